	.target	sm_103a

	.elftype	@"ET_EXEC"


//--------------------- .note.nv.tkinfo           --------------------------
	.section	.note.nv.tkinfo,"",@"SHT_NOTE"
	.sectionflags	@"SHF_NOTE_NV_TKINFO"
	.tkinfo
        /*0018*/ 	.word	0x00000002
        /*0030*/ 	.string	""
        /*0030*/ 	.string	"ptxas"
        /*0030*/ 	.string	"Cuda compilation tools, release 13.0, V13.0.88"
        /*0030*/ 	.string	"Build cuda_13.0.r13.0/compiler.36424714_0"
        /*0030*/ 	.string	"-arch sm_103a -m 64 "



//--------------------- .note.nv.cuinfo           --------------------------
	.section	.note.nv.cuinfo,"",@"SHT_NOTE"
	.sectionflags	@"SHF_NOTE_NV_CUINFO"
        /*0018*/ 	.short	0x0002
        /*001a*/ 	.short	0x0067
        /*001c*/ 	.short	0x0082
	.zero		2


//--------------------- .nv.info                  --------------------------
	.section	.nv.info,"",@"SHT_CUDA_INFO"
	.align	4


	//----- nvinfo : EIATTR_REGCOUNT
	.align		4
        /*0000*/ 	.byte	0x04, 0x2f
        /*0002*/ 	.short	(.L_50 - .L_49)
	.align		4
.L_49:
        /*0004*/ 	.word	index@(_ZN2at6native30max_unpooling2d_forward_kernelIhEEvlPKT_PKllllllPS2_)
        /*0008*/ 	.word	0x0000001e


	//----- nvinfo : EIATTR_FRAME_SIZE
	.align		4
.L_50:
        /*000c*/ 	.byte	0x04, 0x11
        /*000e*/ 	.short	(.L_52 - .L_51)
	.align		4
.L_51:
        /*0010*/ 	.word	index@($__internal_53_$__cuda_sm20_div_u64)
        /*0014*/ 	.word	0x00000000


	//----- nvinfo : EIATTR_FRAME_SIZE
	.align		4
.L_52:
        /*0018*/ 	.byte	0x04, 0x11
        /*001a*/ 	.short	(.L_54 - .L_53)
	.align		4
.L_53:
        /*001c*/ 	.word	index@($__internal_52_$__cuda_sm20_div_s64)
        /*0020*/ 	.word	0x00000000


	//----- nvinfo : EIATTR_FRAME_SIZE
	.align		4
.L_54:
        /*0024*/ 	.byte	0x04, 0x11
        /*0026*/ 	.short	(.L_56 - .L_55)
	.align		4
.L_55:
        /*0028*/ 	.word	index@(_ZN2at6native30max_unpooling2d_forward_kernelIhEEvlPKT_PKllllllPS2_)
        /*002c*/ 	.word	0x00000000


	//----- nvinfo : EIATTR_REGCOUNT
	.align		4
.L_56:
        /*0030*/ 	.byte	0x04, 0x2f
        /*0032*/ 	.short	(.L_58 - .L_57)
	.align		4
.L_57:
        /*0034*/ 	.word	index@(_ZN2at6native30max_unpooling2d_forward_kernelIaEEvlPKT_PKllllllPS2_)
        /*0038*/ 	.word	0x0000001e


	//----- nvinfo : EIATTR_FRAME_SIZE
	.align		4
.L_58:
        /*003c*/ 	.byte	0x04, 0x11
        /*003e*/ 	.short	(.L_60 - .L_59)
	.align		4
.L_59:
        /*0040*/ 	.word	index@($__internal_51_$__cuda_sm20_div_u64)
        /*0044*/ 	.word	0x00000000


	//----- nvinfo : EIATTR_FRAME_SIZE
	.align		4
.L_60:
        /*0048*/ 	.byte	0x04, 0x11
        /*004a*/ 	.short	(.L_62 - .L_61)
	.align		4
.L_61:
        /*004c*/ 	.word	index@($__internal_50_$__cuda_sm20_div_s64)
        /*0050*/ 	.word	0x00000000


	//----- nvinfo : EIATTR_FRAME_SIZE
	.align		4
.L_62:
        /*0054*/ 	.byte	0x04, 0x11
        /*0056*/ 	.short	(.L_64 - .L_63)
	.align		4
.L_63:
        /*0058*/ 	.word	index@(_ZN2at6native30max_unpooling2d_forward_kernelIaEEvlPKT_PKllllllPS2_)
        /*005c*/ 	.word	0x00000000


	//----- nvinfo : EIATTR_REGCOUNT
	.align		4
.L_64:
        /*0060*/ 	.byte	0x04, 0x2f
        /*0062*/ 	.short	(.L_66 - .L_65)
	.align		4
.L_65:
        /*0064*/ 	.word	index@(_ZN2at6native30max_unpooling2d_forward_kernelIiEEvlPKT_PKllllllPS2_)
        /*0068*/ 	.word	0x0000001e


	//----- nvinfo : EIATTR_FRAME_SIZE
	.align		4
.L_66:
        /*006c*/ 	.byte	0x04, 0x11
        /*006e*/ 	.short	(.L_68 - .L_67)
	.align		4
.L_67:
        /*0070*/ 	.word	index@($__internal_49_$__cuda_sm20_div_u64)
        /*0074*/ 	.word	0x00000000


	//----- nvinfo : EIATTR_FRAME_SIZE
	.align		4
.L_68:
        /*0078*/ 	.byte	0x04, 0x11
        /*007a*/ 	.short	(.L_70 - .L_69)
	.align		4
.L_69:
        /*007c*/ 	.word	index@($__internal_48_$__cuda_sm20_div_s64)
        /*0080*/ 	.word	0x00000000


	//----- nvinfo : EIATTR_FRAME_SIZE
	.align		4
.L_70:
        /*0084*/ 	.byte	0x04, 0x11
        /*0086*/ 	.short	(.L_72 - .L_71)
	.align		4
.L_71:
        /*0088*/ 	.word	index@(_ZN2at6native30max_unpooling2d_forward_kernelIiEEvlPKT_PKllllllPS2_)
        /*008c*/ 	.word	0x00000000


	//----- nvinfo : EIATTR_REGCOUNT
	.align		4
.L_72:
        /*0090*/ 	.byte	0x04, 0x2f
        /*0092*/ 	.short	(.L_74 - .L_73)
	.align		4
.L_73:
        /*0094*/ 	.word	index@(_ZN2at6native30max_unpooling2d_forward_kernelIlEEvlPKT_PKllllllPS2_)
        /*0098*/ 	.word	0x0000001e


	//----- nvinfo : EIATTR_FRAME_SIZE
	.align		4
.L_74:
        /*009c*/ 	.byte	0x04, 0x11
        /*009e*/ 	.short	(.L_76 - .L_75)
	.align		4
.L_75:
        /*00a0*/ 	.word	index@($__internal_47_$__cuda_sm20_div_u64)
        /*00a4*/ 	.word	0x00000000


	//----- nvinfo : EIATTR_FRAME_SIZE
	.align		4
.L_76:
        /*00a8*/ 	.byte	0x04, 0x11
        /*00aa*/ 	.short	(.L_78 - .L_77)
	.align		4
.L_77:
        /*00ac*/ 	.word	index@($__internal_46_$__cuda_sm20_div_s64)
        /*00b0*/ 	.word	0x00000000


	//----- nvinfo : EIATTR_FRAME_SIZE
	.align		4
.L_78:
        /*00b4*/ 	.byte	0x04, 0x11
        /*00b6*/ 	.short	(.L_80 - .L_79)
	.align		4
.L_79:
        /*00b8*/ 	.word	index@(_ZN2at6native30max_unpooling2d_forward_kernelIlEEvlPKT_PKllllllPS2_)
        /*00bc*/ 	.word	0x00000000


	//----- nvinfo : EIATTR_REGCOUNT
	.align		4
.L_80:
        /*00c0*/ 	.byte	0x04, 0x2f
        /*00c2*/ 	.short	(.L_82 - .L_81)
	.align		4
.L_81:
        /*00c4*/ 	.word	index@(_ZN2at6native30max_unpooling2d_forward_kernelIsEEvlPKT_PKllllllPS2_)
        /*00c8*/ 	.word	0x0000001e


	//----- nvinfo : EIATTR_FRAME_SIZE
	.align		4
.L_82:
        /*00cc*/ 	.byte	0x04, 0x11
        /*00ce*/ 	.short	(.L_84 - .L_83)
	.align		4
.L_83:
        /*00d0*/ 	.word	index@($__internal_45_$__cuda_sm20_div_u64)
        /*00d4*/ 	.word	0x00000000


	//----- nvinfo : EIATTR_FRAME_SIZE
	.align		4
.L_84:
        /*00d8*/ 	.byte	0x04, 0x11
        /*00da*/ 	.short	(.L_86 - .L_85)
	.align		4
.L_85:
        /*00dc*/ 	.word	index@($__internal_44_$__cuda_sm20_div_s64)
        /*00e0*/ 	.word	0x00000000


	//----- nvinfo : EIATTR_FRAME_SIZE
	.align		4
.L_86:
        /*00e4*/ 	.byte	0x04, 0x11
        /*00e6*/ 	.short	(.L_88 - .L_87)
	.align		4
.L_87:
        /*00e8*/ 	.word	index@(_ZN2at6native30max_unpooling2d_forward_kernelIsEEvlPKT_PKllllllPS2_)
        /*00ec*/ 	.word	0x00000000


	//----- nvinfo : EIATTR_REGCOUNT
	.align		4
.L_88:
        /*00f0*/ 	.byte	0x04, 0x2f
        /*00f2*/ 	.short	(.L_90 - .L_89)
	.align		4
.L_89:
        /*00f4*/ 	.word	index@(_ZN2at6native30max_unpooling2d_forward_kernelIdEEvlPKT_PKllllllPS2_)
        /*00f8*/ 	.word	0x0000001e


	//----- nvinfo : EIATTR_FRAME_SIZE
	.align		4
.L_90:
        /*00fc*/ 	.byte	0x04, 0x11
        /*00fe*/ 	.short	(.L_92 - .L_91)
	.align		4
.L_91:
        /*0100*/ 	.word	index@($__internal_43_$__cuda_sm20_div_u64)
        /*0104*/ 	.word	0x00000000


	//----- nvinfo : EIATTR_FRAME_SIZE
	.align		4
.L_92:
        /*0108*/ 	.byte	0x04, 0x11
        /*010a*/ 	.short	(.L_94 - .L_93)
	.align		4
.L_93:
        /*010c*/ 	.word	index@($__internal_42_$__cuda_sm20_div_s64)
        /*0110*/ 	.word	0x00000000


	//----- nvinfo : EIATTR_FRAME_SIZE
	.align		4
.L_94:
        /*0114*/ 	.byte	0x04, 0x11
        /*0116*/ 	.short	(.L_96 - .L_95)
	.align		4
.L_95:
        /*0118*/ 	.word	index@(_ZN2at6native30max_unpooling2d_forward_kernelIdEEvlPKT_PKllllllPS2_)
        /*011c*/ 	.word	0x00000000


	//----- nvinfo : EIATTR_REGCOUNT
	.align		4
.L_96:
        /*0120*/ 	.byte	0x04, 0x2f
        /*0122*/ 	.short	(.L_98 - .L_97)
	.align		4
.L_97:
        /*0124*/ 	.word	index@(_ZN2at6native30max_unpooling2d_forward_kernelIfEEvlPKT_PKllllllPS2_)
        /*0128*/ 	.word	0x0000001e


	//----- nvinfo : EIATTR_FRAME_SIZE
	.align		4
.L_98:
        /*012c*/ 	.byte	0x04, 0x11
        /*012e*/ 	.short	(.L_100 - .L_99)
	.align		4
.L_99:
        /*0130*/ 	.word	index@($__internal_41_$__cuda_sm20_div_u64)
        /*0134*/ 	.word	0x00000000


	//----- nvinfo : EIATTR_FRAME_SIZE
	.align		4
.L_100:
        /*0138*/ 	.byte	0x04, 0x11
        /*013a*/ 	.short	(.L_102 - .L_101)
	.align		4
.L_101:
        /*013c*/ 	.word	index@($__internal_40_$__cuda_sm20_div_s64)
        /*0140*/ 	.word	0x00000000


	//----- nvinfo : EIATTR_FRAME_SIZE
	.align		4
.L_102:
        /*0144*/ 	.byte	0x04, 0x11
        /*0146*/ 	.short	(.L_104 - .L_103)
	.align		4
.L_103:
        /*0148*/ 	.word	index@(_ZN2at6native30max_unpooling2d_forward_kernelIfEEvlPKT_PKllllllPS2_)
        /*014c*/ 	.word	0x00000000


	//----- nvinfo : EIATTR_REGCOUNT
	.align		4
.L_104:
        /*0150*/ 	.byte	0x04, 0x2f
        /*0152*/ 	.short	(.L_106 - .L_105)
	.align		4
.L_105:
        /*0154*/ 	.word	index@(_ZN2at6native30max_unpooling2d_forward_kernelIN3c104HalfEEEvlPKT_PKllllllPS4_)
        /*0158*/ 	.word	0x0000001e


	//----- nvinfo : EIATTR_FRAME_SIZE
	.align		4
.L_106:
        /*015c*/ 	.byte	0x04, 0x11
        /*015e*/ 	.short	(.L_108 - .L_107)
	.align		4
.L_107:
        /*0160*/ 	.word	index@($__internal_39_$__cuda_sm20_div_u64)
        /*0164*/ 	.word	0x00000000


	//----- nvinfo : EIATTR_FRAME_SIZE
	.align		4
.L_108:
        /*0168*/ 	.byte	0x04, 0x11
        /*016a*/ 	.short	(.L_110 - .L_109)
	.align		4
.L_109:
        /*016c*/ 	.word	index@($__internal_38_$__cuda_sm20_div_s64)
        /*0170*/ 	.word	0x00000000


	//----- nvinfo : EIATTR_FRAME_SIZE
	.align		4
.L_110:
        /*0174*/ 	.byte	0x04, 0x11
        /*0176*/ 	.short	(.L_112 - .L_111)
	.align		4
.L_111:
        /*0178*/ 	.word	index@(_ZN2at6native30max_unpooling2d_forward_kernelIN3c104HalfEEEvlPKT_PKllllllPS4_)
        /*017c*/ 	.word	0x00000000


	//----- nvinfo : EIATTR_REGCOUNT
	.align		4
.L_112:
        /*0180*/ 	.byte	0x04, 0x2f
        /*0182*/ 	.short	(.L_114 - .L_113)
	.align		4
.L_113:
        /*0184*/ 	.word	index@(_ZN2at6native30max_unpooling2d_forward_kernelIN3c108BFloat16EEEvlPKT_PKllllllPS4_)
        /*0188*/ 	.word	0x0000001e


	//----- nvinfo : EIATTR_FRAME_SIZE
	.align		4
.L_114:
        /*018c*/ 	.byte	0x04, 0x11
        /*018e*/ 	.short	(.L_116 - .L_115)
	.align		4
.L_115:
        /*0190*/ 	.word	index@($__internal_37_$__cuda_sm20_div_u64)
        /*0194*/ 	.word	0x00000000


	//----- nvinfo : EIATTR_FRAME_SIZE
	.align		4
.L_116:
        /*0198*/ 	.byte	0x04, 0x11
        /*019a*/ 	.short	(.L_118 - .L_117)
	.align		4
.L_117:
        /*019c*/ 	.word	index@($__internal_36_$__cuda_sm20_div_s64)
        /*01a0*/ 	.word	0x00000000


	//----- nvinfo : EIATTR_FRAME_SIZE
	.align		4
.L_118:
        /*01a4*/ 	.byte	0x04, 0x11
        /*01a6*/ 	.short	(.L_120 - .L_119)
	.align		4
.L_119:
        /*01a8*/ 	.word	index@(_ZN2at6native30max_unpooling2d_forward_kernelIN3c108BFloat16EEEvlPKT_PKllllllPS4_)
        /*01ac*/ 	.word	0x00000000


	//----- nvinfo : EIATTR_REGCOUNT
	.align		4
.L_120:
        /*01b0*/ 	.byte	0x04, 0x2f
        /*01b2*/ 	.short	(.L_122 - .L_121)
	.align		4
.L_121:
        /*01b4*/ 	.word	index@(_ZN2at6native30max_unpooling3d_forward_kernelIhEEvNS_27GenericPackedTensorAccessorIKT_Lm4ENS_16DefaultPtrTraitsElEENS2_IKlLm4ES5_lEEPS3_llll)
        /*01b8*/ 	.word	0x0000001a


	//----- nvinfo : EIATTR_FRAME_SIZE
	.align		4
.L_122:
        /*01bc*/ 	.byte	0x04, 0x11
        /*01be*/ 	.short	(.L_124 - .L_123)
	.align		4
.L_123:
        /*01c0*/ 	.word	index@($__internal_35_$__cuda_sm20_div_s64)
        /*01c4*/ 	.word	0x00000000


	//----- nvinfo : EIATTR_FRAME_SIZE
	.align		4
.L_124:
        /*01c8*/ 	.byte	0x04, 0x11
        /*01ca*/ 	.short	(.L_126 - .L_125)
	.align		4
.L_125:
        /*01cc*/ 	.word	index@(_ZN2at6native30max_unpooling3d_forward_kernelIhEEvNS_27GenericPackedTensorAccessorIKT_Lm4ENS_16DefaultPtrTraitsElEENS2_IKlLm4ES5_lEEPS3_llll)
        /*01d0*/ 	.word	0x00000000


	//----- nvinfo : EIATTR_REGCOUNT
	.align		4
.L_126:
        /*01d4*/ 	.byte	0x04, 0x2f
        /*01d6*/ 	.short	(.L_128 - .L_127)
	.align		4
.L_127:
        /*01d8*/ 	.word	index@(_ZN2at6native30max_unpooling3d_forward_kernelIaEEvNS_27GenericPackedTensorAccessorIKT_Lm4ENS_16DefaultPtrTraitsElEENS2_IKlLm4ES5_lEEPS3_llll)
        /*01dc*/ 	.word	0x0000001a


	//----- nvinfo : EIATTR_FRAME_SIZE
	.align		4
.L_128:
        /*01e0*/ 	.byte	0x04, 0x11
        /*01e2*/ 	.short	(.L_130 - .L_129)
	.align		4
.L_129:
        /*01e4*/ 	.word	index@($__internal_34_$__cuda_sm20_div_s64)
        /*01e8*/ 	.word	0x00000000


	//----- nvinfo : EIATTR_FRAME_SIZE
	.align		4
.L_130:
        /*01ec*/ 	.byte	0x04, 0x11
        /*01ee*/ 	.short	(.L_132 - .L_131)
	.align		4
.L_131:
        /*01f0*/ 	.word	index@(_ZN2at6native30max_unpooling3d_forward_kernelIaEEvNS_27GenericPackedTensorAccessorIKT_Lm4ENS_16DefaultPtrTraitsElEENS2_IKlLm4ES5_lEEPS3_llll)
        /*01f4*/ 	.word	0x00000000


	//----- nvinfo : EIATTR_REGCOUNT
	.align		4
.L_132:
        /*01f8*/ 	.byte	0x04, 0x2f
        /*01fa*/ 	.short	(.L_134 - .L_133)
	.align		4
.L_133:
        /*01fc*/ 	.word	index@(_ZN2at6native30max_unpooling3d_forward_kernelIiEEvNS_27GenericPackedTensorAccessorIKT_Lm4ENS_16DefaultPtrTraitsElEENS2_IKlLm4ES5_lEEPS3_llll)
        /*0200*/ 	.word	0x0000001a


	//----- nvinfo : EIATTR_FRAME_SIZE
	.align		4
.L_134:
        /*0204*/ 	.byte	0x04, 0x11
        /*0206*/ 	.short	(.L_136 - .L_135)
	.align		4
.L_135:
        /*0208*/ 	.word	index@($__internal_33_$__cuda_sm20_div_s64)
        /*020c*/ 	.word	0x00000000


	//----- nvinfo : EIATTR_FRAME_SIZE
	.align		4
.L_136:
        /*0210*/ 	.byte	0x04, 0x11
        /*0212*/ 	.short	(.L_138 - .L_137)
	.align		4
.L_137:
        /*0214*/ 	.word	index@(_ZN2at6native30max_unpooling3d_forward_kernelIiEEvNS_27GenericPackedTensorAccessorIKT_Lm4ENS_16DefaultPtrTraitsElEENS2_IKlLm4ES5_lEEPS3_llll)
        /*0218*/ 	.word	0x00000000


	//----- nvinfo : EIATTR_REGCOUNT
	.align		4
.L_138:
        /*021c*/ 	.byte	0x04, 0x2f
        /*021e*/ 	.short	(.L_140 - .L_139)
	.align		4
.L_139:
        /*0220*/ 	.word	index@(_ZN2at6native30max_unpooling3d_forward_kernelIlEEvNS_27GenericPackedTensorAccessorIKT_Lm4ENS_16DefaultPtrTraitsElEENS2_IKlLm4ES5_lEEPS3_llll)
        /*0224*/ 	.word	0x0000001a


	//----- nvinfo : EIATTR_FRAME_SIZE
	.align		4
.L_140:
        /*0228*/ 	.byte	0x04, 0x11
        /*022a*/ 	.short	(.L_142 - .L_141)
	.align		4
.L_141:
        /*022c*/ 	.word	index@($__internal_32_$__cuda_sm20_div_s64)
        /*0230*/ 	.word	0x00000000


	//----- nvinfo : EIATTR_FRAME_SIZE
	.align		4
.L_142:
        /*0234*/ 	.byte	0x04, 0x11
        /*0236*/ 	.short	(.L_144 - .L_143)
	.align		4
.L_143:
        /*0238*/ 	.word	index@(_ZN2at6native30max_unpooling3d_forward_kernelIlEEvNS_27GenericPackedTensorAccessorIKT_Lm4ENS_16DefaultPtrTraitsElEENS2_IKlLm4ES5_lEEPS3_llll)
        /*023c*/ 	.word	0x00000000


	//----- nvinfo : EIATTR_REGCOUNT
	.align		4
.L_144:
        /*0240*/ 	.byte	0x04, 0x2f
        /*0242*/ 	.short	(.L_146 - .L_145)
	.align		4
.L_145:
        /*0244*/ 	.word	index@(_ZN2at6native30max_unpooling3d_forward_kernelIsEEvNS_27GenericPackedTensorAccessorIKT_Lm4ENS_16DefaultPtrTraitsElEENS2_IKlLm4ES5_lEEPS3_llll)
        /*0248*/ 	.word	0x0000001a


	//----- nvinfo : EIATTR_FRAME_SIZE
	.align		4
.L_146:
        /*024c*/ 	.byte	0x04, 0x11
        /*024e*/ 	.short	(.L_148 - .L_147)
	.align		4
.L_147:
        /*0250*/ 	.word	index@($__internal_31_$__cuda_sm20_div_s64)
        /*0254*/ 	.word	0x00000000


	//----- nvinfo : EIATTR_FRAME_SIZE
	.align		4
.L_148:
        /*0258*/ 	.byte	0x04, 0x11
        /*025a*/ 	.short	(.L_150 - .L_149)
	.align		4
.L_149:
        /*025c*/ 	.word	index@(_ZN2at6native30max_unpooling3d_forward_kernelIsEEvNS_27GenericPackedTensorAccessorIKT_Lm4ENS_16DefaultPtrTraitsElEENS2_IKlLm4ES5_lEEPS3_llll)
        /*0260*/ 	.word	0x00000000


	//----- nvinfo : EIATTR_REGCOUNT
	.align		4
.L_150:
        /*0264*/ 	.byte	0x04, 0x2f
        /*0266*/ 	.short	(.L_152 - .L_151)
	.align		4
.L_151:
        /*0268*/ 	.word	index@(_ZN2at6native30max_unpooling3d_forward_kernelIdEEvNS_27GenericPackedTensorAccessorIKT_Lm4ENS_16DefaultPtrTraitsElEENS2_IKlLm4ES5_lEEPS3_llll)
        /*026c*/ 	.word	0x0000001a


	//----- nvinfo : EIATTR_FRAME_SIZE
	.align		4
.L_152:
        /*0270*/ 	.byte	0x04, 0x11
        /*0272*/ 	.short	(.L_154 - .L_153)
	.align		4
.L_153:
        /*0274*/ 	.word	index@($__internal_30_$__cuda_sm20_div_s64)
        /*0278*/ 	.word	0x00000000


	//----- nvinfo : EIATTR_FRAME_SIZE
	.align		4
.L_154:
        /*027c*/ 	.byte	0x04, 0x11
        /*027e*/ 	.short	(.L_156 - .L_155)
	.align		4
.L_155:
        /*0280*/ 	.word	index@(_ZN2at6native30max_unpooling3d_forward_kernelIdEEvNS_27GenericPackedTensorAccessorIKT_Lm4ENS_16DefaultPtrTraitsElEENS2_IKlLm4ES5_lEEPS3_llll)
        /*0284*/ 	.word	0x00000000


	//----- nvinfo : EIATTR_REGCOUNT
	.align		4
.L_156:
        /*0288*/ 	.byte	0x04, 0x2f
        /*028a*/ 	.short	(.L_158 - .L_157)
	.align		4
.L_157:
        /*028c*/ 	.word	index@(_ZN2at6native30max_unpooling3d_forward_kernelIfEEvNS_27GenericPackedTensorAccessorIKT_Lm4ENS_16DefaultPtrTraitsElEENS2_IKlLm4ES5_lEEPS3_llll)
        /*0290*/ 	.word	0x0000001a


	//----- nvinfo : EIATTR_FRAME_SIZE
	.align		4
.L_158:
        /*0294*/ 	.byte	0x04, 0x11
        /*0296*/ 	.short	(.L_160 - .L_159)
	.align		4
.L_159:
        /*0298*/ 	.word	index@($__internal_29_$__cuda_sm20_div_s64)
        /*029c*/ 	.word	0x00000000


	//----- nvinfo : EIATTR_FRAME_SIZE
	.align		4
.L_160:
        /*02a0*/ 	.byte	0x04, 0x11
        /*02a2*/ 	.short	(.L_162 - .L_161)
	.align		4
.L_161:
        /*02a4*/ 	.word	index@(_ZN2at6native30max_unpooling3d_forward_kernelIfEEvNS_27GenericPackedTensorAccessorIKT_Lm4ENS_16DefaultPtrTraitsElEENS2_IKlLm4ES5_lEEPS3_llll)
        /*02a8*/ 	.word	0x00000000


	//----- nvinfo : EIATTR_REGCOUNT
	.align		4
.L_162:
        /*02ac*/ 	.byte	0x04, 0x2f
        /*02ae*/ 	.short	(.L_164 - .L_163)
	.align		4
.L_163:
        /*02b0*/ 	.word	index@(_ZN2at6native30max_unpooling3d_forward_kernelIN3c104HalfEEEvNS_27GenericPackedTensorAccessorIKT_Lm4ENS_16DefaultPtrTraitsElEENS4_IKlLm4ES7_lEEPS5_llll)
        /*02b4*/ 	.word	0x0000001a


	//----- nvinfo : EIATTR_FRAME_SIZE
	.align		4
.L_164:
        /*02b8*/ 	.byte	0x04, 0x11
        /*02ba*/ 	.short	(.L_166 - .L_165)
	.align		4
.L_165:
        /*02bc*/ 	.word	index@($__internal_28_$__cuda_sm20_div_s64)
        /*02c0*/ 	.word	0x00000000


	//----- nvinfo : EIATTR_FRAME_SIZE
	.align		4
.L_166:
        /*02c4*/ 	.byte	0x04, 0x11
        /*02c6*/ 	.short	(.L_168 - .L_167)
	.align		4
.L_167:
        /*02c8*/ 	.word	index@(_ZN2at6native30max_unpooling3d_forward_kernelIN3c104HalfEEEvNS_27GenericPackedTensorAccessorIKT_Lm4ENS_16DefaultPtrTraitsElEENS4_IKlLm4ES7_lEEPS5_llll)
        /*02cc*/ 	.word	0x00000000


	//----- nvinfo : EIATTR_REGCOUNT
	.align		4
.L_168:
        /*02d0*/ 	.byte	0x04, 0x2f
        /*02d2*/ 	.short	(.L_170 - .L_169)
	.align		4
.L_169:
        /*02d4*/ 	.word	index@(_ZN2at6native30max_unpooling3d_forward_kernelIN3c108BFloat16EEEvNS_27GenericPackedTensorAccessorIKT_Lm4ENS_16DefaultPtrTraitsElEENS4_IKlLm4ES7_lEEPS5_llll)
        /*02d8*/ 	.word	0x0000001a


	//----- nvinfo : EIATTR_FRAME_SIZE
	.align		4
.L_170:
        /*02dc*/ 	.byte	0x04, 0x11
        /*02de*/ 	.short	(.L_172 - .L_171)
	.align		4
.L_171:
        /*02e0*/ 	.word	index@($__internal_27_$__cuda_sm20_div_s64)
        /*02e4*/ 	.word	0x00000000


	//----- nvinfo : EIATTR_FRAME_SIZE
	.align		4
.L_172:
        /*02e8*/ 	.byte	0x04, 0x11
        /*02ea*/ 	.short	(.L_174 - .L_173)
	.align		4
.L_173:
        /*02ec*/ 	.word	index@(_ZN2at6native30max_unpooling3d_forward_kernelIN3c108BFloat16EEEvNS_27GenericPackedTensorAccessorIKT_Lm4ENS_16DefaultPtrTraitsElEENS4_IKlLm4ES7_lEEPS5_llll)
        /*02f0*/ 	.word	0x00000000


	//----- nvinfo : EIATTR_REGCOUNT
	.align		4
.L_174:
        /*02f4*/ 	.byte	0x04, 0x2f
        /*02f6*/ 	.short	(.L_176 - .L_175)
	.align		4
.L_175:
        /*02f8*/ 	.word	index@(_ZN2at6native31max_unpooling2d_backward_kernelIhEEvlPKT_PKllllllPS2_)
        /*02fc*/ 	.word	0x00000020


	//----- nvinfo : EIATTR_FRAME_SIZE
	.align		4
.L_176:
        /*0300*/ 	.byte	0x04, 0x11
        /*0302*/ 	.short	(.L_178 - .L_177)
	.align		4
.L_177:
        /*0304*/ 	.word	index@($__internal_26_$__cuda_sm20_div_u64)
        /*0308*/ 	.word	0x00000000


	//----- nvinfo : EIATTR_FRAME_SIZE
	.align		4
.L_178:
        /*030c*/ 	.byte	0x04, 0x11
        /*030e*/ 	.short	(.L_180 - .L_179)
	.align		4
.L_179:
        /*0310*/ 	.word	index@($__internal_25_$__cuda_sm20_div_s64)
        /*0314*/ 	.word	0x00000000


	//----- nvinfo : EIATTR_FRAME_SIZE
	.align		4
.L_180:
        /*0318*/ 	.byte	0x04, 0x11
        /*031a*/ 	.short	(.L_182 - .L_181)
	.align		4
.L_181:
        /*031c*/ 	.word	index@(_ZN2at6native31max_unpooling2d_backward_kernelIhEEvlPKT_PKllllllPS2_)
        /*0320*/ 	.word	0x00000000


	//----- nvinfo : EIATTR_REGCOUNT
	.align		4
.L_182:
        /*0324*/ 	.byte	0x04, 0x2f
        /*0326*/ 	.short	(.L_184 - .L_183)
	.align		4
.L_183:
        /*0328*/ 	.word	index@(_ZN2at6native31max_unpooling2d_backward_kernelIaEEvlPKT_PKllllllPS2_)
        /*032c*/ 	.word	0x00000020


	//----- nvinfo : EIATTR_FRAME_SIZE
	.align		4
.L_184:
        /*0330*/ 	.byte	0x04, 0x11
        /*0332*/ 	.short	(.L_186 - .L_185)
	.align		4
.L_185:
        /*0334*/ 	.word	index@($__internal_24_$__cuda_sm20_div_u64)
        /*0338*/ 	.word	0x00000000


	//----- nvinfo : EIATTR_FRAME_SIZE
	.align		4
.L_186:
        /*033c*/ 	.byte	0x04, 0x11
        /*033e*/ 	.short	(.L_188 - .L_187)
	.align		4
.L_187:
        /*0340*/ 	.word	index@($__internal_23_$__cuda_sm20_div_s64)
        /*0344*/ 	.word	0x00000000


	//----- nvinfo : EIATTR_FRAME_SIZE
	.align		4
.L_188:
        /*0348*/ 	.byte	0x04, 0x11
        /*034a*/ 	.short	(.L_190 - .L_189)
	.align		4
.L_189:
        /*034c*/ 	.word	index@(_ZN2at6native31max_unpooling2d_backward_kernelIaEEvlPKT_PKllllllPS2_)
        /*0350*/ 	.word	0x00000000


	//----- nvinfo : EIATTR_REGCOUNT
	.align		4
.L_190:
        /*0354*/ 	.byte	0x04, 0x2f
        /*0356*/ 	.short	(.L_192 - .L_191)
	.align		4
.L_191:
        /*0358*/ 	.word	index@(_ZN2at6native31max_unpooling2d_backward_kernelIiEEvlPKT_PKllllllPS2_)
        /*035c*/ 	.word	0x00000020


	//----- nvinfo : EIATTR_FRAME_SIZE
	.align		4
.L_192:
        /*0360*/ 	.byte	0x04, 0x11
        /*0362*/ 	.short	(.L_194 - .L_193)
	.align		4
.L_193:
        /*0364*/ 	.word	index@($__internal_22_$__cuda_sm20_div_u64)
        /*0368*/ 	.word	0x00000000


	//----- nvinfo : EIATTR_FRAME_SIZE
	.align		4
.L_194:
        /*036c*/ 	.byte	0x04, 0x11
        /*036e*/ 	.short	(.L_196 - .L_195)
	.align		4
.L_195:
        /*0370*/ 	.word	index@($__internal_21_$__cuda_sm20_div_s64)
        /*0374*/ 	.word	0x00000000


	//----- nvinfo : EIATTR_FRAME_SIZE
	.align		4
.L_196:
        /*0378*/ 	.byte	0x04, 0x11
        /*037a*/ 	.short	(.L_198 - .L_197)
	.align		4
.L_197:
        /*037c*/ 	.word	index@(_ZN2at6native31max_unpooling2d_backward_kernelIiEEvlPKT_PKllllllPS2_)
        /*0380*/ 	.word	0x00000000


	//----- nvinfo : EIATTR_REGCOUNT
	.align		4
.L_198:
        /*0384*/ 	.byte	0x04, 0x2f
        /*0386*/ 	.short	(.L_200 - .L_199)
	.align		4
.L_199:
        /*0388*/ 	.word	index@(_ZN2at6native31max_unpooling2d_backward_kernelIlEEvlPKT_PKllllllPS2_)
        /*038c*/ 	.word	0x00000020


	//----- nvinfo : EIATTR_FRAME_SIZE
	.align		4
.L_200:
        /*0390*/ 	.byte	0x04, 0x11
        /*0392*/ 	.short	(.L_202 - .L_201)
	.align		4
.L_201:
        /*0394*/ 	.word	index@($__internal_20_$__cuda_sm20_div_u64)
        /*0398*/ 	.word	0x00000000


	//----- nvinfo : EIATTR_FRAME_SIZE
	.align		4
.L_202:
        /*039c*/ 	.byte	0x04, 0x11
        /*039e*/ 	.short	(.L_204 - .L_203)
	.align		4
.L_203:
        /*03a0*/ 	.word	index@($__internal_19_$__cuda_sm20_div_s64)
        /*03a4*/ 	.word	0x00000000


	//----- nvinfo : EIATTR_FRAME_SIZE
	.align		4
.L_204:
        /*03a8*/ 	.byte	0x04, 0x11
        /*03aa*/ 	.short	(.L_206 - .L_205)
	.align		4
.L_205:
        /*03ac*/ 	.word	index@(_ZN2at6native31max_unpooling2d_backward_kernelIlEEvlPKT_PKllllllPS2_)
        /*03b0*/ 	.word	0x00000000


	//----- nvinfo : EIATTR_REGCOUNT
	.align		4
.L_206:
        /*03b4*/ 	.byte	0x04, 0x2f
        /*03b6*/ 	.short	(.L_208 - .L_207)
	.align		4
.L_207:
        /*03b8*/ 	.word	index@(_ZN2at6native31max_unpooling2d_backward_kernelIsEEvlPKT_PKllllllPS2_)
        /*03bc*/ 	.word	0x00000020


	//----- nvinfo : EIATTR_FRAME_SIZE
	.align		4
.L_208:
        /*03c0*/ 	.byte	0x04, 0x11
        /*03c2*/ 	.short	(.L_210 - .L_209)
	.align		4
.L_209:
        /*03c4*/ 	.word	index@($__internal_18_$__cuda_sm20_div_u64)
        /*03c8*/ 	.word	0x00000000


	//----- nvinfo : EIATTR_FRAME_SIZE
	.align		4
.L_210:
        /*03cc*/ 	.byte	0x04, 0x11
        /*03ce*/ 	.short	(.L_212 - .L_211)
	.align		4
.L_211:
        /*03d0*/ 	.word	index@($__internal_17_$__cuda_sm20_div_s64)
        /*03d4*/ 	.word	0x00000000


	//----- nvinfo : EIATTR_FRAME_SIZE
	.align		4
.L_212:
        /*03d8*/ 	.byte	0x04, 0x11
        /*03da*/ 	.short	(.L_214 - .L_213)
	.align		4
.L_213:
        /*03dc*/ 	.word	index@(_ZN2at6native31max_unpooling2d_backward_kernelIsEEvlPKT_PKllllllPS2_)
        /*03e0*/ 	.word	0x00000000


	//----- nvinfo : EIATTR_REGCOUNT
	.align		4
.L_214:
        /*03e4*/ 	.byte	0x04, 0x2f
        /*03e6*/ 	.short	(.L_216 - .L_215)
	.align		4
.L_215:
        /*03e8*/ 	.word	index@(_ZN2at6native31max_unpooling2d_backward_kernelIdEEvlPKT_PKllllllPS2_)
        /*03ec*/ 	.word	0x00000020


	//----- nvinfo : EIATTR_FRAME_SIZE
	.align		4
.L_216:
        /*03f0*/ 	.byte	0x04, 0x11
        /*03f2*/ 	.short	(.L_218 - .L_217)
	.align		4
.L_217:
        /*03f4*/ 	.word	index@($__internal_16_$__cuda_sm20_div_u64)
        /*03f8*/ 	.word	0x00000000


	//----- nvinfo : EIATTR_FRAME_SIZE
	.align		4
.L_218:
        /*03fc*/ 	.byte	0x04, 0x11
        /*03fe*/ 	.short	(.L_220 - .L_219)
	.align		4
.L_219:
        /*0400*/ 	.word	index@($__internal_15_$__cuda_sm20_div_s64)
        /*0404*/ 	.word	0x00000000


	//----- nvinfo : EIATTR_FRAME_SIZE
	.align		4
.L_220:
        /*0408*/ 	.byte	0x04, 0x11
        /*040a*/ 	.short	(.L_222 - .L_221)
	.align		4
.L_221:
        /*040c*/ 	.word	index@(_ZN2at6native31max_unpooling2d_backward_kernelIdEEvlPKT_PKllllllPS2_)
        /*0410*/ 	.word	0x00000000


	//----- nvinfo : EIATTR_REGCOUNT
	.align		4
.L_222:
        /*0414*/ 	.byte	0x04, 0x2f
        /*0416*/ 	.short	(.L_224 - .L_223)
	.align		4
.L_223:
        /*0418*/ 	.word	index@(_ZN2at6native31max_unpooling2d_backward_kernelIfEEvlPKT_PKllllllPS2_)
        /*041c*/ 	.word	0x00000020


	//----- nvinfo : EIATTR_FRAME_SIZE
	.align		4
.L_224:
        /*0420*/ 	.byte	0x04, 0x11
        /*0422*/ 	.short	(.L_226 - .L_225)
	.align		4
.L_225:
        /*0424*/ 	.word	index@($__internal_14_$__cuda_sm20_div_u64)
        /*0428*/ 	.word	0x00000000


	//----- nvinfo : EIATTR_FRAME_SIZE
	.align		4
.L_226:
        /*042c*/ 	.byte	0x04, 0x11
        /*042e*/ 	.short	(.L_228 - .L_227)
	.align		4
.L_227:
        /*0430*/ 	.word	index@($__internal_13_$__cuda_sm20_div_s64)
        /*0434*/ 	.word	0x00000000


	//----- nvinfo : EIATTR_FRAME_SIZE
	.align		4
.L_228:
        /*0438*/ 	.byte	0x04, 0x11
        /*043a*/ 	.short	(.L_230 - .L_229)
	.align		4
.L_229:
        /*043c*/ 	.word	index@(_ZN2at6native31max_unpooling2d_backward_kernelIfEEvlPKT_PKllllllPS2_)
        /*0440*/ 	.word	0x00000000


	//----- nvinfo : EIATTR_REGCOUNT
	.align		4
.L_230:
        /*0444*/ 	.byte	0x04, 0x2f
        /*0446*/ 	.short	(.L_232 - .L_231)
	.align		4
.L_231:
        /*0448*/ 	.word	index@(_ZN2at6native31max_unpooling2d_backward_kernelIN3c104HalfEEEvlPKT_PKllllllPS4_)
        /*044c*/ 	.word	0x00000020


	//----- nvinfo : EIATTR_FRAME_SIZE
	.align		4
.L_232:
        /*0450*/ 	.byte	0x04, 0x11
        /*0452*/ 	.short	(.L_234 - .L_233)
	.align		4
.L_233:
        /*0454*/ 	.word	index@($__internal_12_$__cuda_sm20_div_u64)
        /*0458*/ 	.word	0x00000000


	//----- nvinfo : EIATTR_FRAME_SIZE
	.align		4
.L_234:
        /*045c*/ 	.byte	0x04, 0x11
        /*045e*/ 	.short	(.L_236 - .L_235)
	.align		4
.L_235:
        /*0460*/ 	.word	index@($__internal_11_$__cuda_sm20_div_s64)
        /*0464*/ 	.word	0x00000000


	//----- nvinfo : EIATTR_FRAME_SIZE
	.align		4
.L_236:
        /*0468*/ 	.byte	0x04, 0x11
        /*046a*/ 	.short	(.L_238 - .L_237)
	.align		4
.L_237:
        /*046c*/ 	.word	index@(_ZN2at6native31max_unpooling2d_backward_kernelIN3c104HalfEEEvlPKT_PKllllllPS4_)
        /*0470*/ 	.word	0x00000000


	//----- nvinfo : EIATTR_REGCOUNT
	.align		4
.L_238:
        /*0474*/ 	.byte	0x04, 0x2f
        /*0476*/ 	.short	(.L_240 - .L_239)
	.align		4
.L_239:
        /*0478*/ 	.word	index@(_ZN2at6native31max_unpooling2d_backward_kernelIN3c108BFloat16EEEvlPKT_PKllllllPS4_)
        /*047c*/ 	.word	0x00000020


	//----- nvinfo : EIATTR_FRAME_SIZE
	.align		4
.L_240:
        /*0480*/ 	.byte	0x04, 0x11
        /*0482*/ 	.short	(.L_242 - .L_241)
	.align		4
.L_241:
        /*0484*/ 	.word	index@($__internal_10_$__cuda_sm20_div_u64)
        /*0488*/ 	.word	0x00000000


	//----- nvinfo : EIATTR_FRAME_SIZE
	.align		4
.L_242:
        /*048c*/ 	.byte	0x04, 0x11
        /*048e*/ 	.short	(.L_244 - .L_243)
	.align		4
.L_243:
        /*0490*/ 	.word	index@($__internal_9_$__cuda_sm20_div_s64)
        /*0494*/ 	.word	0x00000000


	//----- nvinfo : EIATTR_FRAME_SIZE
	.align		4
.L_244:
        /*0498*/ 	.byte	0x04, 0x11
        /*049a*/ 	.short	(.L_246 - .L_245)
	.align		4
.L_245:
        /*049c*/ 	.word	index@(_ZN2at6native31max_unpooling2d_backward_kernelIN3c108BFloat16EEEvlPKT_PKllllllPS4_)
        /*04a0*/ 	.word	0x00000000


	//----- nvinfo : EIATTR_REGCOUNT
	.align		4
.L_246:
        /*04a4*/ 	.byte	0x04, 0x2f
        /*04a6*/ 	.short	(.L_248 - .L_247)
	.align		4
.L_247:
        /*04a8*/ 	.word	index@(_ZN2at6native31max_unpooling3d_backward_kernelIhEEvPKT_lllNS_27GenericPackedTensorAccessorIlLm4ENS_16DefaultPtrTraitsElEENS5_IS2_Lm4ES6_lEEi)
        /*04ac*/ 	.word	0x00000012


	//----- nvinfo : EIATTR_FRAME_SIZE
	.align		4
.L_248:
        /*04b0*/ 	.byte	0x04, 0x11
        /*04b2*/ 	.short	(.L_250 - .L_249)
	.align		4
.L_249:
        /*04b4*/ 	.word	index@($__internal_8_$__cuda_sm20_div_s64)
        /*04b8*/ 	.word	0x00000000


	//----- nvinfo : EIATTR_FRAME_SIZE
	.align		4
.L_250:
        /*04bc*/ 	.byte	0x04, 0x11
        /*04be*/ 	.short	(.L_252 - .L_251)
	.align		4
.L_251:
        /*04c0*/ 	.word	index@(_ZN2at6native31max_unpooling3d_backward_kernelIhEEvPKT_lllNS_27GenericPackedTensorAccessorIlLm4ENS_16DefaultPtrTraitsElEENS5_IS2_Lm4ES6_lEEi)
        /*04c4*/ 	.word	0x00000000


	//----- nvinfo : EIATTR_REGCOUNT
	.align		4
.L_252:
        /*04c8*/ 	.byte	0x04, 0x2f
        /*04ca*/ 	.short	(.L_254 - .L_253)
	.align		4
.L_253:
        /*04cc*/ 	.word	index@(_ZN2at6native31max_unpooling3d_backward_kernelIaEEvPKT_lllNS_27GenericPackedTensorAccessorIlLm4ENS_16DefaultPtrTraitsElEENS5_IS2_Lm4ES6_lEEi)
        /*04d0*/ 	.word	0x00000012


	//----- nvinfo : EIATTR_FRAME_SIZE
	.align		4
.L_254:
        /*04d4*/ 	.byte	0x04, 0x11
        /*04d6*/ 	.short	(.L_256 - .L_255)
	.align		4
.L_255:
        /*04d8*/ 	.word	index@($__internal_7_$__cuda_sm20_div_s64)
        /*04dc*/ 	.word	0x00000000


	//----- nvinfo : EIATTR_FRAME_SIZE
	.align		4
.L_256:
        /*04e0*/ 	.byte	0x04, 0x11
        /*04e2*/ 	.short	(.L_258 - .L_257)
	.align		4
.L_257:
        /*04e4*/ 	.word	index@(_ZN2at6native31max_unpooling3d_backward_kernelIaEEvPKT_lllNS_27GenericPackedTensorAccessorIlLm4ENS_16DefaultPtrTraitsElEENS5_IS2_Lm4ES6_lEEi)
        /*04e8*/ 	.word	0x00000000


	//----- nvinfo : EIATTR_REGCOUNT
	.align		4
.L_258:
        /*04ec*/ 	.byte	0x04, 0x2f
        /*04ee*/ 	.short	(.L_260 - .L_259)
	.align		4
.L_259:
        /*04f0*/ 	.word	index@(_ZN2at6native31max_unpooling3d_backward_kernelIiEEvPKT_lllNS_27GenericPackedTensorAccessorIlLm4ENS_16DefaultPtrTraitsElEENS5_IS2_Lm4ES6_lEEi)
        /*04f4*/ 	.word	0x00000012


	//----- nvinfo : EIATTR_FRAME_SIZE
	.align		4
.L_260:
        /*04f8*/ 	.byte	0x04, 0x11
        /*04fa*/ 	.short	(.L_262 - .L_261)
	.align		4
.L_261:
        /*04fc*/ 	.word	index@($__internal_6_$__cuda_sm20_div_s64)
        /*0500*/ 	.word	0x00000000


	//----- nvinfo : EIATTR_FRAME_SIZE
	.align		4
.L_262:
        /*0504*/ 	.byte	0x04, 0x11
        /*0506*/ 	.short	(.L_264 - .L_263)
	.align		4
.L_263:
        /*0508*/ 	.word	index@(_ZN2at6native31max_unpooling3d_backward_kernelIiEEvPKT_lllNS_27GenericPackedTensorAccessorIlLm4ENS_16DefaultPtrTraitsElEENS5_IS2_Lm4ES6_lEEi)
        /*050c*/ 	.word	0x00000000


	//----- nvinfo : EIATTR_REGCOUNT
	.align		4
.L_264:
        /*0510*/ 	.byte	0x04, 0x2f
        /*0512*/ 	.short	(.L_266 - .L_265)
	.align		4
.L_265:
        /*0514*/ 	.word	index@(_ZN2at6native31max_unpooling3d_backward_kernelIlEEvPKT_lllNS_27GenericPackedTensorAccessorIlLm4ENS_16DefaultPtrTraitsElEENS5_IS2_Lm4ES6_lEEi)
        /*0518*/ 	.word	0x00000012


	//----- nvinfo : EIATTR_FRAME_SIZE
	.align		4
.L_266:
        /*051c*/ 	.byte	0x04, 0x11
        /*051e*/ 	.short	(.L_268 - .L_267)
	.align		4
.L_267:
        /*0520*/ 	.word	index@($__internal_5_$__cuda_sm20_div_s64)
        /*0524*/ 	.word	0x00000000


	//----- nvinfo : EIATTR_FRAME_SIZE
	.align		4
.L_268:
        /*0528*/ 	.byte	0x04, 0x11
        /*052a*/ 	.short	(.L_270 - .L_269)
	.align		4
.L_269:
        /*052c*/ 	.word	index@(_ZN2at6native31max_unpooling3d_backward_kernelIlEEvPKT_lllNS_27GenericPackedTensorAccessorIlLm4ENS_16DefaultPtrTraitsElEENS5_IS2_Lm4ES6_lEEi)
        /*0530*/ 	.word	0x00000000


	//----- nvinfo : EIATTR_REGCOUNT
	.align		4
.L_270:
        /*0534*/ 	.byte	0x04, 0x2f
        /*0536*/ 	.short	(.L_272 - .L_271)
	.align		4
.L_271:
        /*0538*/ 	.word	index@(_ZN2at6native31max_unpooling3d_backward_kernelIsEEvPKT_lllNS_27GenericPackedTensorAccessorIlLm4ENS_16DefaultPtrTraitsElEENS5_IS2_Lm4ES6_lEEi)
        /*053c*/ 	.word	0x00000012


	//----- nvinfo : EIATTR_FRAME_SIZE
	.align		4
.L_272:
        /*0540*/ 	.byte	0x04, 0x11
        /*0542*/ 	.short	(.L_274 - .L_273)
	.align		4
.L_273:
        /*0544*/ 	.word	index@($__internal_4_$__cuda_sm20_div_s64)
        /*0548*/ 	.word	0x00000000


	//----- nvinfo : EIATTR_FRAME_SIZE
	.align		4
.L_274:
        /*054c*/ 	.byte	0x04, 0x11
        /*054e*/ 	.short	(.L_276 - .L_275)
	.align		4
.L_275:
        /*0550*/ 	.word	index@(_ZN2at6native31max_unpooling3d_backward_kernelIsEEvPKT_lllNS_27GenericPackedTensorAccessorIlLm4ENS_16DefaultPtrTraitsElEENS5_IS2_Lm4ES6_lEEi)
        /*0554*/ 	.word	0x00000000


	//----- nvinfo : EIATTR_REGCOUNT
	.align		4
.L_276:
        /*0558*/ 	.byte	0x04, 0x2f
        /*055a*/ 	.short	(.L_278 - .L_277)
	.align		4
.L_277:
        /*055c*/ 	.word	index@(_ZN2at6native31max_unpooling3d_backward_kernelIdEEvPKT_lllNS_27GenericPackedTensorAccessorIlLm4ENS_16DefaultPtrTraitsElEENS5_IS2_Lm4ES6_lEEi)
        /*0560*/ 	.word	0x00000012


	//----- nvinfo : EIATTR_FRAME_SIZE
	.align		4
.L_278:
        /*0564*/ 	.byte	0x04, 0x11
        /*0566*/ 	.short	(.L_280 - .L_279)
	.align		4
.L_279:
        /*0568*/ 	.word	index@($__internal_3_$__cuda_sm20_div_s64)
        /*056c*/ 	.word	0x00000000


	//----- nvinfo : EIATTR_FRAME_SIZE
	.align		4
.L_280:
        /*0570*/ 	.byte	0x04, 0x11
        /*0572*/ 	.short	(.L_282 - .L_281)
	.align		4
.L_281:
        /*0574*/ 	.word	index@(_ZN2at6native31max_unpooling3d_backward_kernelIdEEvPKT_lllNS_27GenericPackedTensorAccessorIlLm4ENS_16DefaultPtrTraitsElEENS5_IS2_Lm4ES6_lEEi)
        /*0578*/ 	.word	0x00000000


	//----- nvinfo : EIATTR_REGCOUNT
	.align		4
.L_282:
        /*057c*/ 	.byte	0x04, 0x2f
        /*057e*/ 	.short	(.L_284 - .L_283)
	.align		4
.L_283:
        /*0580*/ 	.word	index@(_ZN2at6native31max_unpooling3d_backward_kernelIfEEvPKT_lllNS_27GenericPackedTensorAccessorIlLm4ENS_16DefaultPtrTraitsElEENS5_IS2_Lm4ES6_lEEi)
        /*0584*/ 	.word	0x00000012


	//----- nvinfo : EIATTR_FRAME_SIZE
	.align		4
.L_284:
        /*0588*/ 	.byte	0x04, 0x11
        /*058a*/ 	.short	(.L_286 - .L_285)
	.align		4
.L_285:
        /*058c*/ 	.word	index@($__internal_2_$__cuda_sm20_div_s64)
        /*0590*/ 	.word	0x00000000


	//----- nvinfo : EIATTR_FRAME_SIZE
	.align		4
.L_286:
        /*0594*/ 	.byte	0x04, 0x11
        /*0596*/ 	.short	(.L_288 - .L_287)
	.align		4
.L_287:
        /*0598*/ 	.word	index@(_ZN2at6native31max_unpooling3d_backward_kernelIfEEvPKT_lllNS_27GenericPackedTensorAccessorIlLm4ENS_16DefaultPtrTraitsElEENS5_IS2_Lm4ES6_lEEi)
        /*059c*/ 	.word	0x00000000


	//----- nvinfo : EIATTR_REGCOUNT
	.align		4
.L_288:
        /*05a0*/ 	.byte	0x04, 0x2f
        /*05a2*/ 	.short	(.L_290 - .L_289)
	.align		4
.L_289:
        /*05a4*/ 	.word	index@(_ZN2at6native31max_unpooling3d_backward_kernelIN3c104HalfEEEvPKT_lllNS_27GenericPackedTensorAccessorIlLm4ENS_16DefaultPtrTraitsElEENS7_IS4_Lm4ES8_lEEi)
        /*05a8*/ 	.word	0x00000012


	//----- nvinfo : EIATTR_FRAME_SIZE
	.align		4
.L_290:
        /*05ac*/ 	.byte	0x04, 0x11
        /*05ae*/ 	.short	(.L_292 - .L_291)
	.align		4
.L_291:
        /*05b0*/ 	.word	index@($__internal_1_$__cuda_sm20_div_s64)
        /*05b4*/ 	.word	0x00000000


	//----- nvinfo : EIATTR_FRAME_SIZE
	.align		4
.L_292:
        /*05b8*/ 	.byte	0x04, 0x11
        /*05ba*/ 	.short	(.L_294 - .L_293)
	.align		4
.L_293:
        /*05bc*/ 	.word	index@(_ZN2at6native31max_unpooling3d_backward_kernelIN3c104HalfEEEvPKT_lllNS_27GenericPackedTensorAccessorIlLm4ENS_16DefaultPtrTraitsElEENS7_IS4_Lm4ES8_lEEi)
        /*05c0*/ 	.word	0x00000000


	//----- nvinfo : EIATTR_REGCOUNT
	.align		4
.L_294:
        /*05c4*/ 	.byte	0x04, 0x2f
        /*05c6*/ 	.short	(.L_296 - .L_295)
	.align		4
.L_295:
        /*05c8*/ 	.word	index@(_ZN2at6native31max_unpooling3d_backward_kernelIN3c108BFloat16EEEvPKT_lllNS_27GenericPackedTensorAccessorIlLm4ENS_16DefaultPtrTraitsElEENS7_IS4_Lm4ES8_lEEi)
        /*05cc*/ 	.word	0x00000012


	//----- nvinfo : EIATTR_FRAME_SIZE
	.align		4
.L_296:
        /*05d0*/ 	.byte	0x04, 0x11
        /*05d2*/ 	.short	(.L_298 - .L_297)
	.align		4
.L_297:
        /*05d4*/ 	.word	index@($__internal_0_$__cuda_sm20_div_s64)
        /*05d8*/ 	.word	0x00000000


	//----- nvinfo : EIATTR_FRAME_SIZE
	.align		4
.L_298:
        /*05dc*/ 	.byte	0x04, 0x11
        /*05de*/ 	.short	(.L_300 - .L_299)
	.align		4
.L_299:
        /*05e0*/ 	.word	index@(_ZN2at6native31max_unpooling3d_backward_kernelIN3c108BFloat16EEEvPKT_lllNS_27GenericPackedTensorAccessorIlLm4ENS_16DefaultPtrTraitsElEENS7_IS4_Lm4ES8_lEEi)
        /*05e4*/ 	.word	0x00000000


	//----- nvinfo : EIATTR_MIN_STACK_SIZE
	.align		4
.L_300:
        /*05e8*/ 	.byte	0x04, 0x12
        /*05ea*/ 	.short	(.L_302 - .L_301)
	.align		4
.L_301:
        /*05ec*/ 	.word	index@(_ZN2at6native31max_unpooling3d_backward_kernelIN3c108BFloat16EEEvPKT_lllNS_27GenericPackedTensorAccessorIlLm4ENS_16DefaultPtrTraitsElEENS7_IS4_Lm4ES8_lEEi)
        /*05f0*/ 	.word	0x00000000


	//----- nvinfo : EIATTR_MIN_STACK_SIZE
	.align		4
.L_302:
        /*05f4*/ 	.byte	0x04, 0x12
        /*05f6*/ 	.short	(.L_304 - .L_303)
	.align		4
.L_303:
        /*05f8*/ 	.word	index@(_ZN2at6native31max_unpooling3d_backward_kernelIN3c104HalfEEEvPKT_lllNS_27GenericPackedTensorAccessorIlLm4ENS_16DefaultPtrTraitsElEENS7_IS4_Lm4ES8_lEEi)
        /*05fc*/ 	.word	0x00000000


	//----- nvinfo : EIATTR_MIN_STACK_SIZE
	.align		4
.L_304:
        /*0600*/ 	.byte	0x04, 0x12
        /*0602*/ 	.short	(.L_306 - .L_305)
	.align		4
.L_305:
        /*0604*/ 	.word	index@(_ZN2at6native31max_unpooling3d_backward_kernelIfEEvPKT_lllNS_27GenericPackedTensorAccessorIlLm4ENS_16DefaultPtrTraitsElEENS5_IS2_Lm4ES6_lEEi)
        /*0608*/ 	.word	0x00000000


	//----- nvinfo : EIATTR_MIN_STACK_SIZE
	.align		4
.L_306:
        /*060c*/ 	.byte	0x04, 0x12
        /*060e*/ 	.short	(.L_308 - .L_307)
	.align		4
.L_307:
        /*0610*/ 	.word	index@(_ZN2at6native31max_unpooling3d_backward_kernelIdEEvPKT_lllNS_27GenericPackedTensorAccessorIlLm4ENS_16DefaultPtrTraitsElEENS5_IS2_Lm4ES6_lEEi)
        /*0614*/ 	.word	0x00000000


	//----- nvinfo : EIATTR_MIN_STACK_SIZE
	.align		4
.L_308:
        /*0618*/ 	.byte	0x04, 0x12
        /*061a*/ 	.short	(.L_310 - .L_309)
	.align		4
.L_309:
        /*061c*/ 	.word	index@(_ZN2at6native31max_unpooling3d_backward_kernelIsEEvPKT_lllNS_27GenericPackedTensorAccessorIlLm4ENS_16DefaultPtrTraitsElEENS5_IS2_Lm4ES6_lEEi)
        /*0620*/ 	.word	0x00000000


	//----- nvinfo : EIATTR_MIN_STACK_SIZE
	.align		4
.L_310:
        /*0624*/ 	.byte	0x04, 0x12
        /*0626*/ 	.short	(.L_312 - .L_311)
	.align		4
.L_311:
        /*0628*/ 	.word	index@(_ZN2at6native31max_unpooling3d_backward_kernelIlEEvPKT_lllNS_27GenericPackedTensorAccessorIlLm4ENS_16DefaultPtrTraitsElEENS5_IS2_Lm4ES6_lEEi)
        /*062c*/ 	.word	0x00000000


	//----- nvinfo : EIATTR_MIN_STACK_SIZE
	.align		4
.L_312:
        /*0630*/ 	.byte	0x04, 0x12
        /*0632*/ 	.short	(.L_314 - .L_313)
	.align		4
.L_313:
        /*0634*/ 	.word	index@(_ZN2at6native31max_unpooling3d_backward_kernelIiEEvPKT_lllNS_27GenericPackedTensorAccessorIlLm4ENS_16DefaultPtrTraitsElEENS5_IS2_Lm4ES6_lEEi)
        /*0638*/ 	.word	0x00000000


	//----- nvinfo : EIATTR_MIN_STACK_SIZE
	.align		4
.L_314:
        /*063c*/ 	.byte	0x04, 0x12
        /*063e*/ 	.short	(.L_316 - .L_315)
	.align		4
.L_315:
        /*0640*/ 	.word	index@(_ZN2at6native31max_unpooling3d_backward_kernelIaEEvPKT_lllNS_27GenericPackedTensorAccessorIlLm4ENS_16DefaultPtrTraitsElEENS5_IS2_Lm4ES6_lEEi)
        /*0644*/ 	.word	0x00000000


	//----- nvinfo : EIATTR_MIN_STACK_SIZE
	.align		4
.L_316:
        /*0648*/ 	.byte	0x04, 0x12
        /*064a*/ 	.short	(.L_318 - .L_317)
	.align		4
.L_317:
        /*064c*/ 	.word	index@(_ZN2at6native31max_unpooling3d_backward_kernelIhEEvPKT_lllNS_27GenericPackedTensorAccessorIlLm4ENS_16DefaultPtrTraitsElEENS5_IS2_Lm4ES6_lEEi)
        /*0650*/ 	.word	0x00000000


	//----- nvinfo : EIATTR_MIN_STACK_SIZE
	.align		4
.L_318:
        /*0654*/ 	.byte	0x04, 0x12
        /*0656*/ 	.short	(.L_320 - .L_319)
	.align		4
.L_319:
        /*0658*/ 	.word	index@(_ZN2at6native31max_unpooling2d_backward_kernelIN3c108BFloat16EEEvlPKT_PKllllllPS4_)
        /*065c*/ 	.word	0x00000000


	//----- nvinfo : EIATTR_MIN_STACK_SIZE
	.align		4
.L_320:
        /*0660*/ 	.byte	0x04, 0x12
        /*0662*/ 	.short	(.L_322 - .L_321)
	.align		4
.L_321:
        /*0664*/ 	.word	index@(_ZN2at6native31max_unpooling2d_backward_kernelIN3c104HalfEEEvlPKT_PKllllllPS4_)
        /*0668*/ 	.word	0x00000000


	//----- nvinfo : EIATTR_MIN_STACK_SIZE
	.align		4
.L_322:
        /*066c*/ 	.byte	0x04, 0x12
        /*066e*/ 	.short	(.L_324 - .L_323)
	.align		4
.L_323:
        /*0670*/ 	.word	index@(_ZN2at6native31max_unpooling2d_backward_kernelIfEEvlPKT_PKllllllPS2_)
        /*0674*/ 	.word	0x00000000


	//----- nvinfo : EIATTR_MIN_STACK_SIZE
	.align		4
.L_324:
        /*0678*/ 	.byte	0x04, 0x12
        /*067a*/ 	.short	(.L_326 - .L_325)
	.align		4
.L_325:
        /*067c*/ 	.word	index@(_ZN2at6native31max_unpooling2d_backward_kernelIdEEvlPKT_PKllllllPS2_)
        /*0680*/ 	.word	0x00000000


	//----- nvinfo : EIATTR_MIN_STACK_SIZE
	.align		4
.L_326:
        /*0684*/ 	.byte	0x04, 0x12
        /*0686*/ 	.short	(.L_328 - .L_327)
	.align		4
.L_327:
        /*0688*/ 	.word	index@(_ZN2at6native31max_unpooling2d_backward_kernelIsEEvlPKT_PKllllllPS2_)
        /*068c*/ 	.word	0x00000000


	//----- nvinfo : EIATTR_MIN_STACK_SIZE
	.align		4
.L_328:
        /*0690*/ 	.byte	0x04, 0x12
        /*0692*/ 	.short	(.L_330 - .L_329)
	.align		4
.L_329:
        /*0694*/ 	.word	index@(_ZN2at6native31max_unpooling2d_backward_kernelIlEEvlPKT_PKllllllPS2_)
        /*0698*/ 	.word	0x00000000


	//----- nvinfo : EIATTR_MIN_STACK_SIZE
	.align		4
.L_330:
        /*069c*/ 	.byte	0x04, 0x12
        /*069e*/ 	.short	(.L_332 - .L_331)
	.align		4
.L_331:
        /*06a0*/ 	.word	index@(_ZN2at6native31max_unpooling2d_backward_kernelIiEEvlPKT_PKllllllPS2_)
        /*06a4*/ 	.word	0x00000000


	//----- nvinfo : EIATTR_MIN_STACK_SIZE
	.align		4
.L_332:
        /*06a8*/ 	.byte	0x04, 0x12
        /*06aa*/ 	.short	(.L_334 - .L_333)
	.align		4
.L_333:
        /*06ac*/ 	.word	index@(_ZN2at6native31max_unpooling2d_backward_kernelIaEEvlPKT_PKllllllPS2_)
        /*06b0*/ 	.word	0x00000000


	//----- nvinfo : EIATTR_MIN_STACK_SIZE
	.align		4
.L_334:
        /*06b4*/ 	.byte	0x04, 0x12
        /*06b6*/ 	.short	(.L_336 - .L_335)
	.align		4
.L_335:
        /*06b8*/ 	.word	index@(_ZN2at6native31max_unpooling2d_backward_kernelIhEEvlPKT_PKllllllPS2_)
        /*06bc*/ 	.word	0x00000000


	//----- nvinfo : EIATTR_MIN_STACK_SIZE
	.align		4
.L_336:
        /*06c0*/ 	.byte	0x04, 0x12
        /*06c2*/ 	.short	(.L_338 - .L_337)
	.align		4
.L_337:
        /*06c4*/ 	.word	index@(_ZN2at6native30max_unpooling3d_forward_kernelIN3c108BFloat16EEEvNS_27GenericPackedTensorAccessorIKT_Lm4ENS_16DefaultPtrTraitsElEENS4_IKlLm4ES7_lEEPS5_llll)
        /*06c8*/ 	.word	0x00000000


	//----- nvinfo : EIATTR_MIN_STACK_SIZE
	.align		4
.L_338:
        /*06cc*/ 	.byte	0x04, 0x12
        /*06ce*/ 	.short	(.L_340 - .L_339)
	.align		4
.L_339:
        /*06d0*/ 	.word	index@(_ZN2at6native30max_unpooling3d_forward_kernelIN3c104HalfEEEvNS_27GenericPackedTensorAccessorIKT_Lm4ENS_16DefaultPtrTraitsElEENS4_IKlLm4ES7_lEEPS5_llll)
        /*06d4*/ 	.word	0x00000000


	//----- nvinfo : EIATTR_MIN_STACK_SIZE
	.align		4
.L_340:
        /*06d8*/ 	.byte	0x04, 0x12
        /*06da*/ 	.short	(.L_342 - .L_341)
	.align		4
.L_341:
        /*06dc*/ 	.word	index@(_ZN2at6native30max_unpooling3d_forward_kernelIfEEvNS_27GenericPackedTensorAccessorIKT_Lm4ENS_16DefaultPtrTraitsElEENS2_IKlLm4ES5_lEEPS3_llll)
        /*06e0*/ 	.word	0x00000000


	//----- nvinfo : EIATTR_MIN_STACK_SIZE
	.align		4
.L_342:
        /*06e4*/ 	.byte	0x04, 0x12
        /*06e6*/ 	.short	(.L_344 - .L_343)
	.align		4
.L_343:
        /*06e8*/ 	.word	index@(_ZN2at6native30max_unpooling3d_forward_kernelIdEEvNS_27GenericPackedTensorAccessorIKT_Lm4ENS_16DefaultPtrTraitsElEENS2_IKlLm4ES5_lEEPS3_llll)
        /*06ec*/ 	.word	0x00000000


	//----- nvinfo : EIATTR_MIN_STACK_SIZE
	.align		4
.L_344:
        /*06f0*/ 	.byte	0x04, 0x12
        /*06f2*/ 	.short	(.L_346 - .L_345)
	.align		4
.L_345:
        /*06f4*/ 	.word	index@(_ZN2at6native30max_unpooling3d_forward_kernelIsEEvNS_27GenericPackedTensorAccessorIKT_Lm4ENS_16DefaultPtrTraitsElEENS2_IKlLm4ES5_lEEPS3_llll)
        /*06f8*/ 	.word	0x00000000


	//----- nvinfo : EIATTR_MIN_STACK_SIZE
	.align		4
.L_346:
        /*06fc*/ 	.byte	0x04, 0x12
        /*06fe*/ 	.short	(.L_348 - .L_347)
	.align		4
.L_347:
        /*0700*/ 	.word	index@(_ZN2at6native30max_unpooling3d_forward_kernelIlEEvNS_27GenericPackedTensorAccessorIKT_Lm4ENS_16DefaultPtrTraitsElEENS2_IKlLm4ES5_lEEPS3_llll)
        /*0704*/ 	.word	0x00000000


	//----- nvinfo : EIATTR_MIN_STACK_SIZE
	.align		4
.L_348:
        /*0708*/ 	.byte	0x04, 0x12
        /*070a*/ 	.short	(.L_350 - .L_349)
	.align		4
.L_349:
        /*070c*/ 	.word	index@(_ZN2at6native30max_unpooling3d_forward_kernelIiEEvNS_27GenericPackedTensorAccessorIKT_Lm4ENS_16DefaultPtrTraitsElEENS2_IKlLm4ES5_lEEPS3_llll)
        /*0710*/ 	.word	0x00000000


	//----- nvinfo : EIATTR_MIN_STACK_SIZE
	.align		4
.L_350:
        /*0714*/ 	.byte	0x04, 0x12
        /*0716*/ 	.short	(.L_352 - .L_351)
	.align		4
.L_351:
        /*0718*/ 	.word	index@(_ZN2at6native30max_unpooling3d_forward_kernelIaEEvNS_27GenericPackedTensorAccessorIKT_Lm4ENS_16DefaultPtrTraitsElEENS2_IKlLm4ES5_lEEPS3_llll)
        /*071c*/ 	.word	0x00000000


	//----- nvinfo : EIATTR_MIN_STACK_SIZE
	.align		4
.L_352:
        /*0720*/ 	.byte	0x04, 0x12
        /*0722*/ 	.short	(.L_354 - .L_353)
	.align		4
.L_353:
        /*0724*/ 	.word	index@(_ZN2at6native30max_unpooling3d_forward_kernelIhEEvNS_27GenericPackedTensorAccessorIKT_Lm4ENS_16DefaultPtrTraitsElEENS2_IKlLm4ES5_lEEPS3_llll)
        /*0728*/ 	.word	0x00000000


	//----- nvinfo : EIATTR_MIN_STACK_SIZE
	.align		4
.L_354:
        /*072c*/ 	.byte	0x04, 0x12
        /*072e*/ 	.short	(.L_356 - .L_355)
	.align		4
.L_355:
        /*0730*/ 	.word	index@(_ZN2at6native30max_unpooling2d_forward_kernelIN3c108BFloat16EEEvlPKT_PKllllllPS4_)
        /*0734*/ 	.word	0x00000000


	//----- nvinfo : EIATTR_MIN_STACK_SIZE
	.align		4
.L_356:
        /*0738*/ 	.byte	0x04, 0x12
        /*073a*/ 	.short	(.L_358 - .L_357)
	.align		4
.L_357:
        /*073c*/ 	.word	index@(_ZN2at6native30max_unpooling2d_forward_kernelIN3c104HalfEEEvlPKT_PKllllllPS4_)
        /*0740*/ 	.word	0x00000000


	//----- nvinfo : EIATTR_MIN_STACK_SIZE
	.align		4
.L_358:
        /*0744*/ 	.byte	0x04, 0x12
        /*0746*/ 	.short	(.L_360 - .L_359)
	.align		4
.L_359:
        /*0748*/ 	.word	index@(_ZN2at6native30max_unpooling2d_forward_kernelIfEEvlPKT_PKllllllPS2_)
        /*074c*/ 	.word	0x00000000


	//----- nvinfo : EIATTR_MIN_STACK_SIZE
	.align		4
.L_360:
        /*0750*/ 	.byte	0x04, 0x12
        /*0752*/ 	.short	(.L_362 - .L_361)
	.align		4
.L_361:
        /*0754*/ 	.word	index@(_ZN2at6native30max_unpooling2d_forward_kernelIdEEvlPKT_PKllllllPS2_)
        /*0758*/ 	.word	0x00000000


	//----- nvinfo : EIATTR_MIN_STACK_SIZE
	.align		4
.L_362:
        /*075c*/ 	.byte	0x04, 0x12
        /*075e*/ 	.short	(.L_364 - .L_363)
	.align		4
.L_363:
        /*0760*/ 	.word	index@(_ZN2at6native30max_unpooling2d_forward_kernelIsEEvlPKT_PKllllllPS2_)
        /*0764*/ 	.word	0x00000000


	//----- nvinfo : EIATTR_MIN_STACK_SIZE
	.align		4
.L_364:
        /*0768*/ 	.byte	0x04, 0x12
        /*076a*/ 	.short	(.L_366 - .L_365)
	.align		4
.L_365:
        /*076c*/ 	.word	index@(_ZN2at6native30max_unpooling2d_forward_kernelIlEEvlPKT_PKllllllPS2_)
        /*0770*/ 	.word	0x00000000


	//----- nvinfo : EIATTR_MIN_STACK_SIZE
	.align		4
.L_366:
        /*0774*/ 	.byte	0x04, 0x12
        /*0776*/ 	.short	(.L_368 - .L_367)
	.align		4
.L_367:
        /*0778*/ 	.word	index@(_ZN2at6native30max_unpooling2d_forward_kernelIiEEvlPKT_PKllllllPS2_)
        /*077c*/ 	.word	0x00000000


	//----- nvinfo : EIATTR_MIN_STACK_SIZE
	.align		4
.L_368:
        /*0780*/ 	.byte	0x04, 0x12
        /*0782*/ 	.short	(.L_370 - .L_369)
	.align		4
.L_369:
        /*0784*/ 	.word	index@(_ZN2at6native30max_unpooling2d_forward_kernelIaEEvlPKT_PKllllllPS2_)
        /*0788*/ 	.word	0x00000000


	//----- nvinfo : EIATTR_MIN_STACK_SIZE
	.align		4
.L_370:
        /*078c*/ 	.byte	0x04, 0x12
        /*078e*/ 	.short	(.L_372 - .L_371)
	.align		4
.L_371:
        /*0790*/ 	.word	index@(_ZN2at6native30max_unpooling2d_forward_kernelIhEEvlPKT_PKllllllPS2_)
        /*0794*/ 	.word	0x00000000
.L_372:


//--------------------- .nv.compat                --------------------------
	.section	.nv.compat,"",@"SHT_CUDA_COMPAT_INFO"
	.align	4
        /*0000*/ 	.byte	0x02, 0x09, 0x01, 0x00, 0x02, 0x02, 0x01, 0x00, 0x02, 0x05, 0x05, 0x00, 0x03, 0x07, 0x01, 0x01
        /*0010*/ 	.byte	0x02, 0x03, 0x00, 0x00, 0x02, 0x06, 0x01, 0x00, 0x04, 0x0b, 0x08, 0x00, 0x00, 0x00, 0x00, 0x00
        /*0020*/ 	.byte	0x00, 0x00, 0x00, 0x00


//--------------------- .nv.info._ZN2at6native31max_unpooling3d_backward_kernelIN3c108BFloat16EEEvPKT_lllNS_27GenericPackedTensorAccessorIlLm4ENS_16DefaultPtrTraitsElEENS7_IS4_Lm4ES8_lEEi --------------------------
	.section	.nv.info._ZN2at6native31max_unpooling3d_backward_kernelIN3c108BFloat16EEEvPKT_lllNS_27GenericPackedTensorAccessorIlLm4ENS_16DefaultPtrTraitsElEENS7_IS4_Lm4ES8_lEEi,"",@"SHT_CUDA_INFO"
	.sectionflags	@""
	.align	4


	//----- nvinfo : EIATTR_CUDA_API_VERSION
	.align		4
        /*0000*/ 	.byte	0x04, 0x37
        /*0002*/ 	.short	(.L_374 - .L_373)
.L_373:
        /*0004*/ 	.word	0x00000082


	//----- nvinfo : EIATTR_KPARAM_INFO
	.align		4
.L_374:
        /*0008*/ 	.byte	0x04, 0x17
        /*000a*/ 	.short	(.L_376 - .L_375)
.L_375:
        /*000c*/ 	.word	0x00000000
        /*0010*/ 	.short	0x0006
        /*0012*/ 	.short	0x00b0
        /*0014*/ 	.byte	0x00, 0xf0, 0x11, 0x00


	//----- nvinfo : EIATTR_KPARAM_INFO
	.align		4
.L_376:
        /*0018*/ 	.byte	0x04, 0x17
        /*001a*/ 	.short	(.L_378 - .L_377)
.L_377:
        /*001c*/ 	.word	0x00000000
        /*0020*/ 	.short	0x0005
        /*0022*/ 	.short	0x0068
        /*0024*/ 	.byte	0x00, 0xf0, 0x21, 0x01


	//----- nvinfo : EIATTR_KPARAM_INFO
	.align		4
.L_378:
        /*0028*/ 	.byte	0x04, 0x17
        /*002a*/ 	.short	(.L_380 - .L_379)
.L_379:
        /*002c*/ 	.word	0x00000000
        /*0030*/ 	.short	0x0004
        /*0032*/ 	.short	0x0020
        /*0034*/ 	.byte	0x00, 0xf0, 0x21, 0x01


	//----- nvinfo : EIATTR_KPARAM_INFO
	.align		4
.L_380:
        /*0038*/ 	.byte	0x04, 0x17
        /*003a*/ 	.short	(.L_382 - .L_381)
.L_381:
        /*003c*/ 	.word	0x00000000
        /*0040*/ 	.short	0x0003
        /*0042*/ 	.short	0x0018
        /*0044*/ 	.byte	0x00, 0xf0, 0x21, 0x00


	//----- nvinfo : EIATTR_KPARAM_INFO
	.align		4
.L_382:
        /*0048*/ 	.byte	0x04, 0x17
        /*004a*/ 	.short	(.L_384 - .L_383)
.L_383:
        /*004c*/ 	.word	0x00000000
        /*0050*/ 	.short	0x0002
        /*0052*/ 	.short	0x0010
        /*0054*/ 	.byte	0x00, 0xf0, 0x21, 0x00


	//----- nvinfo : EIATTR_KPARAM_INFO
	.align		4
.L_384:
        /*0058*/ 	.byte	0x04, 0x17
        /*005a*/ 	.short	(.L_386 - .L_385)
.L_385:
        /*005c*/ 	.word	0x00000000
        /*0060*/ 	.short	0x0001
        /*0062*/ 	.short	0x0008
        /*0064*/ 	.byte	0x00, 0xf0, 0x21, 0x00


	//----- nvinfo : EIATTR_KPARAM_INFO
	.align		4
.L_386:
        /*0068*/ 	.byte	0x04, 0x17
        /*006a*/ 	.short	(.L_388 - .L_387)
.L_387:
        /*006c*/ 	.word	0x00000000
        /*0070*/ 	.short	0x0000
        /*0072*/ 	.short	0x0000
        /*0074*/ 	.byte	0x00, 0xf5, 0x21, 0x00


	//----- nvinfo : EIATTR_SPARSE_MMA_MASK
	.align		4
.L_388:
        /*0078*/ 	.byte	0x03, 0x50
        /*007a*/ 	.short	0x0000


	//----- nvinfo : EIATTR_MAXREG_COUNT
	.align		4
        /*007c*/ 	.byte	0x03, 0x1b
        /*007e*/ 	.short	0x00ff


	//----- nvinfo : EIATTR_MERCURY_ISA_VERSION
	.align		4
        /*0080*/ 	.byte	0x03, 0x5f
        /*0082*/ 	.short	0x0101


	//----- nvinfo : EIATTR_VRC_CTA_INIT_COUNT
	.align		4
        /*0084*/ 	.byte	0x02, 0x4a
	.zero		1
	.zero		1


	//----- nvinfo : EIATTR_EXIT_INSTR_OFFSETS
	.align		4
        /*0088*/ 	.byte	0x04, 0x1c
        /*008a*/ 	.short	(.L_390 - .L_389)


	//   ....[0]....
.L_389:
        /*008c*/ 	.word	0x000002a0


	//   ....[1]....
        /*0090*/ 	.word	0x00000330


	//   ....[2]....
        /*0094*/ 	.word	0x00000700


	//----- nvinfo : EIATTR_CRS_STACK_SIZE
	.align		4
.L_390:
        /*0098*/ 	.byte	0x04, 0x1e
        /*009a*/ 	.short	(.L_392 - .L_391)
.L_391:
        /*009c*/ 	.word	0x00000000


	//----- nvinfo : EIATTR_CBANK_PARAM_SIZE
	.align		4
.L_392:
        /*00a0*/ 	.byte	0x03, 0x19
        /*00a2*/ 	.short	0x00b4


	//----- nvinfo : EIATTR_PARAM_CBANK
	.align		4
        /*00a4*/ 	.byte	0x04, 0x0a
        /*00a6*/ 	.short	(.L_394 - .L_393)
	.align		4
.L_393:
        /*00a8*/ 	.word	index@(.nv.constant0._ZN2at6native31max_unpooling3d_backward_kernelIN3c108BFloat16EEEvPKT_lllNS_27GenericPackedTensorAccessorIlLm4ENS_16DefaultPtrTraitsElEENS7_IS4_Lm4ES8_lEEi)
        /*00ac*/ 	.short	0x0380
        /*00ae*/ 	.short	0x00b4


	//----- nvinfo : EIATTR_SW_WAR
	.align		4
.L_394:
        /*00b0*/ 	.byte	0x04, 0x36
        /*00b2*/ 	.short	(.L_396 - .L_395)
.L_395:
        /*00b4*/ 	.word	0x00000008
.L_396:


//--------------------- .nv.info._ZN2at6native31max_unpooling3d_backward_kernelIN3c104HalfEEEvPKT_lllNS_27GenericPackedTensorAccessorIlLm4ENS_16DefaultPtrTraitsElEENS7_IS4_Lm4ES8_lEEi --------------------------
	.section	.nv.info._ZN2at6native31max_unpooling3d_backward_kernelIN3c104HalfEEEvPKT_lllNS_27GenericPackedTensorAccessorIlLm4ENS_16DefaultPtrTraitsElEENS7_IS4_Lm4ES8_lEEi,"",@"SHT_CUDA_INFO"
	.sectionflags	@""
	.align	4


	//----- nvinfo : EIATTR_CUDA_API_VERSION
	.align		4
        /*0000*/ 	.byte	0x04, 0x37
        /*0002*/ 	.short	(.L_398 - .L_397)
.L_397:
        /*0004*/ 	.word	0x00000082


	//----- nvinfo : EIATTR_KPARAM_INFO
	.align		4
.L_398:
        /*0008*/ 	.byte	0x04, 0x17
        /*000a*/ 	.short	(.L_400 - .L_399)
.L_399:
        /*000c*/ 	.word	0x00000000
        /*0010*/ 	.short	0x0006
        /*0012*/ 	.short	0x00b0
        /*0014*/ 	.byte	0x00, 0xf0, 0x11, 0x00


	//----- nvinfo : EIATTR_KPARAM_INFO
	.align		4
.L_400:
        /*0018*/ 	.byte	0x04, 0x17
        /*001a*/ 	.short	(.L_402 - .L_401)
.L_401:
        /*001c*/ 	.word	0x00000000
        /*0020*/ 	.short	0x0005
        /*0022*/ 	.short	0x0068
        /*0024*/ 	.byte	0x00, 0xf0, 0x21, 0x01


	//----- nvinfo : EIATTR_KPARAM_INFO
	.align		4
.L_402:
        /*0028*/ 	.byte	0x04, 0x17
        /*002a*/ 	.short	(.L_404 - .L_403)
.L_403:
        /*002c*/ 	.word	0x00000000
        /*0030*/ 	.short	0x0004
        /*0032*/ 	.short	0x0020
        /*0034*/ 	.byte	0x00, 0xf0, 0x21, 0x01


	//----- nvinfo : EIATTR_KPARAM_INFO
	.align		4
.L_404:
        /*0038*/ 	.byte	0x04, 0x17
        /*003a*/ 	.short	(.L_406 - .L_405)
.L_405:
        /*003c*/ 	.word	0x00000000
        /*0040*/ 	.short	0x0003
        /*0042*/ 	.short	0x0018
        /*0044*/ 	.byte	0x00, 0xf0, 0x21, 0x00


	//----- nvinfo : EIATTR_KPARAM_INFO
	.align		4
.L_406:
        /*0048*/ 	.byte	0x04, 0x17
        /*004a*/ 	.short	(.L_408 - .L_407)
.L_407:
        /*004c*/ 	.word	0x00000000
        /*0050*/ 	.short	0x0002
        /*0052*/ 	.short	0x0010
        /*0054*/ 	.byte	0x00, 0xf0, 0x21, 0x00


	//----- nvinfo : EIATTR_KPARAM_INFO
	.align		4
.L_408:
        /*0058*/ 	.byte	0x04, 0x17
        /*005a*/ 	.short	(.L_410 - .L_409)
.L_409:
        /*005c*/ 	.word	0x00000000
        /*0060*/ 	.short	0x0001
        /*0062*/ 	.short	0x0008
        /*0064*/ 	.byte	0x00, 0xf0, 0x21, 0x00


	//----- nvinfo : EIATTR_KPARAM_INFO
	.align		4
.L_410:
        /*0068*/ 	.byte	0x04, 0x17
        /*006a*/ 	.short	(.L_412 - .L_411)
.L_411:
        /*006c*/ 	.word	0x00000000
        /*0070*/ 	.short	0x0000
        /*0072*/ 	.short	0x0000
        /*0074*/ 	.byte	0x00, 0xf5, 0x21, 0x00


	//----- nvinfo : EIATTR_SPARSE_MMA_MASK
	.align		4
.L_412:
        /*0078*/ 	.byte	0x03, 0x50
        /*007a*/ 	.short	0x0000


	//----- nvinfo : EIATTR_MAXREG_COUNT
	.align		4
        /*007c*/ 	.byte	0x03, 0x1b
        /*007e*/ 	.short	0x00ff


	//----- nvinfo : EIATTR_MERCURY_ISA_VERSION
	.align		4
        /*0080*/ 	.byte	0x03, 0x5f
        /*0082*/ 	.short	0x0101


	//----- nvinfo : EIATTR_VRC_CTA_INIT_COUNT
	.align		4
        /*0084*/ 	.byte	0x02, 0x4a
	.zero		1
	.zero		1


	//----- nvinfo : EIATTR_EXIT_INSTR_OFFSETS
	.align		4
        /*0088*/ 	.byte	0x04, 0x1c
        /*008a*/ 	.short	(.L_414 - .L_413)


	//   ....[0]....
.L_413:
        /*008c*/ 	.word	0x000002a0


	//   ....[1]....
        /*0090*/ 	.word	0x00000330


	//   ....[2]....
        /*0094*/ 	.word	0x00000700


	//----- nvinfo : EIATTR_CRS_STACK_SIZE
	.align		4
.L_414:
        /*0098*/ 	.byte	0x04, 0x1e
        /*009a*/ 	.short	(.L_416 - .L_415)
.L_415:
        /*009c*/ 	.word	0x00000000


	//----- nvinfo : EIATTR_CBANK_PARAM_SIZE
	.align		4
.L_416:
        /*00a0*/ 	.byte	0x03, 0x19
        /*00a2*/ 	.short	0x00b4


	//----- nvinfo : EIATTR_PARAM_CBANK
	.align		4
        /*00a4*/ 	.byte	0x04, 0x0a
        /*00a6*/ 	.short	(.L_418 - .L_417)
	.align		4
.L_417:
        /*00a8*/ 	.word	index@(.nv.constant0._ZN2at6native31max_unpooling3d_backward_kernelIN3c104HalfEEEvPKT_lllNS_27GenericPackedTensorAccessorIlLm4ENS_16DefaultPtrTraitsElEENS7_IS4_Lm4ES8_lEEi)
        /*00ac*/ 	.short	0x0380
        /*00ae*/ 	.short	0x00b4


	//----- nvinfo : EIATTR_SW_WAR
	.align		4
.L_418:
        /*00b0*/ 	.byte	0x04, 0x36
        /*00b2*/ 	.short	(.L_420 - .L_419)
.L_419:
        /*00b4*/ 	.word	0x00000008
.L_420:


//--------------------- .nv.info._ZN2at6native31max_unpooling3d_backward_kernelIfEEvPKT_lllNS_27GenericPackedTensorAccessorIlLm4ENS_16DefaultPtrTraitsElEENS5_IS2_Lm4ES6_lEEi --------------------------
	.section	.nv.info._ZN2at6native31max_unpooling3d_backward_kernelIfEEvPKT_lllNS_27GenericPackedTensorAccessorIlLm4ENS_16DefaultPtrTraitsElEENS5_IS2_Lm4ES6_lEEi,"",@"SHT_CUDA_INFO"
	.sectionflags	@""
	.align	4


	//----- nvinfo : EIATTR_CUDA_API_VERSION
	.align		4
        /*0000*/ 	.byte	0x04, 0x37
        /*0002*/ 	.short	(.L_422 - .L_421)
.L_421:
        /*0004*/ 	.word	0x00000082


	//----- nvinfo : EIATTR_KPARAM_INFO
	.align		4
.L_422:
        /*0008*/ 	.byte	0x04, 0x17
        /*000a*/ 	.short	(.L_424 - .L_423)
.L_423:
        /*000c*/ 	.word	0x00000000
        /*0010*/ 	.short	0x0006
        /*0012*/ 	.short	0x00b0
        /*0014*/ 	.byte	0x00, 0xf0, 0x11, 0x00


	//----- nvinfo : EIATTR_KPARAM_INFO
	.align		4
.L_424:
        /*0018*/ 	.byte	0x04, 0x17
        /*001a*/ 	.short	(.L_426 - .L_425)
.L_425:
        /*001c*/ 	.word	0x00000000
        /*0020*/ 	.short	0x0005
        /*0022*/ 	.short	0x0068
        /*0024*/ 	.byte	0x00, 0xf0, 0x21, 0x01


	//----- nvinfo : EIATTR_KPARAM_INFO
	.align		4
.L_426:
        /*0028*/ 	.byte	0x04, 0x17
        /*002a*/ 	.short	(.L_428 - .L_427)
.L_427:
        /*002c*/ 	.word	0x00000000
        /*0030*/ 	.short	0x0004
        /*0032*/ 	.short	0x0020
        /*0034*/ 	.byte	0x00, 0xf0, 0x21, 0x01


	//----- nvinfo : EIATTR_KPARAM_INFO
	.align		4
.L_428:
        /*0038*/ 	.byte	0x04, 0x17
        /*003a*/ 	.short	(.L_430 - .L_429)
.L_429:
        /*003c*/ 	.word	0x00000000
        /*0040*/ 	.short	0x0003
        /*0042*/ 	.short	0x0018
        /*0044*/ 	.byte	0x00, 0xf0, 0x21, 0x00


	//----- nvinfo : EIATTR_KPARAM_INFO
	.align		4
.L_430:
        /*0048*/ 	.byte	0x04, 0x17
        /*004a*/ 	.short	(.L_432 - .L_431)
.L_431:
        /*004c*/ 	.word	0x00000000
        /*0050*/ 	.short	0x0002
        /*0052*/ 	.short	0x0010
        /*0054*/ 	.byte	0x00, 0xf0, 0x21, 0x00


	//----- nvinfo : EIATTR_KPARAM_INFO
	.align		4
.L_432:
        /*0058*/ 	.byte	0x04, 0x17
        /*005a*/ 	.short	(.L_434 - .L_433)
.L_433:
        /*005c*/ 	.word	0x00000000
        /*0060*/ 	.short	0x0001
        /*0062*/ 	.short	0x0008
        /*0064*/ 	.byte	0x00, 0xf0, 0x21, 0x00


	//----- nvinfo : EIATTR_KPARAM_INFO
	.align		4
.L_434:
        /*0068*/ 	.byte	0x04, 0x17
        /*006a*/ 	.short	(.L_436 - .L_435)
.L_435:
        /*006c*/ 	.word	0x00000000
        /*0070*/ 	.short	0x0000
        /*0072*/ 	.short	0x0000
        /*0074*/ 	.byte	0x00, 0xf5, 0x21, 0x00


	//----- nvinfo : EIATTR_SPARSE_MMA_MASK
	.align		4
.L_436:
        /*0078*/ 	.byte	0x03, 0x50
        /*007a*/ 	.short	0x0000


	//----- nvinfo : EIATTR_MAXREG_COUNT
	.align		4
        /*007c*/ 	.byte	0x03, 0x1b
        /*007e*/ 	.short	0x00ff


	//----- nvinfo : EIATTR_MERCURY_ISA_VERSION
	.align		4
        /*0080*/ 	.byte	0x03, 0x5f
        /*0082*/ 	.short	0x0101


	//----- nvinfo : EIATTR_VRC_CTA_INIT_COUNT
	.align		4
        /*0084*/ 	.byte	0x02, 0x4a
	.zero		1
	.zero		1


	//----- nvinfo : EIATTR_EXIT_INSTR_OFFSETS
	.align		4
        /*0088*/ 	.byte	0x04, 0x1c
        /*008a*/ 	.short	(.L_438 - .L_437)


	//   ....[0]....
.L_437:
        /*008c*/ 	.word	0x000002a0


	//   ....[1]....
        /*0090*/ 	.word	0x00000330


	//   ....[2]....
        /*0094*/ 	.word	0x00000700


	//----- nvinfo : EIATTR_CRS_STACK_SIZE
	.align		4
.L_438:
        /*0098*/ 	.byte	0x04, 0x1e
        /*009a*/ 	.short	(.L_440 - .L_439)
.L_439:
        /*009c*/ 	.word	0x00000000


	//----- nvinfo : EIATTR_CBANK_PARAM_SIZE
	.align		4
.L_440:
        /*00a0*/ 	.byte	0x03, 0x19
        /*00a2*/ 	.short	0x00b4


	//----- nvinfo : EIATTR_PARAM_CBANK
	.align		4
        /*00a4*/ 	.byte	0x04, 0x0a
        /*00a6*/ 	.short	(.L_442 - .L_441)
	.align		4
.L_441:
        /*00a8*/ 	.word	index@(.nv.constant0._ZN2at6native31max_unpooling3d_backward_kernelIfEEvPKT_lllNS_27GenericPackedTensorAccessorIlLm4ENS_16DefaultPtrTraitsElEENS5_IS2_Lm4ES6_lEEi)
        /*00ac*/ 	.short	0x0380
        /*00ae*/ 	.short	0x00b4


	//----- nvinfo : EIATTR_SW_WAR
	.align		4
.L_442:
        /*00b0*/ 	.byte	0x04, 0x36
        /*00b2*/ 	.short	(.L_444 - .L_443)
.L_443:
        /*00b4*/ 	.word	0x00000008
.L_444:


//--------------------- .nv.info._ZN2at6native31max_unpooling3d_backward_kernelIdEEvPKT_lllNS_27GenericPackedTensorAccessorIlLm4ENS_16DefaultPtrTraitsElEENS5_IS2_Lm4ES6_lEEi --------------------------
	.section	.nv.info._ZN2at6native31max_unpooling3d_backward_kernelIdEEvPKT_lllNS_27GenericPackedTensorAccessorIlLm4ENS_16DefaultPtrTraitsElEENS5_IS2_Lm4ES6_lEEi,"",@"SHT_CUDA_INFO"
	.sectionflags	@""
	.align	4


	//----- nvinfo : EIATTR_CUDA_API_VERSION
	.align		4
        /*0000*/ 	.byte	0x04, 0x37
        /*0002*/ 	.short	(.L_446 - .L_445)
.L_445:
        /*0004*/ 	.word	0x00000082


	//----- nvinfo : EIATTR_KPARAM_INFO
	.align		4
.L_446:
        /*0008*/ 	.byte	0x04, 0x17
        /*000a*/ 	.short	(.L_448 - .L_447)
.L_447:
        /*000c*/ 	.word	0x00000000
        /*0010*/ 	.short	0x0006
        /*0012*/ 	.short	0x00b0
        /*0014*/ 	.byte	0x00, 0xf0, 0x11, 0x00


	//----- nvinfo : EIATTR_KPARAM_INFO
	.align		4
.L_448:
        /*0018*/ 	.byte	0x04, 0x17
        /*001a*/ 	.short	(.L_450 - .L_449)
.L_449:
        /*001c*/ 	.word	0x00000000
        /*0020*/ 	.short	0x0005
        /*0022*/ 	.short	0x0068
        /*0024*/ 	.byte	0x00, 0xf0, 0x21, 0x01


	//----- nvinfo : EIATTR_KPARAM_INFO
	.align		4
.L_450:
        /*0028*/ 	.byte	0x04, 0x17
        /*002a*/ 	.short	(.L_452 - .L_451)
.L_451:
        /*002c*/ 	.word	0x00000000
        /*0030*/ 	.short	0x0004
        /*0032*/ 	.short	0x0020
        /*0034*/ 	.byte	0x00, 0xf0, 0x21, 0x01


	//----- nvinfo : EIATTR_KPARAM_INFO
	.align		4
.L_452:
        /*0038*/ 	.byte	0x04, 0x17
        /*003a*/ 	.short	(.L_454 - .L_453)
.L_453:
        /*003c*/ 	.word	0x00000000
        /*0040*/ 	.short	0x0003
        /*0042*/ 	.short	0x0018
        /*0044*/ 	.byte	0x00, 0xf0, 0x21, 0x00


	//----- nvinfo : EIATTR_KPARAM_INFO
	.align		4
.L_454:
        /*0048*/ 	.byte	0x04, 0x17
        /*004a*/ 	.short	(.L_456 - .L_455)
.L_455:
        /*004c*/ 	.word	0x00000000
        /*0050*/ 	.short	0x0002
        /*0052*/ 	.short	0x0010
        /*0054*/ 	.byte	0x00, 0xf0, 0x21, 0x00


	//----- nvinfo : EIATTR_KPARAM_INFO
	.align		4
.L_456:
        /*0058*/ 	.byte	0x04, 0x17
        /*005a*/ 	.short	(.L_458 - .L_457)
.L_457:
        /*005c*/ 	.word	0x00000000
        /*0060*/ 	.short	0x0001
        /*0062*/ 	.short	0x0008
        /*0064*/ 	.byte	0x00, 0xf0, 0x21, 0x00


	//----- nvinfo : EIATTR_KPARAM_INFO
	.align		4
.L_458:
        /*0068*/ 	.byte	0x04, 0x17
        /*006a*/ 	.short	(.L_460 - .L_459)
.L_459:
        /*006c*/ 	.word	0x00000000
        /*0070*/ 	.short	0x0000
        /*0072*/ 	.short	0x0000
        /*0074*/ 	.byte	0x00, 0xf5, 0x21, 0x00


	//----- nvinfo : EIATTR_SPARSE_MMA_MASK
	.align		4
.L_460:
        /*0078*/ 	.byte	0x03, 0x50
        /*007a*/ 	.short	0x0000


	//----- nvinfo : EIATTR_MAXREG_COUNT
	.align		4
        /*007c*/ 	.byte	0x03, 0x1b
        /*007e*/ 	.short	0x00ff


	//----- nvinfo : EIATTR_MERCURY_ISA_VERSION
	.align		4
        /*0080*/ 	.byte	0x03, 0x5f
        /*0082*/ 	.short	0x0101


	//----- nvinfo : EIATTR_VRC_CTA_INIT_COUNT
	.align		4
        /*0084*/ 	.byte	0x02, 0x4a
	.zero		1
	.zero		1


	//----- nvinfo : EIATTR_EXIT_INSTR_OFFSETS
	.align		4
        /*0088*/ 	.byte	0x04, 0x1c
        /*008a*/ 	.short	(.L_462 - .L_461)


	//   ....[0]....
.L_461:
        /*008c*/ 	.word	0x000002a0


	//   ....[1]....
        /*0090*/ 	.word	0x00000330


	//   ....[2]....
        /*0094*/ 	.word	0x00000700


	//----- nvinfo : EIATTR_CRS_STACK_SIZE
	.align		4
.L_462:
        /*0098*/ 	.byte	0x04, 0x1e
        /*009a*/ 	.short	(.L_464 - .L_463)
.L_463:
        /*009c*/ 	.word	0x00000000


	//----- nvinfo : EIATTR_CBANK_PARAM_SIZE
	.align		4
.L_464:
        /*00a0*/ 	.byte	0x03, 0x19
        /*00a2*/ 	.short	0x00b4


	//----- nvinfo : EIATTR_PARAM_CBANK
	.align		4
        /*00a4*/ 	.byte	0x04, 0x0a
        /*00a6*/ 	.short	(.L_466 - .L_465)
	.align		4
.L_465:
        /*00a8*/ 	.word	index@(.nv.constant0._ZN2at6native31max_unpooling3d_backward_kernelIdEEvPKT_lllNS_27GenericPackedTensorAccessorIlLm4ENS_16DefaultPtrTraitsElEENS5_IS2_Lm4ES6_lEEi)
        /*00ac*/ 	.short	0x0380
        /*00ae*/ 	.short	0x00b4


	//----- nvinfo : EIATTR_SW_WAR
	.align		4
.L_466:
        /*00b0*/ 	.byte	0x04, 0x36
        /*00b2*/ 	.short	(.L_468 - .L_467)
.L_467:
        /*00b4*/ 	.word	0x00000008
.L_468:


//--------------------- .nv.info._ZN2at6native31max_unpooling3d_backward_kernelIsEEvPKT_lllNS_27GenericPackedTensorAccessorIlLm4ENS_16DefaultPtrTraitsElEENS5_IS2_Lm4ES6_lEEi --------------------------
	.section	.nv.info._ZN2at6native31max_unpooling3d_backward_kernelIsEEvPKT_lllNS_27GenericPackedTensorAccessorIlLm4ENS_16DefaultPtrTraitsElEENS5_IS2_Lm4ES6_lEEi,"",@"SHT_CUDA_INFO"
	.sectionflags	@""
	.align	4


	//----- nvinfo : EIATTR_CUDA_API_VERSION
	.align		4
        /*0000*/ 	.byte	0x04, 0x37
        /*0002*/ 	.short	(.L_470 - .L_469)
.L_469:
        /*0004*/ 	.word	0x00000082


	//----- nvinfo : EIATTR_KPARAM_INFO
	.align		4
.L_470:
        /*0008*/ 	.byte	0x04, 0x17
        /*000a*/ 	.short	(.L_472 - .L_471)
.L_471:
        /*000c*/ 	.word	0x00000000
        /*0010*/ 	.short	0x0006
        /*0012*/ 	.short	0x00b0
        /*0014*/ 	.byte	0x00, 0xf0, 0x11, 0x00


	//----- nvinfo : EIATTR_KPARAM_INFO
	.align		4
.L_472:
        /*0018*/ 	.byte	0x04, 0x17
        /*001a*/ 	.short	(.L_474 - .L_473)
.L_473:
        /*001c*/ 	.word	0x00000000
        /*0020*/ 	.short	0x0005
        /*0022*/ 	.short	0x0068
        /*0024*/ 	.byte	0x00, 0xf0, 0x21, 0x01


	//----- nvinfo : EIATTR_KPARAM_INFO
	.align		4
.L_474:
        /*0028*/ 	.byte	0x04, 0x17
        /*002a*/ 	.short	(.L_476 - .L_475)
.L_475:
        /*002c*/ 	.word	0x00000000
        /*0030*/ 	.short	0x0004
        /*0032*/ 	.short	0x0020
        /*0034*/ 	.byte	0x00, 0xf0, 0x21, 0x01


	//----- nvinfo : EIATTR_KPARAM_INFO
	.align		4
.L_476:
        /*0038*/ 	.byte	0x04, 0x17
        /*003a*/ 	.short	(.L_478 - .L_477)
.L_477:
        /*003c*/ 	.word	0x00000000
        /*0040*/ 	.short	0x0003
        /*0042*/ 	.short	0x0018
        /*0044*/ 	.byte	0x00, 0xf0, 0x21, 0x00


	//----- nvinfo : EIATTR_KPARAM_INFO
	.align		4
.L_478:
        /*0048*/ 	.byte	0x04, 0x17
        /*004a*/ 	.short	(.L_480 - .L_479)
.L_479:
        /*004c*/ 	.word	0x00000000
        /*0050*/ 	.short	0x0002
        /*0052*/ 	.short	0x0010
        /*0054*/ 	.byte	0x00, 0xf0, 0x21, 0x00


	//----- nvinfo : EIATTR_KPARAM_INFO
	.align		4
.L_480:
        /*0058*/ 	.byte	0x04, 0x17
        /*005a*/ 	.short	(.L_482 - .L_481)
.L_481:
        /*005c*/ 	.word	0x00000000
        /*0060*/ 	.short	0x0001
        /*0062*/ 	.short	0x0008
        /*0064*/ 	.byte	0x00, 0xf0, 0x21, 0x00


	//----- nvinfo : EIATTR_KPARAM_INFO
	.align		4
.L_482:
        /*0068*/ 	.byte	0x04, 0x17
        /*006a*/ 	.short	(.L_484 - .L_483)
.L_483:
        /*006c*/ 	.word	0x00000000
        /*0070*/ 	.short	0x0000
        /*0072*/ 	.short	0x0000
        /*0074*/ 	.byte	0x00, 0xf5, 0x21, 0x00


	//----- nvinfo : EIATTR_SPARSE_MMA_MASK
	.align		4
.L_484:
        /*0078*/ 	.byte	0x03, 0x50
        /*007a*/ 	.short	0x0000


	//----- nvinfo : EIATTR_MAXREG_COUNT
	.align		4
        /*007c*/ 	.byte	0x03, 0x1b
        /*007e*/ 	.short	0x00ff


	//----- nvinfo : EIATTR_MERCURY_ISA_VERSION
	.align		4
        /*0080*/ 	.byte	0x03, 0x5f
        /*0082*/ 	.short	0x0101


	//----- nvinfo : EIATTR_VRC_CTA_INIT_COUNT
	.align		4
        /*0084*/ 	.byte	0x02, 0x4a
	.zero		1
	.zero		1


	//----- nvinfo : EIATTR_EXIT_INSTR_OFFSETS
	.align		4
        /*0088*/ 	.byte	0x04, 0x1c
        /*008a*/ 	.short	(.L_486 - .L_485)


	//   ....[0]....
.L_485:
        /*008c*/ 	.word	0x000002a0


	//   ....[1]....
        /*0090*/ 	.word	0x00000330


	//   ....[2]....
        /*0094*/ 	.word	0x00000700


	//----- nvinfo : EIATTR_CRS_STACK_SIZE
	.align		4
.L_486:
        /*0098*/ 	.byte	0x04, 0x1e
        /*009a*/ 	.short	(.L_488 - .L_487)
.L_487:
        /*009c*/ 	.word	0x00000000


	//----- nvinfo : EIATTR_CBANK_PARAM_SIZE
	.align		4
.L_488:
        /*00a0*/ 	.byte	0x03, 0x19
        /*00a2*/ 	.short	0x00b4


	//----- nvinfo : EIATTR_PARAM_CBANK
	.align		4
        /*00a4*/ 	.byte	0x04, 0x0a
        /*00a6*/ 	.short	(.L_490 - .L_489)
	.align		4
.L_489:
        /*00a8*/ 	.word	index@(.nv.constant0._ZN2at6native31max_unpooling3d_backward_kernelIsEEvPKT_lllNS_27GenericPackedTensorAccessorIlLm4ENS_16DefaultPtrTraitsElEENS5_IS2_Lm4ES6_lEEi)
        /*00ac*/ 	.short	0x0380
        /*00ae*/ 	.short	0x00b4


	//----- nvinfo : EIATTR_SW_WAR
	.align		4
.L_490:
        /*00b0*/ 	.byte	0x04, 0x36
        /*00b2*/ 	.short	(.L_492 - .L_491)
.L_491:
        /*00b4*/ 	.word	0x00000008
.L_492:


//--------------------- .nv.info._ZN2at6native31max_unpooling3d_backward_kernelIlEEvPKT_lllNS_27GenericPackedTensorAccessorIlLm4ENS_16DefaultPtrTraitsElEENS5_IS2_Lm4ES6_lEEi --------------------------
	.section	.nv.info._ZN2at6native31max_unpooling3d_backward_kernelIlEEvPKT_lllNS_27GenericPackedTensorAccessorIlLm4ENS_16DefaultPtrTraitsElEENS5_IS2_Lm4ES6_lEEi,"",@"SHT_CUDA_INFO"
	.sectionflags	@""
	.align	4


	//----- nvinfo : EIATTR_CUDA_API_VERSION
	.align		4
        /*0000*/ 	.byte	0x04, 0x37
        /*0002*/ 	.short	(.L_494 - .L_493)
.L_493:
        /*0004*/ 	.word	0x00000082


	//----- nvinfo : EIATTR_KPARAM_INFO
	.align		4
.L_494:
        /*0008*/ 	.byte	0x04, 0x17
        /*000a*/ 	.short	(.L_496 - .L_495)
.L_495:
        /*000c*/ 	.word	0x00000000
        /*0010*/ 	.short	0x0006
        /*0012*/ 	.short	0x00b0
        /*0014*/ 	.byte	0x00, 0xf0, 0x11, 0x00


	//----- nvinfo : EIATTR_KPARAM_INFO
	.align		4
.L_496:
        /*0018*/ 	.byte	0x04, 0x17
        /*001a*/ 	.short	(.L_498 - .L_497)
.L_497:
        /*001c*/ 	.word	0x00000000
        /*0020*/ 	.short	0x0005
        /*0022*/ 	.short	0x0068
        /*0024*/ 	.byte	0x00, 0xf0, 0x21, 0x01


	//----- nvinfo : EIATTR_KPARAM_INFO
	.align		4
.L_498:
        /*0028*/ 	.byte	0x04, 0x17
        /*002a*/ 	.short	(.L_500 - .L_499)
.L_499:
        /*002c*/ 	.word	0x00000000
        /*0030*/ 	.short	0x0004
        /*0032*/ 	.short	0x0020
        /*0034*/ 	.byte	0x00, 0xf0, 0x21, 0x01


	//----- nvinfo : EIATTR_KPARAM_INFO
	.align		4
.L_500:
        /*0038*/ 	.byte	0x04, 0x17
        /*003a*/ 	.short	(.L_502 - .L_501)
.L_501:
        /*003c*/ 	.word	0x00000000
        /*0040*/ 	.short	0x0003
        /*0042*/ 	.short	0x0018
        /*0044*/ 	.byte	0x00, 0xf0, 0x21, 0x00


	//----- nvinfo : EIATTR_KPARAM_INFO
	.align		4
.L_502:
        /*0048*/ 	.byte	0x04, 0x17
        /*004a*/ 	.short	(.L_504 - .L_503)
.L_503:
        /*004c*/ 	.word	0x00000000
        /*0050*/ 	.short	0x0002
        /*0052*/ 	.short	0x0010
        /*0054*/ 	.byte	0x00, 0xf0, 0x21, 0x00


	//----- nvinfo : EIATTR_KPARAM_INFO
	.align		4
.L_504:
        /*0058*/ 	.byte	0x04, 0x17
        /*005a*/ 	.short	(.L_506 - .L_505)
.L_505:
        /*005c*/ 	.word	0x00000000
        /*0060*/ 	.short	0x0001
        /*0062*/ 	.short	0x0008
        /*0064*/ 	.byte	0x00, 0xf0, 0x21, 0x00


	//----- nvinfo : EIATTR_KPARAM_INFO
	.align		4
.L_506:
        /*0068*/ 	.byte	0x04, 0x17
        /*006a*/ 	.short	(.L_508 - .L_507)
.L_507:
        /*006c*/ 	.word	0x00000000
        /*0070*/ 	.short	0x0000
        /*0072*/ 	.short	0x0000
        /*0074*/ 	.byte	0x00, 0xf5, 0x21, 0x00


	//----- nvinfo : EIATTR_SPARSE_MMA_MASK
	.align		4
.L_508:
        /*0078*/ 	.byte	0x03, 0x50
        /*007a*/ 	.short	0x0000


	//----- nvinfo : EIATTR_MAXREG_COUNT
	.align		4
        /*007c*/ 	.byte	0x03, 0x1b
        /*007e*/ 	.short	0x00ff


	//----- nvinfo : EIATTR_MERCURY_ISA_VERSION
	.align		4
        /*0080*/ 	.byte	0x03, 0x5f
        /*0082*/ 	.short	0x0101


	//----- nvinfo : EIATTR_VRC_CTA_INIT_COUNT
	.align		4
        /*0084*/ 	.byte	0x02, 0x4a
	.zero		1
	.zero		1


	//----- nvinfo : EIATTR_EXIT_INSTR_OFFSETS
	.align		4
        /*0088*/ 	.byte	0x04, 0x1c
        /*008a*/ 	.short	(.L_510 - .L_509)


	//   ....[0]....
.L_509:
        /*008c*/ 	.word	0x000002a0


	//   ....[1]....
        /*0090*/ 	.word	0x00000330


	//   ....[2]....
        /*0094*/ 	.word	0x00000700


	//----- nvinfo : EIATTR_CRS_STACK_SIZE
	.align		4
.L_510:
        /*0098*/ 	.byte	0x04, 0x1e
        /*009a*/ 	.short	(.L_512 - .L_511)
.L_511:
        /*009c*/ 	.word	0x00000000


	//----- nvinfo : EIATTR_CBANK_PARAM_SIZE
	.align		4
.L_512:
        /*00a0*/ 	.byte	0x03, 0x19
        /*00a2*/ 	.short	0x00b4


	//----- nvinfo : EIATTR_PARAM_CBANK
	.align		4
        /*00a4*/ 	.byte	0x04, 0x0a
        /*00a6*/ 	.short	(.L_514 - .L_513)
	.align		4
.L_513:
        /*00a8*/ 	.word	index@(.nv.constant0._ZN2at6native31max_unpooling3d_backward_kernelIlEEvPKT_lllNS_27GenericPackedTensorAccessorIlLm4ENS_16DefaultPtrTraitsElEENS5_IS2_Lm4ES6_lEEi)
        /*00ac*/ 	.short	0x0380
        /*00ae*/ 	.short	0x00b4


	//----- nvinfo : EIATTR_SW_WAR
	.align		4
.L_514:
        /*00b0*/ 	.byte	0x04, 0x36
        /*00b2*/ 	.short	(.L_516 - .L_515)
.L_515:
        /*00b4*/ 	.word	0x00000008
.L_516:


//--------------------- .nv.info._ZN2at6native31max_unpooling3d_backward_kernelIiEEvPKT_lllNS_27GenericPackedTensorAccessorIlLm4ENS_16DefaultPtrTraitsElEENS5_IS2_Lm4ES6_lEEi --------------------------
	.section	.nv.info._ZN2at6native31max_unpooling3d_backward_kernelIiEEvPKT_lllNS_27GenericPackedTensorAccessorIlLm4ENS_16DefaultPtrTraitsElEENS5_IS2_Lm4ES6_lEEi,"",@"SHT_CUDA_INFO"
	.sectionflags	@""
	.align	4


	//----- nvinfo : EIATTR_CUDA_API_VERSION
	.align		4
        /*0000*/ 	.byte	0x04, 0x37
        /*0002*/ 	.short	(.L_518 - .L_517)
.L_517:
        /*0004*/ 	.word	0x00000082


	//----- nvinfo : EIATTR_KPARAM_INFO
	.align		4
.L_518:
        /*0008*/ 	.byte	0x04, 0x17
        /*000a*/ 	.short	(.L_520 - .L_519)
.L_519:
        /*000c*/ 	.word	0x00000000
        /*0010*/ 	.short	0x0006
        /*0012*/ 	.short	0x00b0
        /*0014*/ 	.byte	0x00, 0xf0, 0x11, 0x00


	//----- nvinfo : EIATTR_KPARAM_INFO
	.align		4
.L_520:
        /*0018*/ 	.byte	0x04, 0x17
        /*001a*/ 	.short	(.L_522 - .L_521)
.L_521:
        /*001c*/ 	.word	0x00000000
        /*0020*/ 	.short	0x0005
        /*0022*/ 	.short	0x0068
        /*0024*/ 	.byte	0x00, 0xf0, 0x21, 0x01


	//----- nvinfo : EIATTR_KPARAM_INFO
	.align		4
.L_522:
        /*0028*/ 	.byte	0x04, 0x17
        /*002a*/ 	.short	(.L_524 - .L_523)
.L_523:
        /*002c*/ 	.word	0x00000000
        /*0030*/ 	.short	0x0004
        /*0032*/ 	.short	0x0020
        /*0034*/ 	.byte	0x00, 0xf0, 0x21, 0x01


	//----- nvinfo : EIATTR_KPARAM_INFO
	.align		4
.L_524:
        /*0038*/ 	.byte	0x04, 0x17
        /*003a*/ 	.short	(.L_526 - .L_525)
.L_525:
        /*003c*/ 	.word	0x00000000
        /*0040*/ 	.short	0x0003
        /*0042*/ 	.short	0x0018
        /*0044*/ 	.byte	0x00, 0xf0, 0x21, 0x00


	//----- nvinfo : EIATTR_KPARAM_INFO
	.align		4
.L_526:
        /*0048*/ 	.byte	0x04, 0x17
        /*004a*/ 	.short	(.L_528 - .L_527)
.L_527:
        /*004c*/ 	.word	0x00000000
        /*0050*/ 	.short	0x0002
        /*0052*/ 	.short	0x0010
        /*0054*/ 	.byte	0x00, 0xf0, 0x21, 0x00


	//----- nvinfo : EIATTR_KPARAM_INFO
	.align		4
.L_528:
        /*0058*/ 	.byte	0x04, 0x17
        /*005a*/ 	.short	(.L_530 - .L_529)
.L_529:
        /*005c*/ 	.word	0x00000000
        /*0060*/ 	.short	0x0001
        /*0062*/ 	.short	0x0008
        /*0064*/ 	.byte	0x00, 0xf0, 0x21, 0x00


	//----- nvinfo : EIATTR_KPARAM_INFO
	.align		4
.L_530:
        /*0068*/ 	.byte	0x04, 0x17
        /*006a*/ 	.short	(.L_532 - .L_531)
.L_531:
        /*006c*/ 	.word	0x00000000
        /*0070*/ 	.short	0x0000
        /*0072*/ 	.short	0x0000
        /*0074*/ 	.byte	0x00, 0xf5, 0x21, 0x00


	//----- nvinfo : EIATTR_SPARSE_MMA_MASK
	.align		4
.L_532:
        /*0078*/ 	.byte	0x03, 0x50
        /*007a*/ 	.short	0x0000


	//----- nvinfo : EIATTR_MAXREG_COUNT
	.align		4
        /*007c*/ 	.byte	0x03, 0x1b
        /*007e*/ 	.short	0x00ff


	//----- nvinfo : EIATTR_MERCURY_ISA_VERSION
	.align		4
        /*0080*/ 	.byte	0x03, 0x5f
        /*0082*/ 	.short	0x0101


	//----- nvinfo : EIATTR_VRC_CTA_INIT_COUNT
	.align		4
        /*0084*/ 	.byte	0x02, 0x4a
	.zero		1
	.zero		1


	//----- nvinfo : EIATTR_EXIT_INSTR_OFFSETS
	.align		4
        /*0088*/ 	.byte	0x04, 0x1c
        /*008a*/ 	.short	(.L_534 - .L_533)


	//   ....[0]....
.L_533:
        /*008c*/ 	.word	0x000002a0


	//   ....[1]....
        /*0090*/ 	.word	0x00000330


	//   ....[2]....
        /*0094*/ 	.word	0x00000700


	//----- nvinfo : EIATTR_CRS_STACK_SIZE
	.align		4
.L_534:
        /*0098*/ 	.byte	0x04, 0x1e
        /*009a*/ 	.short	(.L_536 - .L_535)
.L_535:
        /*009c*/ 	.word	0x00000000


	//----- nvinfo : EIATTR_CBANK_PARAM_SIZE
	.align		4
.L_536:
        /*00a0*/ 	.byte	0x03, 0x19
        /*00a2*/ 	.short	0x00b4


	//----- nvinfo : EIATTR_PARAM_CBANK
	.align		4
        /*00a4*/ 	.byte	0x04, 0x0a
        /*00a6*/ 	.short	(.L_538 - .L_537)
	.align		4
.L_537:
        /*00a8*/ 	.word	index@(.nv.constant0._ZN2at6native31max_unpooling3d_backward_kernelIiEEvPKT_lllNS_27GenericPackedTensorAccessorIlLm4ENS_16DefaultPtrTraitsElEENS5_IS2_Lm4ES6_lEEi)
        /*00ac*/ 	.short	0x0380
        /*00ae*/ 	.short	0x00b4


	//----- nvinfo : EIATTR_SW_WAR
	.align		4
.L_538:
        /*00b0*/ 	.byte	0x04, 0x36
        /*00b2*/ 	.short	(.L_540 - .L_539)
.L_539:
        /*00b4*/ 	.word	0x00000008
.L_540:


//--------------------- .nv.info._ZN2at6native31max_unpooling3d_backward_kernelIaEEvPKT_lllNS_27GenericPackedTensorAccessorIlLm4ENS_16DefaultPtrTraitsElEENS5_IS2_Lm4ES6_lEEi --------------------------
	.section	.nv.info._ZN2at6native31max_unpooling3d_backward_kernelIaEEvPKT_lllNS_27GenericPackedTensorAccessorIlLm4ENS_16DefaultPtrTraitsElEENS5_IS2_Lm4ES6_lEEi,"",@"SHT_CUDA_INFO"
	.sectionflags	@""
	.align	4


	//----- nvinfo : EIATTR_CUDA_API_VERSION
	.align		4
        /*0000*/ 	.byte	0x04, 0x37
        /*0002*/ 	.short	(.L_542 - .L_541)
.L_541:
        /*0004*/ 	.word	0x00000082


	//----- nvinfo : EIATTR_KPARAM_INFO
	.align		4
.L_542:
        /*0008*/ 	.byte	0x04, 0x17
        /*000a*/ 	.short	(.L_544 - .L_543)
.L_543:
        /*000c*/ 	.word	0x00000000
        /*0010*/ 	.short	0x0006
        /*0012*/ 	.short	0x00b0
        /*0014*/ 	.byte	0x00, 0xf0, 0x11, 0x00


	//----- nvinfo : EIATTR_KPARAM_INFO
	.align		4
.L_544:
        /*0018*/ 	.byte	0x04, 0x17
        /*001a*/ 	.short	(.L_546 - .L_545)
.L_545:
        /*001c*/ 	.word	0x00000000
        /*0020*/ 	.short	0x0005
        /*0022*/ 	.short	0x0068
        /*0024*/ 	.byte	0x00, 0xf0, 0x21, 0x01


	//----- nvinfo : EIATTR_KPARAM_INFO
	.align		4
.L_546:
        /*0028*/ 	.byte	0x04, 0x17
        /*002a*/ 	.short	(.L_548 - .L_547)
.L_547:
        /*002c*/ 	.word	0x00000000
        /*0030*/ 	.short	0x0004
        /*0032*/ 	.short	0x0020
        /*0034*/ 	.byte	0x00, 0xf0, 0x21, 0x01


	//----- nvinfo : EIATTR_KPARAM_INFO
	.align		4
.L_548:
        /*0038*/ 	.byte	0x04, 0x17
        /*003a*/ 	.short	(.L_550 - .L_549)
.L_549:
        /*003c*/ 	.word	0x00000000
        /*0040*/ 	.short	0x0003
        /*0042*/ 	.short	0x0018
        /*0044*/ 	.byte	0x00, 0xf0, 0x21, 0x00


	//----- nvinfo : EIATTR_KPARAM_INFO
	.align		4
.L_550:
        /*0048*/ 	.byte	0x04, 0x17
        /*004a*/ 	.short	(.L_552 - .L_551)
.L_551:
        /*004c*/ 	.word	0x00000000
        /*0050*/ 	.short	0x0002
        /*0052*/ 	.short	0x0010
        /*0054*/ 	.byte	0x00, 0xf0, 0x21, 0x00


	//----- nvinfo : EIATTR_KPARAM_INFO
	.align		4
.L_552:
        /*0058*/ 	.byte	0x04, 0x17
        /*005a*/ 	.short	(.L_554 - .L_553)
.L_553:
        /*005c*/ 	.word	0x00000000
        /*0060*/ 	.short	0x0001
        /*0062*/ 	.short	0x0008
        /*0064*/ 	.byte	0x00, 0xf0, 0x21, 0x00


	//----- nvinfo : EIATTR_KPARAM_INFO
	.align		4
.L_554:
        /*0068*/ 	.byte	0x04, 0x17
        /*006a*/ 	.short	(.L_556 - .L_555)
.L_555:
        /*006c*/ 	.word	0x00000000
        /*0070*/ 	.short	0x0000
        /*0072*/ 	.short	0x0000
        /*0074*/ 	.byte	0x00, 0xf5, 0x21, 0x00


	//----- nvinfo : EIATTR_SPARSE_MMA_MASK
	.align		4
.L_556:
        /*0078*/ 	.byte	0x03, 0x50
        /*007a*/ 	.short	0x0000


	//----- nvinfo : EIATTR_MAXREG_COUNT
	.align		4
        /*007c*/ 	.byte	0x03, 0x1b
        /*007e*/ 	.short	0x00ff


	//----- nvinfo : EIATTR_MERCURY_ISA_VERSION
	.align		4
        /*0080*/ 	.byte	0x03, 0x5f
        /*0082*/ 	.short	0x0101


	//----- nvinfo : EIATTR_VRC_CTA_INIT_COUNT
	.align		4
        /*0084*/ 	.byte	0x02, 0x4a
	.zero		1
	.zero		1


	//----- nvinfo : EIATTR_EXIT_INSTR_OFFSETS
	.align		4
        /*0088*/ 	.byte	0x04, 0x1c
        /*008a*/ 	.short	(.L_558 - .L_557)


	//   ....[0]....
.L_557:
        /*008c*/ 	.word	0x000002a0


	//   ....[1]....
        /*0090*/ 	.word	0x00000330


	//   ....[2]....
        /*0094*/ 	.word	0x000006e0


	//----- nvinfo : EIATTR_CRS_STACK_SIZE
	.align		4
.L_558:
        /*0098*/ 	.byte	0x04, 0x1e
        /*009a*/ 	.short	(.L_560 - .L_559)
.L_559:
        /*009c*/ 	.word	0x00000000


	//----- nvinfo : EIATTR_CBANK_PARAM_SIZE
	.align		4
.L_560:
        /*00a0*/ 	.byte	0x03, 0x19
        /*00a2*/ 	.short	0x00b4


	//----- nvinfo : EIATTR_PARAM_CBANK
	.align		4
        /*00a4*/ 	.byte	0x04, 0x0a
        /*00a6*/ 	.short	(.L_562 - .L_561)
	.align		4
.L_561:
        /*00a8*/ 	.word	index@(.nv.constant0._ZN2at6native31max_unpooling3d_backward_kernelIaEEvPKT_lllNS_27GenericPackedTensorAccessorIlLm4ENS_16DefaultPtrTraitsElEENS5_IS2_Lm4ES6_lEEi)
        /*00ac*/ 	.short	0x0380
        /*00ae*/ 	.short	0x00b4


	//----- nvinfo : EIATTR_SW_WAR
	.align		4
.L_562:
        /*00b0*/ 	.byte	0x04, 0x36
        /*00b2*/ 	.short	(.L_564 - .L_563)
.L_563:
        /*00b4*/ 	.word	0x00000008
.L_564:


//--------------------- .nv.info._ZN2at6native31max_unpooling3d_backward_kernelIhEEvPKT_lllNS_27GenericPackedTensorAccessorIlLm4ENS_16DefaultPtrTraitsElEENS5_IS2_Lm4ES6_lEEi --------------------------
	.section	.nv.info._ZN2at6native31max_unpooling3d_backward_kernelIhEEvPKT_lllNS_27GenericPackedTensorAccessorIlLm4ENS_16DefaultPtrTraitsElEENS5_IS2_Lm4ES6_lEEi,"",@"SHT_CUDA_INFO"
	.sectionflags	@""
	.align	4


	//----- nvinfo : EIATTR_CUDA_API_VERSION
	.align		4
        /*0000*/ 	.byte	0x04, 0x37
        /*0002*/ 	.short	(.L_566 - .L_565)
.L_565:
        /*0004*/ 	.word	0x00000082


	//----- nvinfo : EIATTR_KPARAM_INFO
	.align		4
.L_566:
        /*0008*/ 	.byte	0x04, 0x17
        /*000a*/ 	.short	(.L_568 - .L_567)
.L_567:
        /*000c*/ 	.word	0x00000000
        /*0010*/ 	.short	0x0006
        /*0012*/ 	.short	0x00b0
        /*0014*/ 	.byte	0x00, 0xf0, 0x11, 0x00


	//----- nvinfo : EIATTR_KPARAM_INFO
	.align		4
.L_568:
        /*0018*/ 	.byte	0x04, 0x17
        /*001a*/ 	.short	(.L_570 - .L_569)
.L_569:
        /*001c*/ 	.word	0x00000000
        /*0020*/ 	.short	0x0005
        /*0022*/ 	.short	0x0068
        /*0024*/ 	.byte	0x00, 0xf0, 0x21, 0x01


	//----- nvinfo : EIATTR_KPARAM_INFO
	.align		4
.L_570:
        /*0028*/ 	.byte	0x04, 0x17
        /*002a*/ 	.short	(.L_572 - .L_571)
.L_571:
        /*002c*/ 	.word	0x00000000
        /*0030*/ 	.short	0x0004
        /*0032*/ 	.short	0x0020
        /*0034*/ 	.byte	0x00, 0xf0, 0x21, 0x01


	//----- nvinfo : EIATTR_KPARAM_INFO
	.align		4
.L_572:
        /*0038*/ 	.byte	0x04, 0x17
        /*003a*/ 	.short	(.L_574 - .L_573)
.L_573:
        /*003c*/ 	.word	0x00000000
        /*0040*/ 	.short	0x0003
        /*0042*/ 	.short	0x0018
        /*0044*/ 	.byte	0x00, 0xf0, 0x21, 0x00


	//----- nvinfo : EIATTR_KPARAM_INFO
	.align		4
.L_574:
        /*0048*/ 	.byte	0x04, 0x17
        /*004a*/ 	.short	(.L_576 - .L_575)
.L_575:
        /*004c*/ 	.word	0x00000000
        /*0050*/ 	.short	0x0002
        /*0052*/ 	.short	0x0010
        /*0054*/ 	.byte	0x00, 0xf0, 0x21, 0x00


	//----- nvinfo : EIATTR_KPARAM_INFO
	.align		4
.L_576:
        /*0058*/ 	.byte	0x04, 0x17
        /*005a*/ 	.short	(.L_578 - .L_577)
.L_577:
        /*005c*/ 	.word	0x00000000
        /*0060*/ 	.short	0x0001
        /*0062*/ 	.short	0x0008
        /*0064*/ 	.byte	0x00, 0xf0, 0x21, 0x00


	//----- nvinfo : EIATTR_KPARAM_INFO
	.align		4
.L_578:
        /*0068*/ 	.byte	0x04, 0x17
        /*006a*/ 	.short	(.L_580 - .L_579)
.L_579:
        /*006c*/ 	.word	0x00000000
        /*0070*/ 	.short	0x0000
        /*0072*/ 	.short	0x0000
        /*0074*/ 	.byte	0x00, 0xf5, 0x21, 0x00


	//----- nvinfo : EIATTR_SPARSE_MMA_MASK
	.align		4
.L_580:
        /*0078*/ 	.byte	0x03, 0x50
        /*007a*/ 	.short	0x0000


	//----- nvinfo : EIATTR_MAXREG_COUNT
	.align		4
        /*007c*/ 	.byte	0x03, 0x1b
        /*007e*/ 	.short	0x00ff


	//----- nvinfo : EIATTR_MERCURY_ISA_VERSION
	.align		4
        /*0080*/ 	.byte	0x03, 0x5f
        /*0082*/ 	.short	0x0101


	//----- nvinfo : EIATTR_VRC_CTA_INIT_COUNT
	.align		4
        /*0084*/ 	.byte	0x02, 0x4a
	.zero		1
	.zero		1


	//----- nvinfo : EIATTR_EXIT_INSTR_OFFSETS
	.align		4
        /*0088*/ 	.byte	0x04, 0x1c
        /*008a*/ 	.short	(.L_582 - .L_581)


	//   ....[0]....
.L_581:
        /*008c*/ 	.word	0x000002a0


	//   ....[1]....
        /*0090*/ 	.word	0x00000330


	//   ....[2]....
        /*0094*/ 	.word	0x000006e0


	//----- nvinfo : EIATTR_CRS_STACK_SIZE
	.align		4
.L_582:
        /*0098*/ 	.byte	0x04, 0x1e
        /*009a*/ 	.short	(.L_584 - .L_583)
.L_583:
        /*009c*/ 	.word	0x00000000


	//----- nvinfo : EIATTR_CBANK_PARAM_SIZE
	.align		4
.L_584:
        /*00a0*/ 	.byte	0x03, 0x19
        /*00a2*/ 	.short	0x00b4


	//----- nvinfo : EIATTR_PARAM_CBANK
	.align		4
        /*00a4*/ 	.byte	0x04, 0x0a
        /*00a6*/ 	.short	(.L_586 - .L_585)
	.align		4
.L_585:
        /*00a8*/ 	.word	index@(.nv.constant0._ZN2at6native31max_unpooling3d_backward_kernelIhEEvPKT_lllNS_27GenericPackedTensorAccessorIlLm4ENS_16DefaultPtrTraitsElEENS5_IS2_Lm4ES6_lEEi)
        /*00ac*/ 	.short	0x0380
        /*00ae*/ 	.short	0x00b4


	//----- nvinfo : EIATTR_SW_WAR
	.align		4
.L_586:
        /*00b0*/ 	.byte	0x04, 0x36
        /*00b2*/ 	.short	(.L_588 - .L_587)
.L_587:
        /*00b4*/ 	.word	0x00000008
.L_588:


//--------------------- .nv.info._ZN2at6native31max_unpooling2d_backward_kernelIN3c108BFloat16EEEvlPKT_PKllllllPS4_ --------------------------
	.section	.nv.info._ZN2at6native31max_unpooling2d_backward_kernelIN3c108BFloat16EEEvlPKT_PKllllllPS4_,"",@"SHT_CUDA_INFO"
	.sectionflags	@""
	.align	4


	//----- nvinfo : EIATTR_CUDA_API_VERSION
	.align		4
        /*0000*/ 	.byte	0x04, 0x37
        /*0002*/ 	.short	(.L_590 - .L_589)
.L_589:
        /*0004*/ 	.word	0x00000082


	//----- nvinfo : EIATTR_KPARAM_INFO
	.align		4
.L_590:
        /*0008*/ 	.byte	0x04, 0x17
        /*000a*/ 	.short	(.L_592 - .L_591)
.L_591:
        /*000c*/ 	.word	0x00000000
        /*0010*/ 	.short	0x0008
        /*0012*/ 	.short	0x0040
        /*0014*/ 	.byte	0x00, 0xf5, 0x21, 0x00


	//----- nvinfo : EIATTR_KPARAM_INFO
	.align		4
.L_592:
        /*0018*/ 	.byte	0x04, 0x17
        /*001a*/ 	.short	(.L_594 - .L_593)
.L_593:
        /*001c*/ 	.word	0x00000000
        /*0020*/ 	.short	0x0007
        /*0022*/ 	.short	0x0038
        /*0024*/ 	.byte	0x00, 0xf0, 0x21, 0x00


	//----- nvinfo : EIATTR_KPARAM_INFO
	.align		4
.L_594:
        /*0028*/ 	.byte	0x04, 0x17
        /*002a*/ 	.short	(.L_596 - .L_595)
.L_595:
        /*002c*/ 	.word	0x00000000
        /*0030*/ 	.short	0x0006
        /*0032*/ 	.short	0x0030
        /*0034*/ 	.byte	0x00, 0xf0, 0x21, 0x00


	//----- nvinfo : EIATTR_KPARAM_INFO
	.align		4
.L_596:
        /*0038*/ 	.byte	0x04, 0x17
        /*003a*/ 	.short	(.L_598 - .L_597)
.L_597:
        /*003c*/ 	.word	0x00000000
        /*0040*/ 	.short	0x0005
        /*0042*/ 	.short	0x0028
        /*0044*/ 	.byte	0x00, 0xf0, 0x21, 0x00


	//----- nvinfo : EIATTR_KPARAM_INFO
	.align		4
.L_598:
        /*0048*/ 	.byte	0x04, 0x17
        /*004a*/ 	.short	(.L_600 - .L_599)
.L_599:
        /*004c*/ 	.word	0x00000000
        /*0050*/ 	.short	0x0004
        /*0052*/ 	.short	0x0020
        /*0054*/ 	.byte	0x00, 0xf0, 0x21, 0x00


	//----- nvinfo : EIATTR_KPARAM_INFO
	.align		4
.L_600:
        /*0058*/ 	.byte	0x04, 0x17
        /*005a*/ 	.short	(.L_602 - .L_601)
.L_601:
        /*005c*/ 	.word	0x00000000
        /*0060*/ 	.short	0x0003
        /*0062*/ 	.short	0x0018
        /*0064*/ 	.byte	0x00, 0xf0, 0x21, 0x00


	//----- nvinfo : EIATTR_KPARAM_INFO
	.align		4
.L_602:
        /*0068*/ 	.byte	0x04, 0x17
        /*006a*/ 	.short	(.L_604 - .L_603)
.L_603:
        /*006c*/ 	.word	0x00000000
        /*0070*/ 	.short	0x0002
        /*0072*/ 	.short	0x0010
        /*0074*/ 	.byte	0x00, 0xf5, 0x21, 0x00


	//----- nvinfo : EIATTR_KPARAM_INFO
	.align		4
.L_604:
        /*0078*/ 	.byte	0x04, 0x17
        /*007a*/ 	.short	(.L_606 - .L_605)
.L_605:
        /*007c*/ 	.word	0x00000000
        /*0080*/ 	.short	0x0001
        /*0082*/ 	.short	0x0008
        /*0084*/ 	.byte	0x00, 0xf5, 0x21, 0x00


	//----- nvinfo : EIATTR_KPARAM_INFO
	.align		4
.L_606:
        /*0088*/ 	.byte	0x04, 0x17
        /*008a*/ 	.short	(.L_608 - .L_607)
.L_607:
        /*008c*/ 	.word	0x00000000
        /*0090*/ 	.short	0x0000
        /*0092*/ 	.short	0x0000
        /*0094*/ 	.byte	0x00, 0xf0, 0x21, 0x00


	//----- nvinfo : EIATTR_SPARSE_MMA_MASK
	.align		4
.L_608:
        /*0098*/ 	.byte	0x03, 0x50
        /*009a*/ 	.short	0x0000


	//----- nvinfo : EIATTR_MAXREG_COUNT
	.align		4
        /*009c*/ 	.byte	0x03, 0x1b
        /*009e*/ 	.short	0x00ff


	//----- nvinfo : EIATTR_MERCURY_ISA_VERSION
	.align		4
        /*00a0*/ 	.byte	0x03, 0x5f
        /*00a2*/ 	.short	0x0101


	//----- nvinfo : EIATTR_VRC_CTA_INIT_COUNT
	.align		4
        /*00a4*/ 	.byte	0x02, 0x4a
	.zero		1
	.zero		1


	//----- nvinfo : EIATTR_EXIT_INSTR_OFFSETS
	.align		4
        /*00a8*/ 	.byte	0x04, 0x1c
        /*00aa*/ 	.short	(.L_610 - .L_609)


	//   ....[0]....
.L_609:
        /*00ac*/ 	.word	0x00000090


	//   ....[1]....
        /*00b0*/ 	.word	0x00000e80


	//   ....[2]....
        /*00b4*/ 	.word	0x00002f60


	//----- nvinfo : EIATTR_CRS_STACK_SIZE
	.align		4
.L_610:
        /*00b8*/ 	.byte	0x04, 0x1e
        /*00ba*/ 	.short	(.L_612 - .L_611)
.L_611:
        /*00bc*/ 	.word	0x00000000


	//----- nvinfo : EIATTR_CBANK_PARAM_SIZE
	.align		4
.L_612:
        /*00c0*/ 	.byte	0x03, 0x19
        /*00c2*/ 	.short	0x0048


	//----- nvinfo : EIATTR_PARAM_CBANK
	.align		4
        /*00c4*/ 	.byte	0x04, 0x0a
        /*00c6*/ 	.short	(.L_614 - .L_613)
	.align		4
.L_613:
        /*00c8*/ 	.word	index@(.nv.constant0._ZN2at6native31max_unpooling2d_backward_kernelIN3c108BFloat16EEEvlPKT_PKllllllPS4_)
        /*00cc*/ 	.short	0x0380
        /*00ce*/ 	.short	0x0048


	//----- nvinfo : EIATTR_SW_WAR
	.align		4
.L_614:
        /*00d0*/ 	.byte	0x04, 0x36
        /*00d2*/ 	.short	(.L_616 - .L_615)
.L_615:
        /*00d4*/ 	.word	0x00000008
.L_616:


//--------------------- .nv.info._ZN2at6native31max_unpooling2d_backward_kernelIN3c104HalfEEEvlPKT_PKllllllPS4_ --------------------------
	.section	.nv.info._ZN2at6native31max_unpooling2d_backward_kernelIN3c104HalfEEEvlPKT_PKllllllPS4_,"",@"SHT_CUDA_INFO"
	.sectionflags	@""
	.align	4


	//----- nvinfo : EIATTR_CUDA_API_VERSION
	.align		4
        /*0000*/ 	.byte	0x04, 0x37
        /*0002*/ 	.short	(.L_618 - .L_617)
.L_617:
        /*0004*/ 	.word	0x00000082


	//----- nvinfo : EIATTR_KPARAM_INFO
	.align		4
.L_618:
        /*0008*/ 	.byte	0x04, 0x17
        /*000a*/ 	.short	(.L_620 - .L_619)
.L_619:
        /*000c*/ 	.word	0x00000000
        /*0010*/ 	.short	0x0008
        /*0012*/ 	.short	0x0040
        /*0014*/ 	.byte	0x00, 0xf5, 0x21, 0x00


	//----- nvinfo : EIATTR_KPARAM_INFO
	.align		4
.L_620:
        /*0018*/ 	.byte	0x04, 0x17
        /*001a*/ 	.short	(.L_622 - .L_621)
.L_621:
        /*001c*/ 	.word	0x00000000
        /*0020*/ 	.short	0x0007
        /*0022*/ 	.short	0x0038
        /*0024*/ 	.byte	0x00, 0xf0, 0x21, 0x00


	//----- nvinfo : EIATTR_KPARAM_INFO
	.align		4
.L_622:
        /*0028*/ 	.byte	0x04, 0x17
        /*002a*/ 	.short	(.L_624 - .L_623)
.L_623:
        /*002c*/ 	.word	0x00000000
        /*0030*/ 	.short	0x0006
        /*0032*/ 	.short	0x0030
        /*0034*/ 	.byte	0x00, 0xf0, 0x21, 0x00


	//----- nvinfo : EIATTR_KPARAM_INFO
	.align		4
.L_624:
        /*0038*/ 	.byte	0x04, 0x17
        /*003a*/ 	.short	(.L_626 - .L_625)
.L_625:
        /*003c*/ 	.word	0x00000000
        /*0040*/ 	.short	0x0005
        /*0042*/ 	.short	0x0028
        /*0044*/ 	.byte	0x00, 0xf0, 0x21, 0x00


	//----- nvinfo : EIATTR_KPARAM_INFO
	.align		4
.L_626:
        /*0048*/ 	.byte	0x04, 0x17
        /*004a*/ 	.short	(.L_628 - .L_627)
.L_627:
        /*004c*/ 	.word	0x00000000
        /*0050*/ 	.short	0x0004
        /*0052*/ 	.short	0x0020
        /*0054*/ 	.byte	0x00, 0xf0, 0x21, 0x00


	//----- nvinfo : EIATTR_KPARAM_INFO
	.align		4
.L_628:
        /*0058*/ 	.byte	0x04, 0x17
        /*005a*/ 	.short	(.L_630 - .L_629)
.L_629:
        /*005c*/ 	.word	0x00000000
        /*0060*/ 	.short	0x0003
        /*0062*/ 	.short	0x0018
        /*0064*/ 	.byte	0x00, 0xf0, 0x21, 0x00


	//----- nvinfo : EIATTR_KPARAM_INFO
	.align		4
.L_630:
        /*0068*/ 	.byte	0x04, 0x17
        /*006a*/ 	.short	(.L_632 - .L_631)
.L_631:
        /*006c*/ 	.word	0x00000000
        /*0070*/ 	.short	0x0002
        /*0072*/ 	.short	0x0010
        /*0074*/ 	.byte	0x00, 0xf5, 0x21, 0x00


	//----- nvinfo : EIATTR_KPARAM_INFO
	.align		4
.L_632:
        /*0078*/ 	.byte	0x04, 0x17
        /*007a*/ 	.short	(.L_634 - .L_633)
.L_633:
        /*007c*/ 	.word	0x00000000
        /*0080*/ 	.short	0x0001
        /*0082*/ 	.short	0x0008
        /*0084*/ 	.byte	0x00, 0xf5, 0x21, 0x00


	//----- nvinfo : EIATTR_KPARAM_INFO
	.align		4
.L_634:
        /*0088*/ 	.byte	0x04, 0x17
        /*008a*/ 	.short	(.L_636 - .L_635)
.L_635:
        /*008c*/ 	.word	0x00000000
        /*0090*/ 	.short	0x0000
        /*0092*/ 	.short	0x0000
        /*0094*/ 	.byte	0x00, 0xf0, 0x21, 0x00


	//----- nvinfo : EIATTR_SPARSE_MMA_MASK
	.align		4
.L_636:
        /*0098*/ 	.byte	0x03, 0x50
        /*009a*/ 	.short	0x0000


	//----- nvinfo : EIATTR_MAXREG_COUNT
	.align		4
        /*009c*/ 	.byte	0x03, 0x1b
        /*009e*/ 	.short	0x00ff


	//----- nvinfo : EIATTR_MERCURY_ISA_VERSION
	.align		4
        /*00a0*/ 	.byte	0x03, 0x5f
        /*00a2*/ 	.short	0x0101


	//----- nvinfo : EIATTR_VRC_CTA_INIT_COUNT
	.align		4
        /*00a4*/ 	.byte	0x02, 0x4a
	.zero		1
	.zero		1


	//----- nvinfo : EIATTR_EXIT_INSTR_OFFSETS
	.align		4
        /*00a8*/ 	.byte	0x04, 0x1c
        /*00aa*/ 	.short	(.L_638 - .L_637)


	//   ....[0]....
.L_637:
        /*00ac*/ 	.word	0x00000090


	//   ....[1]....
        /*00b0*/ 	.word	0x00000e80


	//   ....[2]....
        /*00b4*/ 	.word	0x00002f60


	//----- nvinfo : EIATTR_CRS_STACK_SIZE
	.align		4
.L_638:
        /*00b8*/ 	.byte	0x04, 0x1e
        /*00ba*/ 	.short	(.L_640 - .L_639)
.L_639:
        /*00bc*/ 	.word	0x00000000


	//----- nvinfo : EIATTR_CBANK_PARAM_SIZE
	.align		4
.L_640:
        /*00c0*/ 	.byte	0x03, 0x19
        /*00c2*/ 	.short	0x0048


	//----- nvinfo : EIATTR_PARAM_CBANK
	.align		4
        /*00c4*/ 	.byte	0x04, 0x0a
        /*00c6*/ 	.short	(.L_642 - .L_641)
	.align		4
.L_641:
        /*00c8*/ 	.word	index@(.nv.constant0._ZN2at6native31max_unpooling2d_backward_kernelIN3c104HalfEEEvlPKT_PKllllllPS4_)
        /*00cc*/ 	.short	0x0380
        /*00ce*/ 	.short	0x0048


	//----- nvinfo : EIATTR_SW_WAR
	.align		4
.L_642:
        /*00d0*/ 	.byte	0x04, 0x36
        /*00d2*/ 	.short	(.L_644 - .L_643)
.L_643:
        /*00d4*/ 	.word	0x00000008
.L_644:


//--------------------- .nv.info._ZN2at6native31max_unpooling2d_backward_kernelIfEEvlPKT_PKllllllPS2_ --------------------------
	.section	.nv.info._ZN2at6native31max_unpooling2d_backward_kernelIfEEvlPKT_PKllllllPS2_,"",@"SHT_CUDA_INFO"
	.sectionflags	@""
	.align	4


	//----- nvinfo : EIATTR_CUDA_API_VERSION
	.align		4
        /*0000*/ 	.byte	0x04, 0x37
        /*0002*/ 	.short	(.L_646 - .L_645)
.L_645:
        /*0004*/ 	.word	0x00000082


	//----- nvinfo : EIATTR_KPARAM_INFO
	.align		4
.L_646:
        /*0008*/ 	.byte	0x04, 0x17
        /*000a*/ 	.short	(.L_648 - .L_647)
.L_647:
        /*000c*/ 	.word	0x00000000
        /*0010*/ 	.short	0x0008
        /*0012*/ 	.short	0x0040
        /*0014*/ 	.byte	0x00, 0xf5, 0x21, 0x00


	//----- nvinfo : EIATTR_KPARAM_INFO
	.align		4
.L_648:
        /*0018*/ 	.byte	0x04, 0x17
        /*001a*/ 	.short	(.L_650 - .L_649)
.L_649:
        /*001c*/ 	.word	0x00000000
        /*0020*/ 	.short	0x0007
        /*0022*/ 	.short	0x0038
        /*0024*/ 	.byte	0x00, 0xf0, 0x21, 0x00


	//----- nvinfo : EIATTR_KPARAM_INFO
	.align		4
.L_650:
        /*0028*/ 	.byte	0x04, 0x17
        /*002a*/ 	.short	(.L_652 - .L_651)
.L_651:
        /*002c*/ 	.word	0x00000000
        /*0030*/ 	.short	0x0006
        /*0032*/ 	.short	0x0030
        /*0034*/ 	.byte	0x00, 0xf0, 0x21, 0x00


	//----- nvinfo : EIATTR_KPARAM_INFO
	.align		4
.L_652:
        /*0038*/ 	.byte	0x04, 0x17
        /*003a*/ 	.short	(.L_654 - .L_653)
.L_653:
        /*003c*/ 	.word	0x00000000
        /*0040*/ 	.short	0x0005
        /*0042*/ 	.short	0x0028
        /*0044*/ 	.byte	0x00, 0xf0, 0x21, 0x00


	//----- nvinfo : EIATTR_KPARAM_INFO
	.align		4
.L_654:
        /*0048*/ 	.byte	0x04, 0x17
        /*004a*/ 	.short	(.L_656 - .L_655)
.L_655:
        /*004c*/ 	.word	0x00000000
        /*0050*/ 	.short	0x0004
        /*0052*/ 	.short	0x0020
        /*0054*/ 	.byte	0x00, 0xf0, 0x21, 0x00


	//----- nvinfo : EIATTR_KPARAM_INFO
	.align		4
.L_656:
        /*0058*/ 	.byte	0x04, 0x17
        /*005a*/ 	.short	(.L_658 - .L_657)
.L_657:
        /*005c*/ 	.word	0x00000000
        /*0060*/ 	.short	0x0003
        /*0062*/ 	.short	0x0018
        /*0064*/ 	.byte	0x00, 0xf0, 0x21, 0x00


	//----- nvinfo : EIATTR_KPARAM_INFO
	.align		4
.L_658:
        /*0068*/ 	.byte	0x04, 0x17
        /*006a*/ 	.short	(.L_660 - .L_659)
.L_659:
        /*006c*/ 	.word	0x00000000
        /*0070*/ 	.short	0x0002
        /*0072*/ 	.short	0x0010
        /*0074*/ 	.byte	0x00, 0xf5, 0x21, 0x00


	//----- nvinfo : EIATTR_KPARAM_INFO
	.align		4
.L_660:
        /*0078*/ 	.byte	0x04, 0x17
        /*007a*/ 	.short	(.L_662 - .L_661)
.L_661:
        /*007c*/ 	.word	0x00000000
        /*0080*/ 	.short	0x0001
        /*0082*/ 	.short	0x0008
        /*0084*/ 	.byte	0x00, 0xf5, 0x21, 0x00


	//----- nvinfo : EIATTR_KPARAM_INFO
	.align		4
.L_662:
        /*0088*/ 	.byte	0x04, 0x17
        /*008a*/ 	.short	(.L_664 - .L_663)
.L_663:
        /*008c*/ 	.word	0x00000000
        /*0090*/ 	.short	0x0000
        /*0092*/ 	.short	0x0000
        /*0094*/ 	.byte	0x00, 0xf0, 0x21, 0x00


	//----- nvinfo : EIATTR_SPARSE_MMA_MASK
	.align		4
.L_664:
        /*0098*/ 	.byte	0x03, 0x50
        /*009a*/ 	.short	0x0000


	//----- nvinfo : EIATTR_MAXREG_COUNT
	.align		4
        /*009c*/ 	.byte	0x03, 0x1b
        /*009e*/ 	.short	0x00ff


	//----- nvinfo : EIATTR_MERCURY_ISA_VERSION
	.align		4
        /*00a0*/ 	.byte	0x03, 0x5f
        /*00a2*/ 	.short	0x0101


	//----- nvinfo : EIATTR_VRC_CTA_INIT_COUNT
	.align		4
        /*00a4*/ 	.byte	0x02, 0x4a
	.zero		1
	.zero		1


	//----- nvinfo : EIATTR_EXIT_INSTR_OFFSETS
	.align		4
        /*00a8*/ 	.byte	0x04, 0x1c
        /*00aa*/ 	.short	(.L_666 - .L_665)


	//   ....[0]....
.L_665:
        /*00ac*/ 	.word	0x00000090


	//   ....[1]....
        /*00b0*/ 	.word	0x00000e80


	//   ....[2]....
        /*00b4*/ 	.word	0x00002f60


	//----- nvinfo : EIATTR_CRS_STACK_SIZE
	.align		4
.L_666:
        /*00b8*/ 	.byte	0x04, 0x1e
        /*00ba*/ 	.short	(.L_668 - .L_667)
.L_667:
        /*00bc*/ 	.word	0x00000000


	//----- nvinfo : EIATTR_CBANK_PARAM_SIZE
	.align		4
.L_668:
        /*00c0*/ 	.byte	0x03, 0x19
        /*00c2*/ 	.short	0x0048


	//----- nvinfo : EIATTR_PARAM_CBANK
	.align		4
        /*00c4*/ 	.byte	0x04, 0x0a
        /*00c6*/ 	.short	(.L_670 - .L_669)
	.align		4
.L_669:
        /*00c8*/ 	.word	index@(.nv.constant0._ZN2at6native31max_unpooling2d_backward_kernelIfEEvlPKT_PKllllllPS2_)
        /*00cc*/ 	.short	0x0380
        /*00ce*/ 	.short	0x0048


	//----- nvinfo : EIATTR_SW_WAR
	.align		4
.L_670:
        /*00d0*/ 	.byte	0x04, 0x36
        /*00d2*/ 	.short	(.L_672 - .L_671)
.L_671:
        /*00d4*/ 	.word	0x00000008
.L_672:


//--------------------- .nv.info._ZN2at6native31max_unpooling2d_backward_kernelIdEEvlPKT_PKllllllPS2_ --------------------------
	.section	.nv.info._ZN2at6native31max_unpooling2d_backward_kernelIdEEvlPKT_PKllllllPS2_,"",@"SHT_CUDA_INFO"
	.sectionflags	@""
	.align	4


	//----- nvinfo : EIATTR_CUDA_API_VERSION
	.align		4
        /*0000*/ 	.byte	0x04, 0x37
        /*0002*/ 	.short	(.L_674 - .L_673)
.L_673:
        /*0004*/ 	.word	0x00000082


	//----- nvinfo : EIATTR_KPARAM_INFO
	.align		4
.L_674:
        /*0008*/ 	.byte	0x04, 0x17
        /*000a*/ 	.short	(.L_676 - .L_675)
.L_675:
        /*000c*/ 	.word	0x00000000
        /*0010*/ 	.short	0x0008
        /*0012*/ 	.short	0x0040
        /*0014*/ 	.byte	0x00, 0xf5, 0x21, 0x00


	//----- nvinfo : EIATTR_KPARAM_INFO
	.align		4
.L_676:
        /*0018*/ 	.byte	0x04, 0x17
        /*001a*/ 	.short	(.L_678 - .L_677)
.L_677:
        /*001c*/ 	.word	0x00000000
        /*0020*/ 	.short	0x0007
        /*0022*/ 	.short	0x0038
        /*0024*/ 	.byte	0x00, 0xf0, 0x21, 0x00


	//----- nvinfo : EIATTR_KPARAM_INFO
	.align		4
.L_678:
        /*0028*/ 	.byte	0x04, 0x17
        /*002a*/ 	.short	(.L_680 - .L_679)
.L_679:
        /*002c*/ 	.word	0x00000000
        /*0030*/ 	.short	0x0006
        /*0032*/ 	.short	0x0030
        /*0034*/ 	.byte	0x00, 0xf0, 0x21, 0x00


	//----- nvinfo : EIATTR_KPARAM_INFO
	.align		4
.L_680:
        /*0038*/ 	.byte	0x04, 0x17
        /*003a*/ 	.short	(.L_682 - .L_681)
.L_681:
        /*003c*/ 	.word	0x00000000
        /*0040*/ 	.short	0x0005
        /*0042*/ 	.short	0x0028
        /*0044*/ 	.byte	0x00, 0xf0, 0x21, 0x00


	//----- nvinfo : EIATTR_KPARAM_INFO
	.align		4
.L_682:
        /*0048*/ 	.byte	0x04, 0x17
        /*004a*/ 	.short	(.L_684 - .L_683)
.L_683:
        /*004c*/ 	.word	0x00000000
        /*0050*/ 	.short	0x0004
        /*0052*/ 	.short	0x0020
        /*0054*/ 	.byte	0x00, 0xf0, 0x21, 0x00


	//----- nvinfo : EIATTR_KPARAM_INFO
	.align		4
.L_684:
        /*0058*/ 	.byte	0x04, 0x17
        /*005a*/ 	.short	(.L_686 - .L_685)
.L_685:
        /*005c*/ 	.word	0x00000000
        /*0060*/ 	.short	0x0003
        /*0062*/ 	.short	0x0018
        /*0064*/ 	.byte	0x00, 0xf0, 0x21, 0x00


	//----- nvinfo : EIATTR_KPARAM_INFO
	.align		4
.L_686:
        /*0068*/ 	.byte	0x04, 0x17
        /*006a*/ 	.short	(.L_688 - .L_687)
.L_687:
        /*006c*/ 	.word	0x00000000
        /*0070*/ 	.short	0x0002
        /*0072*/ 	.short	0x0010
        /*0074*/ 	.byte	0x00, 0xf5, 0x21, 0x00


	//----- nvinfo : EIATTR_KPARAM_INFO
	.align		4
.L_688:
        /*0078*/ 	.byte	0x04, 0x17
        /*007a*/ 	.short	(.L_690 - .L_689)
.L_689:
        /*007c*/ 	.word	0x00000000
        /*0080*/ 	.short	0x0001
        /*0082*/ 	.short	0x0008
        /*0084*/ 	.byte	0x00, 0xf5, 0x21, 0x00


	//----- nvinfo : EIATTR_KPARAM_INFO
	.align		4
.L_690:
        /*0088*/ 	.byte	0x04, 0x17
        /*008a*/ 	.short	(.L_692 - .L_691)
.L_691:
        /*008c*/ 	.word	0x00000000
        /*0090*/ 	.short	0x0000
        /*0092*/ 	.short	0x0000
        /*0094*/ 	.byte	0x00, 0xf0, 0x21, 0x00


	//----- nvinfo : EIATTR_SPARSE_MMA_MASK
	.align		4
.L_692:
        /*0098*/ 	.byte	0x03, 0x50
        /*009a*/ 	.short	0x0000


	//----- nvinfo : EIATTR_MAXREG_COUNT
	.align		4
        /*009c*/ 	.byte	0x03, 0x1b
        /*009e*/ 	.short	0x00ff


	//----- nvinfo : EIATTR_MERCURY_ISA_VERSION
	.align		4
        /*00a0*/ 	.byte	0x03, 0x5f
        /*00a2*/ 	.short	0x0101


	//----- nvinfo : EIATTR_VRC_CTA_INIT_COUNT
	.align		4
        /*00a4*/ 	.byte	0x02, 0x4a
	.zero		1
	.zero		1


	//----- nvinfo : EIATTR_EXIT_INSTR_OFFSETS
	.align		4
        /*00a8*/ 	.byte	0x04, 0x1c
        /*00aa*/ 	.short	(.L_694 - .L_693)


	//   ....[0]....
.L_693:
        /*00ac*/ 	.word	0x00000090


	//   ....[1]....
        /*00b0*/ 	.word	0x00000e80


	//   ....[2]....
        /*00b4*/ 	.word	0x00002fa0


	//----- nvinfo : EIATTR_CRS_STACK_SIZE
	.align		4
.L_694:
        /*00b8*/ 	.byte	0x04, 0x1e
        /*00ba*/ 	.short	(.L_696 - .L_695)
.L_695:
        /*00bc*/ 	.word	0x00000000


	//----- nvinfo : EIATTR_CBANK_PARAM_SIZE
	.align		4
.L_696:
        /*00c0*/ 	.byte	0x03, 0x19
        /*00c2*/ 	.short	0x0048


	//----- nvinfo : EIATTR_PARAM_CBANK
	.align		4
        /*00c4*/ 	.byte	0x04, 0x0a
        /*00c6*/ 	.short	(.L_698 - .L_697)
	.align		4
.L_697:
        /*00c8*/ 	.word	index@(.nv.constant0._ZN2at6native31max_unpooling2d_backward_kernelIdEEvlPKT_PKllllllPS2_)
        /*00cc*/ 	.short	0x0380
        /*00ce*/ 	.short	0x0048


	//----- nvinfo : EIATTR_SW_WAR
	.align		4
.L_698:
        /*00d0*/ 	.byte	0x04, 0x36
        /*00d2*/ 	.short	(.L_700 - .L_699)
.L_699:
        /*00d4*/ 	.word	0x00000008
.L_700:


//--------------------- .nv.info._ZN2at6native31max_unpooling2d_backward_kernelIsEEvlPKT_PKllllllPS2_ --------------------------
	.section	.nv.info._ZN2at6native31max_unpooling2d_backward_kernelIsEEvlPKT_PKllllllPS2_,"",@"SHT_CUDA_INFO"
	.sectionflags	@""
	.align	4


	//----- nvinfo : EIATTR_CUDA_API_VERSION
	.align		4
        /*0000*/ 	.byte	0x04, 0x37
        /*0002*/ 	.short	(.L_702 - .L_701)
.L_701:
        /*0004*/ 	.word	0x00000082


	//----- nvinfo : EIATTR_KPARAM_INFO
	.align		4
.L_702:
        /*0008*/ 	.byte	0x04, 0x17
        /*000a*/ 	.short	(.L_704 - .L_703)
.L_703:
        /*000c*/ 	.word	0x00000000
        /*0010*/ 	.short	0x0008
        /*0012*/ 	.short	0x0040
        /*0014*/ 	.byte	0x00, 0xf5, 0x21, 0x00


	//----- nvinfo : EIATTR_KPARAM_INFO
	.align		4
.L_704:
        /*0018*/ 	.byte	0x04, 0x17
        /*001a*/ 	.short	(.L_706 - .L_705)
.L_705:
        /*001c*/ 	.word	0x00000000
        /*0020*/ 	.short	0x0007
        /*0022*/ 	.short	0x0038
        /*0024*/ 	.byte	0x00, 0xf0, 0x21, 0x00


	//----- nvinfo : EIATTR_KPARAM_INFO
	.align		4
.L_706:
        /*0028*/ 	.byte	0x04, 0x17
        /*002a*/ 	.short	(.L_708 - .L_707)
.L_707:
        /*002c*/ 	.word	0x00000000
        /*0030*/ 	.short	0x0006
        /*0032*/ 	.short	0x0030
        /*0034*/ 	.byte	0x00, 0xf0, 0x21, 0x00


	//----- nvinfo : EIATTR_KPARAM_INFO
	.align		4
.L_708:
        /*0038*/ 	.byte	0x04, 0x17
        /*003a*/ 	.short	(.L_710 - .L_709)
.L_709:
        /*003c*/ 	.word	0x00000000
        /*0040*/ 	.short	0x0005
        /*0042*/ 	.short	0x0028
        /*0044*/ 	.byte	0x00, 0xf0, 0x21, 0x00


	//----- nvinfo : EIATTR_KPARAM_INFO
	.align		4
.L_710:
        /*0048*/ 	.byte	0x04, 0x17
        /*004a*/ 	.short	(.L_712 - .L_711)
.L_711:
        /*004c*/ 	.word	0x00000000
        /*0050*/ 	.short	0x0004
        /*0052*/ 	.short	0x0020
        /*0054*/ 	.byte	0x00, 0xf0, 0x21, 0x00


	//----- nvinfo : EIATTR_KPARAM_INFO
	.align		4
.L_712:
        /*0058*/ 	.byte	0x04, 0x17
        /*005a*/ 	.short	(.L_714 - .L_713)
.L_713:
        /*005c*/ 	.word	0x00000000
        /*0060*/ 	.short	0x0003
        /*0062*/ 	.short	0x0018
        /*0064*/ 	.byte	0x00, 0xf0, 0x21, 0x00


	//----- nvinfo : EIATTR_KPARAM_INFO
	.align		4
.L_714:
        /*0068*/ 	.byte	0x04, 0x17
        /*006a*/ 	.short	(.L_716 - .L_715)
.L_715:
        /*006c*/ 	.word	0x00000000
        /*0070*/ 	.short	0x0002
        /*0072*/ 	.short	0x0010
        /*0074*/ 	.byte	0x00, 0xf5, 0x21, 0x00


	//----- nvinfo : EIATTR_KPARAM_INFO
	.align		4
.L_716:
        /*0078*/ 	.byte	0x04, 0x17
        /*007a*/ 	.short	(.L_718 - .L_717)
.L_717:
        /*007c*/ 	.word	0x00000000
        /*0080*/ 	.short	0x0001
        /*0082*/ 	.short	0x0008
        /*0084*/ 	.byte	0x00, 0xf5, 0x21, 0x00


	//----- nvinfo : EIATTR_KPARAM_INFO
	.align		4
.L_718:
        /*0088*/ 	.byte	0x04, 0x17
        /*008a*/ 	.short	(.L_720 - .L_719)
.L_719:
        /*008c*/ 	.word	0x00000000
        /*0090*/ 	.short	0x0000
        /*0092*/ 	.short	0x0000
        /*0094*/ 	.byte	0x00, 0xf0, 0x21, 0x00


	//----- nvinfo : EIATTR_SPARSE_MMA_MASK
	.align		4
.L_720:
        /*0098*/ 	.byte	0x03, 0x50
        /*009a*/ 	.short	0x0000


	//----- nvinfo : EIATTR_MAXREG_COUNT
	.align		4
        /*009c*/ 	.byte	0x03, 0x1b
        /*009e*/ 	.short	0x00ff


	//----- nvinfo : EIATTR_MERCURY_ISA_VERSION
	.align		4
        /*00a0*/ 	.byte	0x03, 0x5f
        /*00a2*/ 	.short	0x0101


	//----- nvinfo : EIATTR_VRC_CTA_INIT_COUNT
	.align		4
        /*00a4*/ 	.byte	0x02, 0x4a
	.zero		1
	.zero		1


	//----- nvinfo : EIATTR_EXIT_INSTR_OFFSETS
	.align		4
        /*00a8*/ 	.byte	0x04, 0x1c
        /*00aa*/ 	.short	(.L_722 - .L_721)


	//   ....[0]....
.L_721:
        /*00ac*/ 	.word	0x00000090


	//   ....[1]....
        /*00b0*/ 	.word	0x00000e80


	//   ....[2]....
        /*00b4*/ 	.word	0x00002f60


	//----- nvinfo : EIATTR_CRS_STACK_SIZE
	.align		4
.L_722:
        /*00b8*/ 	.byte	0x04, 0x1e
        /*00ba*/ 	.short	(.L_724 - .L_723)
.L_723:
        /*00bc*/ 	.word	0x00000000


	//----- nvinfo : EIATTR_CBANK_PARAM_SIZE
	.align		4
.L_724:
        /*00c0*/ 	.byte	0x03, 0x19
        /*00c2*/ 	.short	0x0048


	//----- nvinfo : EIATTR_PARAM_CBANK
	.align		4
        /*00c4*/ 	.byte	0x04, 0x0a
        /*00c6*/ 	.short	(.L_726 - .L_725)
	.align		4
.L_725:
        /*00c8*/ 	.word	index@(.nv.constant0._ZN2at6native31max_unpooling2d_backward_kernelIsEEvlPKT_PKllllllPS2_)
        /*00cc*/ 	.short	0x0380
        /*00ce*/ 	.short	0x0048


	//----- nvinfo : EIATTR_SW_WAR
	.align		4
.L_726:
        /*00d0*/ 	.byte	0x04, 0x36
        /*00d2*/ 	.short	(.L_728 - .L_727)
.L_727:
        /*00d4*/ 	.word	0x00000008
.L_728:


//--------------------- .nv.info._ZN2at6native31max_unpooling2d_backward_kernelIlEEvlPKT_PKllllllPS2_ --------------------------
	.section	.nv.info._ZN2at6native31max_unpooling2d_backward_kernelIlEEvlPKT_PKllllllPS2_,"",@"SHT_CUDA_INFO"
	.sectionflags	@""
	.align	4


	//----- nvinfo : EIATTR_CUDA_API_VERSION
	.align		4
        /*0000*/ 	.byte	0x04, 0x37
        /*0002*/ 	.short	(.L_730 - .L_729)
.L_729:
        /*0004*/ 	.word	0x00000082


	//----- nvinfo : EIATTR_KPARAM_INFO
	.align		4
.L_730:
        /*0008*/ 	.byte	0x04, 0x17
        /*000a*/ 	.short	(.L_732 - .L_731)
.L_731:
        /*000c*/ 	.word	0x00000000
        /*0010*/ 	.short	0x0008
        /*0012*/ 	.short	0x0040
        /*0014*/ 	.byte	0x00, 0xf5, 0x21, 0x00


	//----- nvinfo : EIATTR_KPARAM_INFO
	.align		4
.L_732:
        /*0018*/ 	.byte	0x04, 0x17
        /*001a*/ 	.short	(.L_734 - .L_733)
.L_733:
        /*001c*/ 	.word	0x00000000
        /*0020*/ 	.short	0x0007
        /*0022*/ 	.short	0x0038
        /*0024*/ 	.byte	0x00, 0xf0, 0x21, 0x00


	//----- nvinfo : EIATTR_KPARAM_INFO
	.align		4
.L_734:
        /*0028*/ 	.byte	0x04, 0x17
        /*002a*/ 	.short	(.L_736 - .L_735)
.L_735:
        /*002c*/ 	.word	0x00000000
        /*0030*/ 	.short	0x0006
        /*0032*/ 	.short	0x0030
        /*0034*/ 	.byte	0x00, 0xf0, 0x21, 0x00


	//----- nvinfo : EIATTR_KPARAM_INFO
	.align		4
.L_736:
        /*0038*/ 	.byte	0x04, 0x17
        /*003a*/ 	.short	(.L_738 - .L_737)
.L_737:
        /*003c*/ 	.word	0x00000000
        /*0040*/ 	.short	0x0005
        /*0042*/ 	.short	0x0028
        /*0044*/ 	.byte	0x00, 0xf0, 0x21, 0x00


	//----- nvinfo : EIATTR_KPARAM_INFO
	.align		4
.L_738:
        /*0048*/ 	.byte	0x04, 0x17
        /*004a*/ 	.short	(.L_740 - .L_739)
.L_739:
        /*004c*/ 	.word	0x00000000
        /*0050*/ 	.short	0x0004
        /*0052*/ 	.short	0x0020
        /*0054*/ 	.byte	0x00, 0xf0, 0x21, 0x00


	//----- nvinfo : EIATTR_KPARAM_INFO
	.align		4
.L_740:
        /*0058*/ 	.byte	0x04, 0x17
        /*005a*/ 	.short	(.L_742 - .L_741)
.L_741:
        /*005c*/ 	.word	0x00000000
        /*0060*/ 	.short	0x0003
        /*0062*/ 	.short	0x0018
        /*0064*/ 	.byte	0x00, 0xf0, 0x21, 0x00


	//----- nvinfo : EIATTR_KPARAM_INFO
	.align		4
.L_742:
        /*0068*/ 	.byte	0x04, 0x17
        /*006a*/ 	.short	(.L_744 - .L_743)
.L_743:
        /*006c*/ 	.word	0x00000000
        /*0070*/ 	.short	0x0002
        /*0072*/ 	.short	0x0010
        /*0074*/ 	.byte	0x00, 0xf5, 0x21, 0x00


	//----- nvinfo : EIATTR_KPARAM_INFO
	.align		4
.L_744:
        /*0078*/ 	.byte	0x04, 0x17
        /*007a*/ 	.short	(.L_746 - .L_745)
.L_745:
        /*007c*/ 	.word	0x00000000
        /*0080*/ 	.short	0x0001
        /*0082*/ 	.short	0x0008
        /*0084*/ 	.byte	0x00, 0xf5, 0x21, 0x00


	//----- nvinfo : EIATTR_KPARAM_INFO
	.align		4
.L_746:
        /*0088*/ 	.byte	0x04, 0x17
        /*008a*/ 	.short	(.L_748 - .L_747)
.L_747:
        /*008c*/ 	.word	0x00000000
        /*0090*/ 	.short	0x0000
        /*0092*/ 	.short	0x0000
        /*0094*/ 	.byte	0x00, 0xf0, 0x21, 0x00


	//----- nvinfo : EIATTR_SPARSE_MMA_MASK
	.align		4
.L_748:
        /*0098*/ 	.byte	0x03, 0x50
        /*009a*/ 	.short	0x0000


	//----- nvinfo : EIATTR_MAXREG_COUNT
	.align		4
        /*009c*/ 	.byte	0x03, 0x1b
        /*009e*/ 	.short	0x00ff


	//----- nvinfo : EIATTR_MERCURY_ISA_VERSION
	.align		4
        /*00a0*/ 	.byte	0x03, 0x5f
        /*00a2*/ 	.short	0x0101


	//----- nvinfo : EIATTR_VRC_CTA_INIT_COUNT
	.align		4
        /*00a4*/ 	.byte	0x02, 0x4a
	.zero		1
	.zero		1


	//----- nvinfo : EIATTR_EXIT_INSTR_OFFSETS
	.align		4
        /*00a8*/ 	.byte	0x04, 0x1c
        /*00aa*/ 	.short	(.L_750 - .L_749)


	//   ....[0]....
.L_749:
        /*00ac*/ 	.word	0x00000090


	//   ....[1]....
        /*00b0*/ 	.word	0x00000e80


	//   ....[2]....
        /*00b4*/ 	.word	0x00002fa0


	//----- nvinfo : EIATTR_CRS_STACK_SIZE
	.align		4
.L_750:
        /*00b8*/ 	.byte	0x04, 0x1e
        /*00ba*/ 	.short	(.L_752 - .L_751)
.L_751:
        /*00bc*/ 	.word	0x00000000


	//----- nvinfo : EIATTR_CBANK_PARAM_SIZE
	.align		4
.L_752:
        /*00c0*/ 	.byte	0x03, 0x19
        /*00c2*/ 	.short	0x0048


	//----- nvinfo : EIATTR_PARAM_CBANK
	.align		4
        /*00c4*/ 	.byte	0x04, 0x0a
        /*00c6*/ 	.short	(.L_754 - .L_753)
	.align		4
.L_753:
        /*00c8*/ 	.word	index@(.nv.constant0._ZN2at6native31max_unpooling2d_backward_kernelIlEEvlPKT_PKllllllPS2_)
        /*00cc*/ 	.short	0x0380
        /*00ce*/ 	.short	0x0048


	//----- nvinfo : EIATTR_SW_WAR
	.align		4
.L_754:
        /*00d0*/ 	.byte	0x04, 0x36
        /*00d2*/ 	.short	(.L_756 - .L_755)
.L_755:
        /*00d4*/ 	.word	0x00000008
.L_756:


//--------------------- .nv.info._ZN2at6native31max_unpooling2d_backward_kernelIiEEvlPKT_PKllllllPS2_ --------------------------
	.section	.nv.info._ZN2at6native31max_unpooling2d_backward_kernelIiEEvlPKT_PKllllllPS2_,"",@"SHT_CUDA_INFO"
	.sectionflags	@""
	.align	4


	//----- nvinfo : EIATTR_CUDA_API_VERSION
	.align		4
        /*0000*/ 	.byte	0x04, 0x37
        /*0002*/ 	.short	(.L_758 - .L_757)
.L_757:
        /*0004*/ 	.word	0x00000082


	//----- nvinfo : EIATTR_KPARAM_INFO
	.align		4
.L_758:
        /*0008*/ 	.byte	0x04, 0x17
        /*000a*/ 	.short	(.L_760 - .L_759)
.L_759:
        /*000c*/ 	.word	0x00000000
        /*0010*/ 	.short	0x0008
        /*0012*/ 	.short	0x0040
        /*0014*/ 	.byte	0x00, 0xf5, 0x21, 0x00


	//----- nvinfo : EIATTR_KPARAM_INFO
	.align		4
.L_760:
        /*0018*/ 	.byte	0x04, 0x17
        /*001a*/ 	.short	(.L_762 - .L_761)
.L_761:
        /*001c*/ 	.word	0x00000000
        /*0020*/ 	.short	0x0007
        /*0022*/ 	.short	0x0038
        /*0024*/ 	.byte	0x00, 0xf0, 0x21, 0x00


	//----- nvinfo : EIATTR_KPARAM_INFO
	.align		4
.L_762:
        /*0028*/ 	.byte	0x04, 0x17
        /*002a*/ 	.short	(.L_764 - .L_763)
.L_763:
        /*002c*/ 	.word	0x00000000
        /*0030*/ 	.short	0x0006
        /*0032*/ 	.short	0x0030
        /*0034*/ 	.byte	0x00, 0xf0, 0x21, 0x00


	//----- nvinfo : EIATTR_KPARAM_INFO
	.align		4
.L_764:
        /*0038*/ 	.byte	0x04, 0x17
        /*003a*/ 	.short	(.L_766 - .L_765)
.L_765:
        /*003c*/ 	.word	0x00000000
        /*0040*/ 	.short	0x0005
        /*0042*/ 	.short	0x0028
        /*0044*/ 	.byte	0x00, 0xf0, 0x21, 0x00


	//----- nvinfo : EIATTR_KPARAM_INFO
	.align		4
.L_766:
        /*0048*/ 	.byte	0x04, 0x17
        /*004a*/ 	.short	(.L_768 - .L_767)
.L_767:
        /*004c*/ 	.word	0x00000000
        /*0050*/ 	.short	0x0004
        /*0052*/ 	.short	0x0020
        /*0054*/ 	.byte	0x00, 0xf0, 0x21, 0x00


	//----- nvinfo : EIATTR_KPARAM_INFO
	.align		4
.L_768:
        /*0058*/ 	.byte	0x04, 0x17
        /*005a*/ 	.short	(.L_770 - .L_769)
.L_769:
        /*005c*/ 	.word	0x00000000
        /*0060*/ 	.short	0x0003
        /*0062*/ 	.short	0x0018
        /*0064*/ 	.byte	0x00, 0xf0, 0x21, 0x00


	//----- nvinfo : EIATTR_KPARAM_INFO
	.align		4
.L_770:
        /*0068*/ 	.byte	0x04, 0x17
        /*006a*/ 	.short	(.L_772 - .L_771)
.L_771:
        /*006c*/ 	.word	0x00000000
        /*0070*/ 	.short	0x0002
        /*0072*/ 	.short	0x0010
        /*0074*/ 	.byte	0x00, 0xf5, 0x21, 0x00


	//----- nvinfo : EIATTR_KPARAM_INFO
	.align		4
.L_772:
        /*0078*/ 	.byte	0x04, 0x17
        /*007a*/ 	.short	(.L_774 - .L_773)
.L_773:
        /*007c*/ 	.word	0x00000000
        /*0080*/ 	.short	0x0001
        /*0082*/ 	.short	0x0008
        /*0084*/ 	.byte	0x00, 0xf5, 0x21, 0x00


	//----- nvinfo : EIATTR_KPARAM_INFO
	.align		4
.L_774:
        /*0088*/ 	.byte	0x04, 0x17
        /*008a*/ 	.short	(.L_776 - .L_775)
.L_775:
        /*008c*/ 	.word	0x00000000
        /*0090*/ 	.short	0x0000
        /*0092*/ 	.short	0x0000
        /*0094*/ 	.byte	0x00, 0xf0, 0x21, 0x00


	//----- nvinfo : EIATTR_SPARSE_MMA_MASK
	.align		4
.L_776:
        /*0098*/ 	.byte	0x03, 0x50
        /*009a*/ 	.short	0x0000


	//----- nvinfo : EIATTR_MAXREG_COUNT
	.align		4
        /*009c*/ 	.byte	0x03, 0x1b
        /*009e*/ 	.short	0x00ff


	//----- nvinfo : EIATTR_MERCURY_ISA_VERSION
	.align		4
        /*00a0*/ 	.byte	0x03, 0x5f
        /*00a2*/ 	.short	0x0101


	//----- nvinfo : EIATTR_VRC_CTA_INIT_COUNT
	.align		4
        /*00a4*/ 	.byte	0x02, 0x4a
	.zero		1
	.zero		1


	//----- nvinfo : EIATTR_EXIT_INSTR_OFFSETS
	.align		4
        /*00a8*/ 	.byte	0x04, 0x1c
        /*00aa*/ 	.short	(.L_778 - .L_777)


	//   ....[0]....
.L_777:
        /*00ac*/ 	.word	0x00000090


	//   ....[1]....
        /*00b0*/ 	.word	0x00000e80


	//   ....[2]....
        /*00b4*/ 	.word	0x00002f60


	//----- nvinfo : EIATTR_CRS_STACK_SIZE
	.align		4
.L_778:
        /*00b8*/ 	.byte	0x04, 0x1e
        /*00ba*/ 	.short	(.L_780 - .L_779)
.L_779:
        /*00bc*/ 	.word	0x00000000


	//----- nvinfo : EIATTR_CBANK_PARAM_SIZE
	.align		4
.L_780:
        /*00c0*/ 	.byte	0x03, 0x19
        /*00c2*/ 	.short	0x0048


	//----- nvinfo : EIATTR_PARAM_CBANK
	.align		4
        /*00c4*/ 	.byte	0x04, 0x0a
        /*00c6*/ 	.short	(.L_782 - .L_781)
	.align		4
.L_781:
        /*00c8*/ 	.word	index@(.nv.constant0._ZN2at6native31max_unpooling2d_backward_kernelIiEEvlPKT_PKllllllPS2_)
        /*00cc*/ 	.short	0x0380
        /*00ce*/ 	.short	0x0048


	//----- nvinfo : EIATTR_SW_WAR
	.align		4
.L_782:
        /*00d0*/ 	.byte	0x04, 0x36
        /*00d2*/ 	.short	(.L_784 - .L_783)
.L_783:
        /*00d4*/ 	.word	0x00000008
.L_784:


//--------------------- .nv.info._ZN2at6native31max_unpooling2d_backward_kernelIaEEvlPKT_PKllllllPS2_ --------------------------
	.section	.nv.info._ZN2at6native31max_unpooling2d_backward_kernelIaEEvlPKT_PKllllllPS2_,"",@"SHT_CUDA_INFO"
	.sectionflags	@""
	.align	4


	//----- nvinfo : EIATTR_CUDA_API_VERSION
	.align		4
        /*0000*/ 	.byte	0x04, 0x37
        /*0002*/ 	.short	(.L_786 - .L_785)
.L_785:
        /*0004*/ 	.word	0x00000082


	//----- nvinfo : EIATTR_KPARAM_INFO
	.align		4
.L_786:
        /*0008*/ 	.byte	0x04, 0x17
        /*000a*/ 	.short	(.L_788 - .L_787)
.L_787:
        /*000c*/ 	.word	0x00000000
        /*0010*/ 	.short	0x0008
        /*0012*/ 	.short	0x0040
        /*0014*/ 	.byte	0x00, 0xf5, 0x21, 0x00


	//----- nvinfo : EIATTR_KPARAM_INFO
	.align		4
.L_788:
        /*0018*/ 	.byte	0x04, 0x17
        /*001a*/ 	.short	(.L_790 - .L_789)
.L_789:
        /*001c*/ 	.word	0x00000000
        /*0020*/ 	.short	0x0007
        /*0022*/ 	.short	0x0038
        /*0024*/ 	.byte	0x00, 0xf0, 0x21, 0x00


	//----- nvinfo : EIATTR_KPARAM_INFO
	.align		4
.L_790:
        /*0028*/ 	.byte	0x04, 0x17
        /*002a*/ 	.short	(.L_792 - .L_791)
.L_791:
        /*002c*/ 	.word	0x00000000
        /*0030*/ 	.short	0x0006
        /*0032*/ 	.short	0x0030
        /*0034*/ 	.byte	0x00, 0xf0, 0x21, 0x00


	//----- nvinfo : EIATTR_KPARAM_INFO
	.align		4
.L_792:
        /*0038*/ 	.byte	0x04, 0x17
        /*003a*/ 	.short	(.L_794 - .L_793)
.L_793:
        /*003c*/ 	.word	0x00000000
        /*0040*/ 	.short	0x0005
        /*0042*/ 	.short	0x0028
        /*0044*/ 	.byte	0x00, 0xf0, 0x21, 0x00


	//----- nvinfo : EIATTR_KPARAM_INFO
	.align		4
.L_794:
        /*0048*/ 	.byte	0x04, 0x17
        /*004a*/ 	.short	(.L_796 - .L_795)
.L_795:
        /*004c*/ 	.word	0x00000000
        /*0050*/ 	.short	0x0004
        /*0052*/ 	.short	0x0020
        /*0054*/ 	.byte	0x00, 0xf0, 0x21, 0x00


	//----- nvinfo : EIATTR_KPARAM_INFO
	.align		4
.L_796:
        /*0058*/ 	.byte	0x04, 0x17
        /*005a*/ 	.short	(.L_798 - .L_797)
.L_797:
        /*005c*/ 	.word	0x00000000
        /*0060*/ 	.short	0x0003
        /*0062*/ 	.short	0x0018
        /*0064*/ 	.byte	0x00, 0xf0, 0x21, 0x00


	//----- nvinfo : EIATTR_KPARAM_INFO
	.align		4
.L_798:
        /*0068*/ 	.byte	0x04, 0x17
        /*006a*/ 	.short	(.L_800 - .L_799)
.L_799:
        /*006c*/ 	.word	0x00000000
        /*0070*/ 	.short	0x0002
        /*0072*/ 	.short	0x0010
        /*0074*/ 	.byte	0x00, 0xf5, 0x21, 0x00


	//----- nvinfo : EIATTR_KPARAM_INFO
	.align		4
.L_800:
        /*0078*/ 	.byte	0x04, 0x17
        /*007a*/ 	.short	(.L_802 - .L_801)
.L_801:
        /*007c*/ 	.word	0x00000000
        /*0080*/ 	.short	0x0001
        /*0082*/ 	.short	0x0008
        /*0084*/ 	.byte	0x00, 0xf5, 0x21, 0x00


	//----- nvinfo : EIATTR_KPARAM_INFO
	.align		4
.L_802:
        /*0088*/ 	.byte	0x04, 0x17
        /*008a*/ 	.short	(.L_804 - .L_803)
.L_803:
        /*008c*/ 	.word	0x00000000
        /*0090*/ 	.short	0x0000
        /*0092*/ 	.short	0x0000
        /*0094*/ 	.byte	0x00, 0xf0, 0x21, 0x00


	//----- nvinfo : EIATTR_SPARSE_MMA_MASK
	.align		4
.L_804:
        /*0098*/ 	.byte	0x03, 0x50
        /*009a*/ 	.short	0x0000


	//----- nvinfo : EIATTR_MAXREG_COUNT
	.align		4
        /*009c*/ 	.byte	0x03, 0x1b
        /*009e*/ 	.short	0x00ff


	//----- nvinfo : EIATTR_MERCURY_ISA_VERSION
	.align		4
        /*00a0*/ 	.byte	0x03, 0x5f
        /*00a2*/ 	.short	0x0101


	//----- nvinfo : EIATTR_VRC_CTA_INIT_COUNT
	.align		4
        /*00a4*/ 	.byte	0x02, 0x4a
	.zero		1
	.zero		1


	//----- nvinfo : EIATTR_EXIT_INSTR_OFFSETS
	.align		4
        /*00a8*/ 	.byte	0x04, 0x1c
        /*00aa*/ 	.short	(.L_806 - .L_805)


	//   ....[0]....
.L_805:
        /*00ac*/ 	.word	0x00000090


	//   ....[1]....
        /*00b0*/ 	.word	0x00000e50


	//   ....[2]....
        /*00b4*/ 	.word	0x00002f00


	//----- nvinfo : EIATTR_CRS_STACK_SIZE
	.align		4
.L_806:
        /*00b8*/ 	.byte	0x04, 0x1e
        /*00ba*/ 	.short	(.L_808 - .L_807)
.L_807:
        /*00bc*/ 	.word	0x00000000


	//----- nvinfo : EIATTR_CBANK_PARAM_SIZE
	.align		4
.L_808:
        /*00c0*/ 	.byte	0x03, 0x19
        /*00c2*/ 	.short	0x0048


	//----- nvinfo : EIATTR_PARAM_CBANK
	.align		4
        /*00c4*/ 	.byte	0x04, 0x0a
        /*00c6*/ 	.short	(.L_810 - .L_809)
	.align		4
.L_809:
        /*00c8*/ 	.word	index@(.nv.constant0._ZN2at6native31max_unpooling2d_backward_kernelIaEEvlPKT_PKllllllPS2_)
        /*00cc*/ 	.short	0x0380
        /*00ce*/ 	.short	0x0048


	//----- nvinfo : EIATTR_SW_WAR
	.align		4
.L_810:
        /*00d0*/ 	.byte	0x04, 0x36
        /*00d2*/ 	.short	(.L_812 - .L_811)
.L_811:
        /*00d4*/ 	.word	0x00000008
.L_812:


//--------------------- .nv.info._ZN2at6native31max_unpooling2d_backward_kernelIhEEvlPKT_PKllllllPS2_ --------------------------
	.section	.nv.info._ZN2at6native31max_unpooling2d_backward_kernelIhEEvlPKT_PKllllllPS2_,"",@"SHT_CUDA_INFO"
	.sectionflags	@""
	.align	4


	//----- nvinfo : EIATTR_CUDA_API_VERSION
	.align		4
        /*0000*/ 	.byte	0x04, 0x37
        /*0002*/ 	.short	(.L_814 - .L_813)
.L_813:
        /*0004*/ 	.word	0x00000082


	//----- nvinfo : EIATTR_KPARAM_INFO
	.align		4
.L_814:
        /*0008*/ 	.byte	0x04, 0x17
        /*000a*/ 	.short	(.L_816 - .L_815)
.L_815:
        /*000c*/ 	.word	0x00000000
        /*0010*/ 	.short	0x0008
        /*0012*/ 	.short	0x0040
        /*0014*/ 	.byte	0x00, 0xf5, 0x21, 0x00


	//----- nvinfo : EIATTR_KPARAM_INFO
	.align		4
.L_816:
        /*0018*/ 	.byte	0x04, 0x17
        /*001a*/ 	.short	(.L_818 - .L_817)
.L_817:
        /*001c*/ 	.word	0x00000000
        /*0020*/ 	.short	0x0007
        /*0022*/ 	.short	0x0038
        /*0024*/ 	.byte	0x00, 0xf0, 0x21, 0x00


	//----- nvinfo : EIATTR_KPARAM_INFO
	.align		4
.L_818:
        /*0028*/ 	.byte	0x04, 0x17
        /*002a*/ 	.short	(.L_820 - .L_819)
.L_819:
        /*002c*/ 	.word	0x00000000
        /*0030*/ 	.short	0x0006
        /*0032*/ 	.short	0x0030
        /*0034*/ 	.byte	0x00, 0xf0, 0x21, 0x00


	//----- nvinfo : EIATTR_KPARAM_INFO
	.align		4
.L_820:
        /*0038*/ 	.byte	0x04, 0x17
        /*003a*/ 	.short	(.L_822 - .L_821)
.L_821:
        /*003c*/ 	.word	0x00000000
        /*0040*/ 	.short	0x0005
        /*0042*/ 	.short	0x0028
        /*0044*/ 	.byte	0x00, 0xf0, 0x21, 0x00


	//----- nvinfo : EIATTR_KPARAM_INFO
	.align		4
.L_822:
        /*0048*/ 	.byte	0x04, 0x17
        /*004a*/ 	.short	(.L_824 - .L_823)
.L_823:
        /*004c*/ 	.word	0x00000000
        /*0050*/ 	.short	0x0004
        /*0052*/ 	.short	0x0020
        /*0054*/ 	.byte	0x00, 0xf0, 0x21, 0x00


	//----- nvinfo : EIATTR_KPARAM_INFO
	.align		4
.L_824:
        /*0058*/ 	.byte	0x04, 0x17
        /*005a*/ 	.short	(.L_826 - .L_825)
.L_825:
        /*005c*/ 	.word	0x00000000
        /*0060*/ 	.short	0x0003
        /*0062*/ 	.short	0x0018
        /*0064*/ 	.byte	0x00, 0xf0, 0x21, 0x00


	//----- nvinfo : EIATTR_KPARAM_INFO
	.align		4
.L_826:
        /*0068*/ 	.byte	0x04, 0x17
        /*006a*/ 	.short	(.L_828 - .L_827)
.L_827:
        /*006c*/ 	.word	0x00000000
        /*0070*/ 	.short	0x0002
        /*0072*/ 	.short	0x0010
        /*0074*/ 	.byte	0x00, 0xf5, 0x21, 0x00


	//----- nvinfo : EIATTR_KPARAM_INFO
	.align		4
.L_828:
        /*0078*/ 	.byte	0x04, 0x17
        /*007a*/ 	.short	(.L_830 - .L_829)
.L_829:
        /*007c*/ 	.word	0x00000000
        /*0080*/ 	.short	0x0001
        /*0082*/ 	.short	0x0008
        /*0084*/ 	.byte	0x00, 0xf5, 0x21, 0x00


	//----- nvinfo : EIATTR_KPARAM_INFO
	.align		4
.L_830:
        /*0088*/ 	.byte	0x04, 0x17
        /*008a*/ 	.short	(.L_832 - .L_831)
.L_831:
        /*008c*/ 	.word	0x00000000
        /*0090*/ 	.short	0x0000
        /*0092*/ 	.short	0x0000
        /*0094*/ 	.byte	0x00, 0xf0, 0x21, 0x00


	//----- nvinfo : EIATTR_SPARSE_MMA_MASK
	.align		4
.L_832:
        /*0098*/ 	.byte	0x03, 0x50
        /*009a*/ 	.short	0x0000


	//----- nvinfo : EIATTR_MAXREG_COUNT
	.align		4
        /*009c*/ 	.byte	0x03, 0x1b
        /*009e*/ 	.short	0x00ff


	//----- nvinfo : EIATTR_MERCURY_ISA_VERSION
	.align		4
        /*00a0*/ 	.byte	0x03, 0x5f
        /*00a2*/ 	.short	0x0101


	//----- nvinfo : EIATTR_VRC_CTA_INIT_COUNT
	.align		4
        /*00a4*/ 	.byte	0x02, 0x4a
	.zero		1
	.zero		1


	//----- nvinfo : EIATTR_EXIT_INSTR_OFFSETS
	.align		4
        /*00a8*/ 	.byte	0x04, 0x1c
        /*00aa*/ 	.short	(.L_834 - .L_833)


	//   ....[0]....
.L_833:
        /*00ac*/ 	.word	0x00000090


	//   ....[1]....
        /*00b0*/ 	.word	0x00000e50


	//   ....[2]....
        /*00b4*/ 	.word	0x00002f00


	//----- nvinfo : EIATTR_CRS_STACK_SIZE
	.align		4
.L_834:
        /*00b8*/ 	.byte	0x04, 0x1e
        /*00ba*/ 	.short	(.L_836 - .L_835)
.L_835:
        /*00bc*/ 	.word	0x00000000


	//----- nvinfo : EIATTR_CBANK_PARAM_SIZE
	.align		4
.L_836:
        /*00c0*/ 	.byte	0x03, 0x19
        /*00c2*/ 	.short	0x0048


	//----- nvinfo : EIATTR_PARAM_CBANK
	.align		4
        /*00c4*/ 	.byte	0x04, 0x0a
        /*00c6*/ 	.short	(.L_838 - .L_837)
	.align		4
.L_837:
        /*00c8*/ 	.word	index@(.nv.constant0._ZN2at6native31max_unpooling2d_backward_kernelIhEEvlPKT_PKllllllPS2_)
        /*00cc*/ 	.short	0x0380
        /*00ce*/ 	.short	0x0048


	//----- nvinfo : EIATTR_SW_WAR
	.align		4
.L_838:
        /*00d0*/ 	.byte	0x04, 0x36
        /*00d2*/ 	.short	(.L_840 - .L_839)
.L_839:
        /*00d4*/ 	.word	0x00000008
.L_840:


//--------------------- .nv.info._ZN2at6native30max_unpooling3d_forward_kernelIN3c108BFloat16EEEvNS_27GenericPackedTensorAccessorIKT_Lm4ENS_16DefaultPtrTraitsElEENS4_IKlLm4ES7_lEEPS5_llll --------------------------
	.section	.nv.info._ZN2at6native30max_unpooling3d_forward_kernelIN3c108BFloat16EEEvNS_27GenericPackedTensorAccessorIKT_Lm4ENS_16DefaultPtrTraitsElEENS4_IKlLm4ES7_lEEPS5_llll,"",@"SHT_CUDA_INFO"
	.sectionflags	@""
	.align	4


	//----- nvinfo : EIATTR_CUDA_API_VERSION
	.align		4
        /*0000*/ 	.byte	0x04, 0x37
        /*0002*/ 	.short	(.L_842 - .L_841)
.L_841:
        /*0004*/ 	.word	0x00000082


	//----- nvinfo : EIATTR_KPARAM_INFO
	.align		4
.L_842:
        /*0008*/ 	.byte	0x04, 0x17
        /*000a*/ 	.short	(.L_844 - .L_843)
.L_843:
        /*000c*/ 	.word	0x00000000
        /*0010*/ 	.short	0x0006
        /*0012*/ 	.short	0x00b0
        /*0014*/ 	.byte	0x00, 0xf0, 0x21, 0x00


	//----- nvinfo : EIATTR_KPARAM_INFO
	.align		4
.L_844:
        /*0018*/ 	.byte	0x04, 0x17
        /*001a*/ 	.short	(.L_846 - .L_845)
.L_845:
        /*001c*/ 	.word	0x00000000
        /*0020*/ 	.short	0x0005
        /*0022*/ 	.short	0x00a8
        /*0024*/ 	.byte	0x00, 0xf0, 0x21, 0x00


	//----- nvinfo : EIATTR_KPARAM_INFO
	.align		4
.L_846:
        /*0028*/ 	.byte	0x04, 0x17
        /*002a*/ 	.short	(.L_848 - .L_847)
.L_847:
        /*002c*/ 	.word	0x00000000
        /*0030*/ 	.short	0x0004
        /*0032*/ 	.short	0x00a0
        /*0034*/ 	.byte	0x00, 0xf0, 0x21, 0x00


	//----- nvinfo : EIATTR_KPARAM_INFO
	.align		4
.L_848:
        /*0038*/ 	.byte	0x04, 0x17
        /*003a*/ 	.short	(.L_850 - .L_849)
.L_849:
        /*003c*/ 	.word	0x00000000
        /*0040*/ 	.short	0x0003
        /*0042*/ 	.short	0x0098
        /*0044*/ 	.byte	0x00, 0xf0, 0x21, 0x00


	//----- nvinfo : EIATTR_KPARAM_INFO
	.align		4
.L_850:
        /*0048*/ 	.byte	0x04, 0x17
        /*004a*/ 	.short	(.L_852 - .L_851)
.L_851:
        /*004c*/ 	.word	0x00000000
        /*0050*/ 	.short	0x0002
        /*0052*/ 	.short	0x0090
        /*0054*/ 	.byte	0x00, 0xf5, 0x21, 0x00


	//----- nvinfo : EIATTR_KPARAM_INFO
	.align		4
.L_852:
        /*0058*/ 	.byte	0x04, 0x17
        /*005a*/ 	.short	(.L_854 - .L_853)
.L_853:
        /*005c*/ 	.word	0x00000000
        /*0060*/ 	.short	0x0001
        /*0062*/ 	.short	0x0048
        /*0064*/ 	.byte	0x00, 0xf0, 0x21, 0x01


	//----- nvinfo : EIATTR_KPARAM_INFO
	.align		4
.L_854:
        /*0068*/ 	.byte	0x04, 0x17
        /*006a*/ 	.short	(.L_856 - .L_855)
.L_855:
        /*006c*/ 	.word	0x00000000
        /*0070*/ 	.short	0x0000
        /*0072*/ 	.short	0x0000
        /*0074*/ 	.byte	0x00, 0xf0, 0x21, 0x01


	//----- nvinfo : EIATTR_SPARSE_MMA_MASK
	.align		4
.L_856:
        /*0078*/ 	.byte	0x03, 0x50
        /*007a*/ 	.short	0x0000


	//----- nvinfo : EIATTR_MAXREG_COUNT
	.align		4
        /*007c*/ 	.byte	0x03, 0x1b
        /*007e*/ 	.short	0x00ff


	//----- nvinfo : EIATTR_EXTERNS
	.align		4
        /*0080*/ 	.byte	0x04, 0x0f
        /*0082*/ 	.short	(.L_858 - .L_857)


	//   ....[0]....
	.align		4
.L_857:
        /*0084*/ 	.word	index@(__assertfail)


	//----- nvinfo : EIATTR_MERCURY_ISA_VERSION
	.align		4
.L_858:
        /*0088*/ 	.byte	0x03, 0x5f
        /*008a*/ 	.short	0x0101


	//----- nvinfo : EIATTR_VRC_CTA_INIT_COUNT
	.align		4
        /*008c*/ 	.byte	0x02, 0x4a
	.zero		1
	.zero		1


	//----- nvinfo : EIATTR_SYSCALL_OFFSETS
	.align		4
        /*0090*/ 	.byte	0x04, 0x46
        /*0092*/ 	.short	(.L_860 - .L_859)


	//   ....[0]....
.L_859:
        /*0094*/ 	.word	0x00000850


	//----- nvinfo : EIATTR_EXIT_INSTR_OFFSETS
	.align		4
.L_860:
        /*0098*/ 	.byte	0x04, 0x1c
        /*009a*/ 	.short	(.L_862 - .L_861)


	//   ....[0]....
.L_861:
        /*009c*/ 	.word	0x00000440


	//   ....[1]....
        /*00a0*/ 	.word	0x000008f0


	//----- nvinfo : EIATTR_CRS_STACK_SIZE
	.align		4
.L_862:
        /*00a4*/ 	.byte	0x04, 0x1e
        /*00a6*/ 	.short	(.L_864 - .L_863)
.L_863:
        /*00a8*/ 	.word	0x00000000


	//----- nvinfo : EIATTR_CBANK_PARAM_SIZE
	.align		4
.L_864:
        /*00ac*/ 	.byte	0x03, 0x19
        /*00ae*/ 	.short	0x00b8


	//----- nvinfo : EIATTR_PARAM_CBANK
	.align		4
        /*00b0*/ 	.byte	0x04, 0x0a
        /*00b2*/ 	.short	(.L_866 - .L_865)
	.align		4
.L_865:
        /*00b4*/ 	.word	index@(.nv.constant0._ZN2at6native30max_unpooling3d_forward_kernelIN3c108BFloat16EEEvNS_27GenericPackedTensorAccessorIKT_Lm4ENS_16DefaultPtrTraitsElEENS4_IKlLm4ES7_lEEPS5_llll)
        /*00b8*/ 	.short	0x0380
        /*00ba*/ 	.short	0x00b8


	//----- nvinfo : EIATTR_SW_WAR
	.align		4
.L_866:
        /*00bc*/ 	.byte	0x04, 0x36
        /*00be*/ 	.short	(.L_868 - .L_867)
.L_867:
        /*00c0*/ 	.word	0x00000008
.L_868:


//--------------------- .nv.info._ZN2at6native30max_unpooling3d_forward_kernelIN3c104HalfEEEvNS_27GenericPackedTensorAccessorIKT_Lm4ENS_16DefaultPtrTraitsElEENS4_IKlLm4ES7_lEEPS5_llll --------------------------
	.section	.nv.info._ZN2at6native30max_unpooling3d_forward_kernelIN3c104HalfEEEvNS_27GenericPackedTensorAccessorIKT_Lm4ENS_16DefaultPtrTraitsElEENS4_IKlLm4ES7_lEEPS5_llll,"",@"SHT_CUDA_INFO"
	.sectionflags	@""
	.align	4


	//----- nvinfo : EIATTR_CUDA_API_VERSION
	.align		4
        /*0000*/ 	.byte	0x04, 0x37
        /*0002*/ 	.short	(.L_870 - .L_869)
.L_869:
        /*0004*/ 	.word	0x00000082


	//----- nvinfo : EIATTR_KPARAM_INFO
	.align		4
.L_870:
        /*0008*/ 	.byte	0x04, 0x17
        /*000a*/ 	.short	(.L_872 - .L_871)
.L_871:
        /*000c*/ 	.word	0x00000000
        /*0010*/ 	.short	0x0006
        /*0012*/ 	.short	0x00b0
        /*0014*/ 	.byte	0x00, 0xf0, 0x21, 0x00


	//----- nvinfo : EIATTR_KPARAM_INFO
	.align		4
.L_872:
        /*0018*/ 	.byte	0x04, 0x17
        /*001a*/ 	.short	(.L_874 - .L_873)
.L_873:
        /*001c*/ 	.word	0x00000000
        /*0020*/ 	.short	0x0005
        /*0022*/ 	.short	0x00a8
        /*0024*/ 	.byte	0x00, 0xf0, 0x21, 0x00


	//----- nvinfo : EIATTR_KPARAM_INFO
	.align		4
.L_874:
        /*0028*/ 	.byte	0x04, 0x17
        /*002a*/ 	.short	(.L_876 - .L_875)
.L_875:
        /*002c*/ 	.word	0x00000000
        /*0030*/ 	.short	0x0004
        /*0032*/ 	.short	0x00a0
        /*0034*/ 	.byte	0x00, 0xf0, 0x21, 0x00


	//----- nvinfo : EIATTR_KPARAM_INFO
	.align		4
.L_876:
        /*0038*/ 	.byte	0x04, 0x17
        /*003a*/ 	.short	(.L_878 - .L_877)
.L_877:
        /*003c*/ 	.word	0x00000000
        /*0040*/ 	.short	0x0003
        /*0042*/ 	.short	0x0098
        /*0044*/ 	.byte	0x00, 0xf0, 0x21, 0x00


	//----- nvinfo : EIATTR_KPARAM_INFO
	.align		4
.L_878:
        /*0048*/ 	.byte	0x04, 0x17
        /*004a*/ 	.short	(.L_880 - .L_879)
.L_879:
        /*004c*/ 	.word	0x00000000
        /*0050*/ 	.short	0x0002
        /*0052*/ 	.short	0x0090
        /*0054*/ 	.byte	0x00, 0xf5, 0x21, 0x00


	//----- nvinfo : EIATTR_KPARAM_INFO
	.align		4
.L_880:
        /*0058*/ 	.byte	0x04, 0x17
        /*005a*/ 	.short	(.L_882 - .L_881)
.L_881:
        /*005c*/ 	.word	0x00000000
        /*0060*/ 	.short	0x0001
        /*0062*/ 	.short	0x0048
        /*0064*/ 	.byte	0x00, 0xf0, 0x21, 0x01


	//----- nvinfo : EIATTR_KPARAM_INFO
	.align		4
.L_882:
        /*0068*/ 	.byte	0x04, 0x17
        /*006a*/ 	.short	(.L_884 - .L_883)
.L_883:
        /*006c*/ 	.word	0x00000000
        /*0070*/ 	.short	0x0000
        /*0072*/ 	.short	0x0000
        /*0074*/ 	.byte	0x00, 0xf0, 0x21, 0x01


	//----- nvinfo : EIATTR_SPARSE_MMA_MASK
	.align		4
.L_884:
        /*0078*/ 	.byte	0x03, 0x50
        /*007a*/ 	.short	0x0000


	//----- nvinfo : EIATTR_MAXREG_COUNT
	.align		4
        /*007c*/ 	.byte	0x03, 0x1b
        /*007e*/ 	.short	0x00ff


	//----- nvinfo : EIATTR_EXTERNS
	.align		4
        /*0080*/ 	.byte	0x04, 0x0f
        /*0082*/ 	.short	(.L_886 - .L_885)


	//   ....[0]....
	.align		4
.L_885:
        /*0084*/ 	.word	index@(__assertfail)


	//----- nvinfo : EIATTR_MERCURY_ISA_VERSION
	.align		4
.L_886:
        /*0088*/ 	.byte	0x03, 0x5f
        /*008a*/ 	.short	0x0101


	//----- nvinfo : EIATTR_VRC_CTA_INIT_COUNT
	.align		4
        /*008c*/ 	.byte	0x02, 0x4a
	.zero		1
	.zero		1


	//----- nvinfo : EIATTR_SYSCALL_OFFSETS
	.align		4
        /*0090*/ 	.byte	0x04, 0x46
        /*0092*/ 	.short	(.L_888 - .L_887)


	//   ....[0]....
.L_887:
        /*0094*/ 	.word	0x00000850


	//----- nvinfo : EIATTR_EXIT_INSTR_OFFSETS
	.align		4
.L_888:
        /*0098*/ 	.byte	0x04, 0x1c
        /*009a*/ 	.short	(.L_890 - .L_889)


	//   ....[0]....
.L_889:
        /*009c*/ 	.word	0x00000440


	//   ....[1]....
        /*00a0*/ 	.word	0x000008f0


	//----- nvinfo : EIATTR_CRS_STACK_SIZE
	.align		4
.L_890:
        /*00a4*/ 	.byte	0x04, 0x1e
        /*00a6*/ 	.short	(.L_892 - .L_891)
.L_891:
        /*00a8*/ 	.word	0x00000000


	//----- nvinfo : EIATTR_CBANK_PARAM_SIZE
	.align		4
.L_892:
        /*00ac*/ 	.byte	0x03, 0x19
        /*00ae*/ 	.short	0x00b8


	//----- nvinfo : EIATTR_PARAM_CBANK
	.align		4
        /*00b0*/ 	.byte	0x04, 0x0a
        /*00b2*/ 	.short	(.L_894 - .L_893)
	.align		4
.L_893:
        /*00b4*/ 	.word	index@(.nv.constant0._ZN2at6native30max_unpooling3d_forward_kernelIN3c104HalfEEEvNS_27GenericPackedTensorAccessorIKT_Lm4ENS_16DefaultPtrTraitsElEENS4_IKlLm4ES7_lEEPS5_llll)
        /*00b8*/ 	.short	0x0380
        /*00ba*/ 	.short	0x00b8


	//----- nvinfo : EIATTR_SW_WAR
	.align		4
.L_894:
        /*00bc*/ 	.byte	0x04, 0x36
        /*00be*/ 	.short	(.L_896 - .L_895)
.L_895:
        /*00c0*/ 	.word	0x00000008
.L_896:


//--------------------- .nv.info._ZN2at6native30max_unpooling3d_forward_kernelIfEEvNS_27GenericPackedTensorAccessorIKT_Lm4ENS_16DefaultPtrTraitsElEENS2_IKlLm4ES5_lEEPS3_llll --------------------------
	.section	.nv.info._ZN2at6native30max_unpooling3d_forward_kernelIfEEvNS_27GenericPackedTensorAccessorIKT_Lm4ENS_16DefaultPtrTraitsElEENS2_IKlLm4ES5_lEEPS3_llll,"",@"SHT_CUDA_INFO"
	.sectionflags	@""
	.align	4


	//----- nvinfo : EIATTR_CUDA_API_VERSION
	.align		4
        /*0000*/ 	.byte	0x04, 0x37
        /*0002*/ 	.short	(.L_898 - .L_897)
.L_897:
        /*0004*/ 	.word	0x00000082


	//----- nvinfo : EIATTR_KPARAM_INFO
	.align		4
.L_898:
        /*0008*/ 	.byte	0x04, 0x17
        /*000a*/ 	.short	(.L_900 - .L_899)
.L_899:
        /*000c*/ 	.word	0x00000000
        /*0010*/ 	.short	0x0006
        /*0012*/ 	.short	0x00b0
        /*0014*/ 	.byte	0x00, 0xf0, 0x21, 0x00


	//----- nvinfo : EIATTR_KPARAM_INFO
	.align		4
.L_900:
        /*0018*/ 	.byte	0x04, 0x17
        /*001a*/ 	.short	(.L_902 - .L_901)
.L_901:
        /*001c*/ 	.word	0x00000000
        /*0020*/ 	.short	0x0005
        /*0022*/ 	.short	0x00a8
        /*0024*/ 	.byte	0x00, 0xf0, 0x21, 0x00


	//----- nvinfo : EIATTR_KPARAM_INFO
	.align		4
.L_902:
        /*0028*/ 	.byte	0x04, 0x17
        /*002a*/ 	.short	(.L_904 - .L_903)
.L_903:
        /*002c*/ 	.word	0x00000000
        /*0030*/ 	.short	0x0004
        /*0032*/ 	.short	0x00a0
        /*0034*/ 	.byte	0x00, 0xf0, 0x21, 0x00


	//----- nvinfo : EIATTR_KPARAM_INFO
	.align		4
.L_904:
        /*0038*/ 	.byte	0x04, 0x17
        /*003a*/ 	.short	(.L_906 - .L_905)
.L_905:
        /*003c*/ 	.word	0x00000000
        /*0040*/ 	.short	0x0003
        /*0042*/ 	.short	0x0098
        /*0044*/ 	.byte	0x00, 0xf0, 0x21, 0x00


	//----- nvinfo : EIATTR_KPARAM_INFO
	.align		4
.L_906:
        /*0048*/ 	.byte	0x04, 0x17
        /*004a*/ 	.short	(.L_908 - .L_907)
.L_907:
        /*004c*/ 	.word	0x00000000
        /*0050*/ 	.short	0x0002
        /*0052*/ 	.short	0x0090
        /*0054*/ 	.byte	0x00, 0xf5, 0x21, 0x00


	//----- nvinfo : EIATTR_KPARAM_INFO
	.align		4
.L_908:
        /*0058*/ 	.byte	0x04, 0x17
        /*005a*/ 	.short	(.L_910 - .L_909)
.L_909:
        /*005c*/ 	.word	0x00000000
        /*0060*/ 	.short	0x0001
        /*0062*/ 	.short	0x0048
        /*0064*/ 	.byte	0x00, 0xf0, 0x21, 0x01


	//----- nvinfo : EIATTR_KPARAM_INFO
	.align		4
.L_910:
        /*0068*/ 	.byte	0x04, 0x17
        /*006a*/ 	.short	(.L_912 - .L_911)
.L_911:
        /*006c*/ 	.word	0x00000000
        /*0070*/ 	.short	0x0000
        /*0072*/ 	.short	0x0000
        /*0074*/ 	.byte	0x00, 0xf0, 0x21, 0x01


	//----- nvinfo : EIATTR_SPARSE_MMA_MASK
	.align		4
.L_912:
        /*0078*/ 	.byte	0x03, 0x50
        /*007a*/ 	.short	0x0000


	//----- nvinfo : EIATTR_MAXREG_COUNT
	.align		4
        /*007c*/ 	.byte	0x03, 0x1b
        /*007e*/ 	.short	0x00ff


	//----- nvinfo : EIATTR_EXTERNS
	.align		4
        /*0080*/ 	.byte	0x04, 0x0f
        /*0082*/ 	.short	(.L_914 - .L_913)


	//   ....[0]....
	.align		4
.L_913:
        /*0084*/ 	.word	index@(__assertfail)


	//----- nvinfo : EIATTR_MERCURY_ISA_VERSION
	.align		4
.L_914:
        /*0088*/ 	.byte	0x03, 0x5f
        /*008a*/ 	.short	0x0101


	//----- nvinfo : EIATTR_VRC_CTA_INIT_COUNT
	.align		4
        /*008c*/ 	.byte	0x02, 0x4a
	.zero		1
	.zero		1


	//----- nvinfo : EIATTR_SYSCALL_OFFSETS
	.align		4
        /*0090*/ 	.byte	0x04, 0x46
        /*0092*/ 	.short	(.L_916 - .L_915)


	//   ....[0]....
.L_915:
        /*0094*/ 	.word	0x00000850


	//----- nvinfo : EIATTR_EXIT_INSTR_OFFSETS
	.align		4
.L_916:
        /*0098*/ 	.byte	0x04, 0x1c
        /*009a*/ 	.short	(.L_918 - .L_917)


	//   ....[0]....
.L_917:
        /*009c*/ 	.word	0x00000440


	//   ....[1]....
        /*00a0*/ 	.word	0x000008f0


	//----- nvinfo : EIATTR_CRS_STACK_SIZE
	.align		4
.L_918:
        /*00a4*/ 	.byte	0x04, 0x1e
        /*00a6*/ 	.short	(.L_920 - .L_919)
.L_919:
        /*00a8*/ 	.word	0x00000000


	//----- nvinfo : EIATTR_CBANK_PARAM_SIZE
	.align		4
.L_920:
        /*00ac*/ 	.byte	0x03, 0x19
        /*00ae*/ 	.short	0x00b8


	//----- nvinfo : EIATTR_PARAM_CBANK
	.align		4
        /*00b0*/ 	.byte	0x04, 0x0a
        /*00b2*/ 	.short	(.L_922 - .L_921)
	.align		4
.L_921:
        /*00b4*/ 	.word	index@(.nv.constant0._ZN2at6native30max_unpooling3d_forward_kernelIfEEvNS_27GenericPackedTensorAccessorIKT_Lm4ENS_16DefaultPtrTraitsElEENS2_IKlLm4ES5_lEEPS3_llll)
        /*00b8*/ 	.short	0x0380
        /*00ba*/ 	.short	0x00b8


	//----- nvinfo : EIATTR_SW_WAR
	.align		4
.L_922:
        /*00bc*/ 	.byte	0x04, 0x36
        /*00be*/ 	.short	(.L_924 - .L_923)
.L_923:
        /*00c0*/ 	.word	0x00000008
.L_924:


//--------------------- .nv.info._ZN2at6native30max_unpooling3d_forward_kernelIdEEvNS_27GenericPackedTensorAccessorIKT_Lm4ENS_16DefaultPtrTraitsElEENS2_IKlLm4ES5_lEEPS3_llll --------------------------
	.section	.nv.info._ZN2at6native30max_unpooling3d_forward_kernelIdEEvNS_27GenericPackedTensorAccessorIKT_Lm4ENS_16DefaultPtrTraitsElEENS2_IKlLm4ES5_lEEPS3_llll,"",@"SHT_CUDA_INFO"
	.sectionflags	@""
	.align	4


	//----- nvinfo : EIATTR_CUDA_API_VERSION
	.align		4
        /*0000*/ 	.byte	0x04, 0x37
        /*0002*/ 	.short	(.L_926 - .L_925)
.L_925:
        /*0004*/ 	.word	0x00000082


	//----- nvinfo : EIATTR_KPARAM_INFO
	.align		4
.L_926:
        /*0008*/ 	.byte	0x04, 0x17
        /*000a*/ 	.short	(.L_928 - .L_927)
.L_927:
        /*000c*/ 	.word	0x00000000
        /*0010*/ 	.short	0x0006
        /*0012*/ 	.short	0x00b0
        /*0014*/ 	.byte	0x00, 0xf0, 0x21, 0x00


	//----- nvinfo : EIATTR_KPARAM_INFO
	.align		4
.L_928:
        /*0018*/ 	.byte	0x04, 0x17
        /*001a*/ 	.short	(.L_930 - .L_929)
.L_929:
        /*001c*/ 	.word	0x00000000
        /*0020*/ 	.short	0x0005
        /*0022*/ 	.short	0x00a8
        /*0024*/ 	.byte	0x00, 0xf0, 0x21, 0x00


	//----- nvinfo : EIATTR_KPARAM_INFO
	.align		4
.L_930:
        /*0028*/ 	.byte	0x04, 0x17
        /*002a*/ 	.short	(.L_932 - .L_931)
.L_931:
        /*002c*/ 	.word	0x00000000
        /*0030*/ 	.short	0x0004
        /*0032*/ 	.short	0x00a0
        /*0034*/ 	.byte	0x00, 0xf0, 0x21, 0x00


	//----- nvinfo : EIATTR_KPARAM_INFO
	.align		4
.L_932:
        /*0038*/ 	.byte	0x04, 0x17
        /*003a*/ 	.short	(.L_934 - .L_933)
.L_933:
        /*003c*/ 	.word	0x00000000
        /*0040*/ 	.short	0x0003
        /*0042*/ 	.short	0x0098
        /*0044*/ 	.byte	0x00, 0xf0, 0x21, 0x00


	//----- nvinfo : EIATTR_KPARAM_INFO
	.align		4
.L_934:
        /*0048*/ 	.byte	0x04, 0x17
        /*004a*/ 	.short	(.L_936 - .L_935)
.L_935:
        /*004c*/ 	.word	0x00000000
        /*0050*/ 	.short	0x0002
        /*0052*/ 	.short	0x0090
        /*0054*/ 	.byte	0x00, 0xf5, 0x21, 0x00


	//----- nvinfo : EIATTR_KPARAM_INFO
	.align		4
.L_936:
        /*0058*/ 	.byte	0x04, 0x17
        /*005a*/ 	.short	(.L_938 - .L_937)
.L_937:
        /*005c*/ 	.word	0x00000000
        /*0060*/ 	.short	0x0001
        /*0062*/ 	.short	0x0048
        /*0064*/ 	.byte	0x00, 0xf0, 0x21, 0x01


	//----- nvinfo : EIATTR_KPARAM_INFO
	.align		4
.L_938:
        /*0068*/ 	.byte	0x04, 0x17
        /*006a*/ 	.short	(.L_940 - .L_939)
.L_939:
        /*006c*/ 	.word	0x00000000
        /*0070*/ 	.short	0x0000
        /*0072*/ 	.short	0x0000
        /*0074*/ 	.byte	0x00, 0xf0, 0x21, 0x01


	//----- nvinfo : EIATTR_SPARSE_MMA_MASK
	.align		4
.L_940:
        /*0078*/ 	.byte	0x03, 0x50
        /*007a*/ 	.short	0x0000


	//----- nvinfo : EIATTR_MAXREG_COUNT
	.align		4
        /*007c*/ 	.byte	0x03, 0x1b
        /*007e*/ 	.short	0x00ff


	//----- nvinfo : EIATTR_EXTERNS
	.align		4
        /*0080*/ 	.byte	0x04, 0x0f
        /*0082*/ 	.short	(.L_942 - .L_941)


	//   ....[0]....
	.align		4
.L_941:
        /*0084*/ 	.word	index@(__assertfail)


	//----- nvinfo : EIATTR_MERCURY_ISA_VERSION
	.align		4
.L_942:
        /*0088*/ 	.byte	0x03, 0x5f
        /*008a*/ 	.short	0x0101


	//----- nvinfo : EIATTR_VRC_CTA_INIT_COUNT
	.align		4
        /*008c*/ 	.byte	0x02, 0x4a
	.zero		1
	.zero		1


	//----- nvinfo : EIATTR_SYSCALL_OFFSETS
	.align		4
        /*0090*/ 	.byte	0x04, 0x46
        /*0092*/ 	.short	(.L_944 - .L_943)


	//   ....[0]....
.L_943:
        /*0094*/ 	.word	0x00000850


	//----- nvinfo : EIATTR_EXIT_INSTR_OFFSETS
	.align		4
.L_944:
        /*0098*/ 	.byte	0x04, 0x1c
        /*009a*/ 	.short	(.L_946 - .L_945)


	//   ....[0]....
.L_945:
        /*009c*/ 	.word	0x00000440


	//   ....[1]....
        /*00a0*/ 	.word	0x000008f0


	//----- nvinfo : EIATTR_CRS_STACK_SIZE
	.align		4
.L_946:
        /*00a4*/ 	.byte	0x04, 0x1e
        /*00a6*/ 	.short	(.L_948 - .L_947)
.L_947:
        /*00a8*/ 	.word	0x00000000


	//----- nvinfo : EIATTR_CBANK_PARAM_SIZE
	.align		4
.L_948:
        /*00ac*/ 	.byte	0x03, 0x19
        /*00ae*/ 	.short	0x00b8


	//----- nvinfo : EIATTR_PARAM_CBANK
	.align		4
        /*00b0*/ 	.byte	0x04, 0x0a
        /*00b2*/ 	.short	(.L_950 - .L_949)
	.align		4
.L_949:
        /*00b4*/ 	.word	index@(.nv.constant0._ZN2at6native30max_unpooling3d_forward_kernelIdEEvNS_27GenericPackedTensorAccessorIKT_Lm4ENS_16DefaultPtrTraitsElEENS2_IKlLm4ES5_lEEPS3_llll)
        /*00b8*/ 	.short	0x0380
        /*00ba*/ 	.short	0x00b8


	//----- nvinfo : EIATTR_SW_WAR
	.align		4
.L_950:
        /*00bc*/ 	.byte	0x04, 0x36
        /*00be*/ 	.short	(.L_952 - .L_951)
.L_951:
        /*00c0*/ 	.word	0x00000008
.L_952:


//--------------------- .nv.info._ZN2at6native30max_unpooling3d_forward_kernelIsEEvNS_27GenericPackedTensorAccessorIKT_Lm4ENS_16DefaultPtrTraitsElEENS2_IKlLm4ES5_lEEPS3_llll --------------------------
	.section	.nv.info._ZN2at6native30max_unpooling3d_forward_kernelIsEEvNS_27GenericPackedTensorAccessorIKT_Lm4ENS_16DefaultPtrTraitsElEENS2_IKlLm4ES5_lEEPS3_llll,"",@"SHT_CUDA_INFO"
	.sectionflags	@""
	.align	4


	//----- nvinfo : EIATTR_CUDA_API_VERSION
	.align		4
        /*0000*/ 	.byte	0x04, 0x37
        /*0002*/ 	.short	(.L_954 - .L_953)
.L_953:
        /*0004*/ 	.word	0x00000082


	//----- nvinfo : EIATTR_KPARAM_INFO
	.align		4
.L_954:
        /*0008*/ 	.byte	0x04, 0x17
        /*000a*/ 	.short	(.L_956 - .L_955)
.L_955:
        /*000c*/ 	.word	0x00000000
        /*0010*/ 	.short	0x0006
        /*0012*/ 	.short	0x00b0
        /*0014*/ 	.byte	0x00, 0xf0, 0x21, 0x00


	//----- nvinfo : EIATTR_KPARAM_INFO
	.align		4
.L_956:
        /*0018*/ 	.byte	0x04, 0x17
        /*001a*/ 	.short	(.L_958 - .L_957)
.L_957:
        /*001c*/ 	.word	0x00000000
        /*0020*/ 	.short	0x0005
        /*0022*/ 	.short	0x00a8
        /*0024*/ 	.byte	0x00, 0xf0, 0x21, 0x00


	//----- nvinfo : EIATTR_KPARAM_INFO
	.align		4
.L_958:
        /*0028*/ 	.byte	0x04, 0x17
        /*002a*/ 	.short	(.L_960 - .L_959)
.L_959:
        /*002c*/ 	.word	0x00000000
        /*0030*/ 	.short	0x0004
        /*0032*/ 	.short	0x00a0
        /*0034*/ 	.byte	0x00, 0xf0, 0x21, 0x00


	//----- nvinfo : EIATTR_KPARAM_INFO
	.align		4
.L_960:
        /*0038*/ 	.byte	0x04, 0x17
        /*003a*/ 	.short	(.L_962 - .L_961)
.L_961:
        /*003c*/ 	.word	0x00000000
        /*0040*/ 	.short	0x0003
        /*0042*/ 	.short	0x0098
        /*0044*/ 	.byte	0x00, 0xf0, 0x21, 0x00


	//----- nvinfo : EIATTR_KPARAM_INFO
	.align		4
.L_962:
        /*0048*/ 	.byte	0x04, 0x17
        /*004a*/ 	.short	(.L_964 - .L_963)
.L_963:
        /*004c*/ 	.word	0x00000000
        /*0050*/ 	.short	0x0002
        /*0052*/ 	.short	0x0090
        /*0054*/ 	.byte	0x00, 0xf5, 0x21, 0x00


	//----- nvinfo : EIATTR_KPARAM_INFO
	.align		4
.L_964:
        /*0058*/ 	.byte	0x04, 0x17
        /*005a*/ 	.short	(.L_966 - .L_965)
.L_965:
        /*005c*/ 	.word	0x00000000
        /*0060*/ 	.short	0x0001
        /*0062*/ 	.short	0x0048
        /*0064*/ 	.byte	0x00, 0xf0, 0x21, 0x01


	//----- nvinfo : EIATTR_KPARAM_INFO
	.align		4
.L_966:
        /*0068*/ 	.byte	0x04, 0x17
        /*006a*/ 	.short	(.L_968 - .L_967)
.L_967:
        /*006c*/ 	.word	0x00000000
        /*0070*/ 	.short	0x0000
        /*0072*/ 	.short	0x0000
        /*0074*/ 	.byte	0x00, 0xf0, 0x21, 0x01


	//----- nvinfo : EIATTR_SPARSE_MMA_MASK
	.align		4
.L_968:
        /*0078*/ 	.byte	0x03, 0x50
        /*007a*/ 	.short	0x0000


	//----- nvinfo : EIATTR_MAXREG_COUNT
	.align		4
        /*007c*/ 	.byte	0x03, 0x1b
        /*007e*/ 	.short	0x00ff


	//----- nvinfo : EIATTR_EXTERNS
	.align		4
        /*0080*/ 	.byte	0x04, 0x0f
        /*0082*/ 	.short	(.L_970 - .L_969)


	//   ....[0]....
	.align		4
.L_969:
        /*0084*/ 	.word	index@(__assertfail)


	//----- nvinfo : EIATTR_MERCURY_ISA_VERSION
	.align		4
.L_970:
        /*0088*/ 	.byte	0x03, 0x5f
        /*008a*/ 	.short	0x0101


	//----- nvinfo : EIATTR_VRC_CTA_INIT_COUNT
	.align		4
        /*008c*/ 	.byte	0x02, 0x4a
	.zero		1
	.zero		1


	//----- nvinfo : EIATTR_SYSCALL_OFFSETS
	.align		4
        /*0090*/ 	.byte	0x04, 0x46
        /*0092*/ 	.short	(.L_972 - .L_971)


	//   ....[0]....
.L_971:
        /*0094*/ 	.word	0x00000850


	//----- nvinfo : EIATTR_EXIT_INSTR_OFFSETS
	.align		4
.L_972:
        /*0098*/ 	.byte	0x04, 0x1c
        /*009a*/ 	.short	(.L_974 - .L_973)


	//   ....[0]....
.L_973:
        /*009c*/ 	.word	0x00000440


	//   ....[1]....
        /*00a0*/ 	.word	0x000008f0


	//----- nvinfo : EIATTR_CRS_STACK_SIZE
	.align		4
.L_974:
        /*00a4*/ 	.byte	0x04, 0x1e
        /*00a6*/ 	.short	(.L_976 - .L_975)
.L_975:
        /*00a8*/ 	.word	0x00000000


	//----- nvinfo : EIATTR_CBANK_PARAM_SIZE
	.align		4
.L_976:
        /*00ac*/ 	.byte	0x03, 0x19
        /*00ae*/ 	.short	0x00b8


	//----- nvinfo : EIATTR_PARAM_CBANK
	.align		4
        /*00b0*/ 	.byte	0x04, 0x0a
        /*00b2*/ 	.short	(.L_978 - .L_977)
	.align		4
.L_977:
        /*00b4*/ 	.word	index@(.nv.constant0._ZN2at6native30max_unpooling3d_forward_kernelIsEEvNS_27GenericPackedTensorAccessorIKT_Lm4ENS_16DefaultPtrTraitsElEENS2_IKlLm4ES5_lEEPS3_llll)
        /*00b8*/ 	.short	0x0380
        /*00ba*/ 	.short	0x00b8


	//----- nvinfo : EIATTR_SW_WAR
	.align		4
.L_978:
        /*00bc*/ 	.byte	0x04, 0x36
        /*00be*/ 	.short	(.L_980 - .L_979)
.L_979:
        /*00c0*/ 	.word	0x00000008
.L_980:


//--------------------- .nv.info._ZN2at6native30max_unpooling3d_forward_kernelIlEEvNS_27GenericPackedTensorAccessorIKT_Lm4ENS_16DefaultPtrTraitsElEENS2_IKlLm4ES5_lEEPS3_llll --------------------------
	.section	.nv.info._ZN2at6native30max_unpooling3d_forward_kernelIlEEvNS_27GenericPackedTensorAccessorIKT_Lm4ENS_16DefaultPtrTraitsElEENS2_IKlLm4ES5_lEEPS3_llll,"",@"SHT_CUDA_INFO"
	.sectionflags	@""
	.align	4


	//----- nvinfo : EIATTR_CUDA_API_VERSION
	.align		4
        /*0000*/ 	.byte	0x04, 0x37
        /*0002*/ 	.short	(.L_982 - .L_981)
.L_981:
        /*0004*/ 	.word	0x00000082


	//----- nvinfo : EIATTR_KPARAM_INFO
	.align		4
.L_982:
        /*0008*/ 	.byte	0x04, 0x17
        /*000a*/ 	.short	(.L_984 - .L_983)
.L_983:
        /*000c*/ 	.word	0x00000000
        /*0010*/ 	.short	0x0006
        /*0012*/ 	.short	0x00b0
        /*0014*/ 	.byte	0x00, 0xf0, 0x21, 0x00


	//----- nvinfo : EIATTR_KPARAM_INFO
	.align		4
.L_984:
        /*0018*/ 	.byte	0x04, 0x17
        /*001a*/ 	.short	(.L_986 - .L_985)
.L_985:
        /*001c*/ 	.word	0x00000000
        /*0020*/ 	.short	0x0005
        /*0022*/ 	.short	0x00a8
        /*0024*/ 	.byte	0x00, 0xf0, 0x21, 0x00


	//----- nvinfo : EIATTR_KPARAM_INFO
	.align		4
.L_986:
        /*0028*/ 	.byte	0x04, 0x17
        /*002a*/ 	.short	(.L_988 - .L_987)
.L_987:
        /*002c*/ 	.word	0x00000000
        /*0030*/ 	.short	0x0004
        /*0032*/ 	.short	0x00a0
        /*0034*/ 	.byte	0x00, 0xf0, 0x21, 0x00


	//----- nvinfo : EIATTR_KPARAM_INFO
	.align		4
.L_988:
        /*0038*/ 	.byte	0x04, 0x17
        /*003a*/ 	.short	(.L_990 - .L_989)
.L_989:
        /*003c*/ 	.word	0x00000000
        /*0040*/ 	.short	0x0003
        /*0042*/ 	.short	0x0098
        /*0044*/ 	.byte	0x00, 0xf0, 0x21, 0x00


	//----- nvinfo : EIATTR_KPARAM_INFO
	.align		4
.L_990:
        /*0048*/ 	.byte	0x04, 0x17
        /*004a*/ 	.short	(.L_992 - .L_991)
.L_991:
        /*004c*/ 	.word	0x00000000
        /*0050*/ 	.short	0x0002
        /*0052*/ 	.short	0x0090
        /*0054*/ 	.byte	0x00, 0xf5, 0x21, 0x00


	//----- nvinfo : EIATTR_KPARAM_INFO
	.align		4
.L_992:
        /*0058*/ 	.byte	0x04, 0x17
        /*005a*/ 	.short	(.L_994 - .L_993)
.L_993:
        /*005c*/ 	.word	0x00000000
        /*0060*/ 	.short	0x0001
        /*0062*/ 	.short	0x0048
        /*0064*/ 	.byte	0x00, 0xf0, 0x21, 0x01


	//----- nvinfo : EIATTR_KPARAM_INFO
	.align		4
.L_994:
        /*0068*/ 	.byte	0x04, 0x17
        /*006a*/ 	.short	(.L_996 - .L_995)
.L_995:
        /*006c*/ 	.word	0x00000000
        /*0070*/ 	.short	0x0000
        /*0072*/ 	.short	0x0000
        /*0074*/ 	.byte	0x00, 0xf0, 0x21, 0x01


	//----- nvinfo : EIATTR_SPARSE_MMA_MASK
	.align		4
.L_996:
        /*0078*/ 	.byte	0x03, 0x50
        /*007a*/ 	.short	0x0000


	//----- nvinfo : EIATTR_MAXREG_COUNT
	.align		4
        /*007c*/ 	.byte	0x03, 0x1b
        /*007e*/ 	.short	0x00ff


	//----- nvinfo : EIATTR_EXTERNS
	.align		4
        /*0080*/ 	.byte	0x04, 0x0f
        /*0082*/ 	.short	(.L_998 - .L_997)


	//   ....[0]....
	.align		4
.L_997:
        /*0084*/ 	.word	index@(__assertfail)


	//----- nvinfo : EIATTR_MERCURY_ISA_VERSION
	.align		4
.L_998:
        /*0088*/ 	.byte	0x03, 0x5f
        /*008a*/ 	.short	0x0101


	//----- nvinfo : EIATTR_VRC_CTA_INIT_COUNT
	.align		4
        /*008c*/ 	.byte	0x02, 0x4a
	.zero		1
	.zero		1


	//----- nvinfo : EIATTR_SYSCALL_OFFSETS
	.align		4
        /*0090*/ 	.byte	0x04, 0x46
        /*0092*/ 	.short	(.L_1000 - .L_999)


	//   ....[0]....
.L_999:
        /*0094*/ 	.word	0x00000850


	//----- nvinfo : EIATTR_EXIT_INSTR_OFFSETS
	.align		4
.L_1000:
        /*0098*/ 	.byte	0x04, 0x1c
        /*009a*/ 	.short	(.L_1002 - .L_1001)


	//   ....[0]....
.L_1001:
        /*009c*/ 	.word	0x00000440


	//   ....[1]....
        /*00a0*/ 	.word	0x000008f0


	//----- nvinfo : EIATTR_CRS_STACK_SIZE
	.align		4
.L_1002:
        /*00a4*/ 	.byte	0x04, 0x1e
        /*00a6*/ 	.short	(.L_1004 - .L_1003)
.L_1003:
        /*00a8*/ 	.word	0x00000000


	//----- nvinfo : EIATTR_CBANK_PARAM_SIZE
	.align		4
.L_1004:
        /*00ac*/ 	.byte	0x03, 0x19
        /*00ae*/ 	.short	0x00b8


	//----- nvinfo : EIATTR_PARAM_CBANK
	.align		4
        /*00b0*/ 	.byte	0x04, 0x0a
        /*00b2*/ 	.short	(.L_1006 - .L_1005)
	.align		4
.L_1005:
        /*00b4*/ 	.word	index@(.nv.constant0._ZN2at6native30max_unpooling3d_forward_kernelIlEEvNS_27GenericPackedTensorAccessorIKT_Lm4ENS_16DefaultPtrTraitsElEENS2_IKlLm4ES5_lEEPS3_llll)
        /*00b8*/ 	.short	0x0380
        /*00ba*/ 	.short	0x00b8


	//----- nvinfo : EIATTR_SW_WAR
	.align		4
.L_1006:
        /*00bc*/ 	.byte	0x04, 0x36
        /*00be*/ 	.short	(.L_1008 - .L_1007)
.L_1007:
        /*00c0*/ 	.word	0x00000008
.L_1008:


//--------------------- .nv.info._ZN2at6native30max_unpooling3d_forward_kernelIiEEvNS_27GenericPackedTensorAccessorIKT_Lm4ENS_16DefaultPtrTraitsElEENS2_IKlLm4ES5_lEEPS3_llll --------------------------
	.section	.nv.info._ZN2at6native30max_unpooling3d_forward_kernelIiEEvNS_27GenericPackedTensorAccessorIKT_Lm4ENS_16DefaultPtrTraitsElEENS2_IKlLm4ES5_lEEPS3_llll,"",@"SHT_CUDA_INFO"
	.sectionflags	@""
	.align	4


	//----- nvinfo : EIATTR_CUDA_API_VERSION
	.align		4
        /*0000*/ 	.byte	0x04, 0x37
        /*0002*/ 	.short	(.L_1010 - .L_1009)
.L_1009:
        /*0004*/ 	.word	0x00000082


	//----- nvinfo : EIATTR_KPARAM_INFO
	.align		4
.L_1010:
        /*0008*/ 	.byte	0x04, 0x17
        /*000a*/ 	.short	(.L_1012 - .L_1011)
.L_1011:
        /*000c*/ 	.word	0x00000000
        /*0010*/ 	.short	0x0006
        /*0012*/ 	.short	0x00b0
        /*0014*/ 	.byte	0x00, 0xf0, 0x21, 0x00


	//----- nvinfo : EIATTR_KPARAM_INFO
	.align		4
.L_1012:
        /*0018*/ 	.byte	0x04, 0x17
        /*001a*/ 	.short	(.L_1014 - .L_1013)
.L_1013:
        /*001c*/ 	.word	0x00000000
        /*0020*/ 	.short	0x0005
        /*0022*/ 	.short	0x00a8
        /*0024*/ 	.byte	0x00, 0xf0, 0x21, 0x00


	//----- nvinfo : EIATTR_KPARAM_INFO
	.align		4
.L_1014:
        /*0028*/ 	.byte	0x04, 0x17
        /*002a*/ 	.short	(.L_1016 - .L_1015)
.L_1015:
        /*002c*/ 	.word	0x00000000
        /*0030*/ 	.short	0x0004
        /*0032*/ 	.short	0x00a0
        /*0034*/ 	.byte	0x00, 0xf0, 0x21, 0x00


	//----- nvinfo : EIATTR_KPARAM_INFO
	.align		4
.L_1016:
        /*0038*/ 	.byte	0x04, 0x17
        /*003a*/ 	.short	(.L_1018 - .L_1017)
.L_1017:
        /*003c*/ 	.word	0x00000000
        /*0040*/ 	.short	0x0003
        /*0042*/ 	.short	0x0098
        /*0044*/ 	.byte	0x00, 0xf0, 0x21, 0x00


	//----- nvinfo : EIATTR_KPARAM_INFO
	.align		4
.L_1018:
        /*0048*/ 	.byte	0x04, 0x17
        /*004a*/ 	.short	(.L_1020 - .L_1019)
.L_1019:
        /*004c*/ 	.word	0x00000000
        /*0050*/ 	.short	0x0002
        /*0052*/ 	.short	0x0090
        /*0054*/ 	.byte	0x00, 0xf5, 0x21, 0x00


	//----- nvinfo : EIATTR_KPARAM_INFO
	.align		4
.L_1020:
        /*0058*/ 	.byte	0x04, 0x17
        /*005a*/ 	.short	(.L_1022 - .L_1021)
.L_1021:
        /*005c*/ 	.word	0x00000000
        /*0060*/ 	.short	0x0001
        /*0062*/ 	.short	0x0048
        /*0064*/ 	.byte	0x00, 0xf0, 0x21, 0x01


	//----- nvinfo : EIATTR_KPARAM_INFO
	.align		4
.L_1022:
        /*0068*/ 	.byte	0x04, 0x17
        /*006a*/ 	.short	(.L_1024 - .L_1023)
.L_1023:
        /*006c*/ 	.word	0x00000000
        /*0070*/ 	.short	0x0000
        /*0072*/ 	.short	0x0000
        /*0074*/ 	.byte	0x00, 0xf0, 0x21, 0x01


	//----- nvinfo : EIATTR_SPARSE_MMA_MASK
	.align		4
.L_1024:
        /*0078*/ 	.byte	0x03, 0x50
        /*007a*/ 	.short	0x0000


	//----- nvinfo : EIATTR_MAXREG_COUNT
	.align		4
        /*007c*/ 	.byte	0x03, 0x1b
        /*007e*/ 	.short	0x00ff


	//----- nvinfo : EIATTR_EXTERNS
	.align		4
        /*0080*/ 	.byte	0x04, 0x0f
        /*0082*/ 	.short	(.L_1026 - .L_1025)


	//   ....[0]....
	.align		4
.L_1025:
        /*0084*/ 	.word	index@(__assertfail)


	//----- nvinfo : EIATTR_MERCURY_ISA_VERSION
	.align		4
.L_1026:
        /*0088*/ 	.byte	0x03, 0x5f
        /*008a*/ 	.short	0x0101


	//----- nvinfo : EIATTR_VRC_CTA_INIT_COUNT
	.align		4
        /*008c*/ 	.byte	0x02, 0x4a
	.zero		1
	.zero		1


	//----- nvinfo : EIATTR_SYSCALL_OFFSETS
	.align		4
        /*0090*/ 	.byte	0x04, 0x46
        /*0092*/ 	.short	(.L_1028 - .L_1027)


	//   ....[0]....
.L_1027:
        /*0094*/ 	.word	0x00000850


	//----- nvinfo : EIATTR_EXIT_INSTR_OFFSETS
	.align		4
.L_1028:
        /*0098*/ 	.byte	0x04, 0x1c
        /*009a*/ 	.short	(.L_1030 - .L_1029)


	//   ....[0]....
.L_1029:
        /*009c*/ 	.word	0x00000440


	//   ....[1]....
        /*00a0*/ 	.word	0x000008f0


	//----- nvinfo : EIATTR_CRS_STACK_SIZE
	.align		4
.L_1030:
        /*00a4*/ 	.byte	0x04, 0x1e
        /*00a6*/ 	.short	(.L_1032 - .L_1031)
.L_1031:
        /*00a8*/ 	.word	0x00000000


	//----- nvinfo : EIATTR_CBANK_PARAM_SIZE
	.align		4
.L_1032:
        /*00ac*/ 	.byte	0x03, 0x19
        /*00ae*/ 	.short	0x00b8


	//----- nvinfo : EIATTR_PARAM_CBANK
	.align		4
        /*00b0*/ 	.byte	0x04, 0x0a
        /*00b2*/ 	.short	(.L_1034 - .L_1033)
	.align		4
.L_1033:
        /*00b4*/ 	.word	index@(.nv.constant0._ZN2at6native30max_unpooling3d_forward_kernelIiEEvNS_27GenericPackedTensorAccessorIKT_Lm4ENS_16DefaultPtrTraitsElEENS2_IKlLm4ES5_lEEPS3_llll)
        /*00b8*/ 	.short	0x0380
        /*00ba*/ 	.short	0x00b8


	//----- nvinfo : EIATTR_SW_WAR
	.align		4
.L_1034:
        /*00bc*/ 	.byte	0x04, 0x36
        /*00be*/ 	.short	(.L_1036 - .L_1035)
.L_1035:
        /*00c0*/ 	.word	0x00000008
.L_1036:


//--------------------- .nv.info._ZN2at6native30max_unpooling3d_forward_kernelIaEEvNS_27GenericPackedTensorAccessorIKT_Lm4ENS_16DefaultPtrTraitsElEENS2_IKlLm4ES5_lEEPS3_llll --------------------------
	.section	.nv.info._ZN2at6native30max_unpooling3d_forward_kernelIaEEvNS_27GenericPackedTensorAccessorIKT_Lm4ENS_16DefaultPtrTraitsElEENS2_IKlLm4ES5_lEEPS3_llll,"",@"SHT_CUDA_INFO"
	.sectionflags	@""
	.align	4


	//----- nvinfo : EIATTR_CUDA_API_VERSION
	.align		4
        /*0000*/ 	.byte	0x04, 0x37
        /*0002*/ 	.short	(.L_1038 - .L_1037)
.L_1037:
        /*0004*/ 	.word	0x00000082


	//----- nvinfo : EIATTR_KPARAM_INFO
	.align		4
.L_1038:
        /*0008*/ 	.byte	0x04, 0x17
        /*000a*/ 	.short	(.L_1040 - .L_1039)
.L_1039:
        /*000c*/ 	.word	0x00000000
        /*0010*/ 	.short	0x0006
        /*0012*/ 	.short	0x00b0
        /*0014*/ 	.byte	0x00, 0xf0, 0x21, 0x00


	//----- nvinfo : EIATTR_KPARAM_INFO
	.align		4
.L_1040:
        /*0018*/ 	.byte	0x04, 0x17
        /*001a*/ 	.short	(.L_1042 - .L_1041)
.L_1041:
        /*001c*/ 	.word	0x00000000
        /*0020*/ 	.short	0x0005
        /*0022*/ 	.short	0x00a8
        /*0024*/ 	.byte	0x00, 0xf0, 0x21, 0x00


	//----- nvinfo : EIATTR_KPARAM_INFO
	.align		4
.L_1042:
        /*0028*/ 	.byte	0x04, 0x17
        /*002a*/ 	.short	(.L_1044 - .L_1043)
.L_1043:
        /*002c*/ 	.word	0x00000000
        /*0030*/ 	.short	0x0004
        /*0032*/ 	.short	0x00a0
        /*0034*/ 	.byte	0x00, 0xf0, 0x21, 0x00


	//----- nvinfo : EIATTR_KPARAM_INFO
	.align		4
.L_1044:
        /*0038*/ 	.byte	0x04, 0x17
        /*003a*/ 	.short	(.L_1046 - .L_1045)
.L_1045:
        /*003c*/ 	.word	0x00000000
        /*0040*/ 	.short	0x0003
        /*0042*/ 	.short	0x0098
        /*0044*/ 	.byte	0x00, 0xf0, 0x21, 0x00


	//----- nvinfo : EIATTR_KPARAM_INFO
	.align		4
.L_1046:
        /*0048*/ 	.byte	0x04, 0x17
        /*004a*/ 	.short	(.L_1048 - .L_1047)
.L_1047:
        /*004c*/ 	.word	0x00000000
        /*0050*/ 	.short	0x0002
        /*0052*/ 	.short	0x0090
        /*0054*/ 	.byte	0x00, 0xf5, 0x21, 0x00


	//----- nvinfo : EIATTR_KPARAM_INFO
	.align		4
.L_1048:
        /*0058*/ 	.byte	0x04, 0x17
        /*005a*/ 	.short	(.L_1050 - .L_1049)
.L_1049:
        /*005c*/ 	.word	0x00000000
        /*0060*/ 	.short	0x0001
        /*0062*/ 	.short	0x0048
        /*0064*/ 	.byte	0x00, 0xf0, 0x21, 0x01


	//----- nvinfo : EIATTR_KPARAM_INFO
	.align		4
.L_1050:
        /*0068*/ 	.byte	0x04, 0x17
        /*006a*/ 	.short	(.L_1052 - .L_1051)
.L_1051:
        /*006c*/ 	.word	0x00000000
        /*0070*/ 	.short	0x0000
        /*0072*/ 	.short	0x0000
        /*0074*/ 	.byte	0x00, 0xf0, 0x21, 0x01


	//----- nvinfo : EIATTR_SPARSE_MMA_MASK
	.align		4
.L_1052:
        /*0078*/ 	.byte	0x03, 0x50
        /*007a*/ 	.short	0x0000


	//----- nvinfo : EIATTR_MAXREG_COUNT
	.align		4
        /*007c*/ 	.byte	0x03, 0x1b
        /*007e*/ 	.short	0x00ff


	//----- nvinfo : EIATTR_EXTERNS
	.align		4
        /*0080*/ 	.byte	0x04, 0x0f
        /*0082*/ 	.short	(.L_1054 - .L_1053)


	//   ....[0]....
	.align		4
.L_1053:
        /*0084*/ 	.word	index@(__assertfail)


	//----- nvinfo : EIATTR_MERCURY_ISA_VERSION
	.align		4
.L_1054:
        /*0088*/ 	.byte	0x03, 0x5f
        /*008a*/ 	.short	0x0101


	//----- nvinfo : EIATTR_VRC_CTA_INIT_COUNT
	.align		4
        /*008c*/ 	.byte	0x02, 0x4a
	.zero		1
	.zero		1


	//----- nvinfo : EIATTR_SYSCALL_OFFSETS
	.align		4
        /*0090*/ 	.byte	0x04, 0x46
        /*0092*/ 	.short	(.L_1056 - .L_1055)


	//   ....[0]....
.L_1055:
        /*0094*/ 	.word	0x00000840


	//----- nvinfo : EIATTR_EXIT_INSTR_OFFSETS
	.align		4
.L_1056:
        /*0098*/ 	.byte	0x04, 0x1c
        /*009a*/ 	.short	(.L_1058 - .L_1057)


	//   ....[0]....
.L_1057:
        /*009c*/ 	.word	0x00000440


	//   ....[1]....
        /*00a0*/ 	.word	0x000008d0


	//----- nvinfo : EIATTR_CRS_STACK_SIZE
	.align		4
.L_1058:
        /*00a4*/ 	.byte	0x04, 0x1e
        /*00a6*/ 	.short	(.L_1060 - .L_1059)
.L_1059:
        /*00a8*/ 	.word	0x00000000


	//----- nvinfo : EIATTR_CBANK_PARAM_SIZE
	.align		4
.L_1060:
        /*00ac*/ 	.byte	0x03, 0x19
        /*00ae*/ 	.short	0x00b8


	//----- nvinfo : EIATTR_PARAM_CBANK
	.align		4
        /*00b0*/ 	.byte	0x04, 0x0a
        /*00b2*/ 	.short	(.L_1062 - .L_1061)
	.align		4
.L_1061:
        /*00b4*/ 	.word	index@(.nv.constant0._ZN2at6native30max_unpooling3d_forward_kernelIaEEvNS_27GenericPackedTensorAccessorIKT_Lm4ENS_16DefaultPtrTraitsElEENS2_IKlLm4ES5_lEEPS3_llll)
        /*00b8*/ 	.short	0x0380
        /*00ba*/ 	.short	0x00b8


	//----- nvinfo : EIATTR_SW_WAR
	.align		4
.L_1062:
        /*00bc*/ 	.byte	0x04, 0x36
        /*00be*/ 	.short	(.L_1064 - .L_1063)
.L_1063:
        /*00c0*/ 	.word	0x00000008
.L_1064:


//--------------------- .nv.info._ZN2at6native30max_unpooling3d_forward_kernelIhEEvNS_27GenericPackedTensorAccessorIKT_Lm4ENS_16DefaultPtrTraitsElEENS2_IKlLm4ES5_lEEPS3_llll --------------------------
	.section	.nv.info._ZN2at6native30max_unpooling3d_forward_kernelIhEEvNS_27GenericPackedTensorAccessorIKT_Lm4ENS_16DefaultPtrTraitsElEENS2_IKlLm4ES5_lEEPS3_llll,"",@"SHT_CUDA_INFO"
	.sectionflags	@""
	.align	4


	//----- nvinfo : EIATTR_CUDA_API_VERSION
	.align		4
        /*0000*/ 	.byte	0x04, 0x37
        /*0002*/ 	.short	(.L_1066 - .L_1065)
.L_1065:
        /*0004*/ 	.word	0x00000082


	//----- nvinfo : EIATTR_KPARAM_INFO
	.align		4
.L_1066:
        /*0008*/ 	.byte	0x04, 0x17
        /*000a*/ 	.short	(.L_1068 - .L_1067)
.L_1067:
        /*000c*/ 	.word	0x00000000
        /*0010*/ 	.short	0x0006
        /*0012*/ 	.short	0x00b0
        /*0014*/ 	.byte	0x00, 0xf0, 0x21, 0x00


	//----- nvinfo : EIATTR_KPARAM_INFO
	.align		4
.L_1068:
        /*0018*/ 	.byte	0x04, 0x17
        /*001a*/ 	.short	(.L_1070 - .L_1069)
.L_1069:
        /*001c*/ 	.word	0x00000000
        /*0020*/ 	.short	0x0005
        /*0022*/ 	.short	0x00a8
        /*0024*/ 	.byte	0x00, 0xf0, 0x21, 0x00


	//----- nvinfo : EIATTR_KPARAM_INFO
	.align		4
.L_1070:
        /*0028*/ 	.byte	0x04, 0x17
        /*002a*/ 	.short	(.L_1072 - .L_1071)
.L_1071:
        /*002c*/ 	.word	0x00000000
        /*0030*/ 	.short	0x0004
        /*0032*/ 	.short	0x00a0
        /*0034*/ 	.byte	0x00, 0xf0, 0x21, 0x00


	//----- nvinfo : EIATTR_KPARAM_INFO
	.align		4
.L_1072:
        /*0038*/ 	.byte	0x04, 0x17
        /*003a*/ 	.short	(.L_1074 - .L_1073)
.L_1073:
        /*003c*/ 	.word	0x00000000
        /*0040*/ 	.short	0x0003
        /*0042*/ 	.short	0x0098
        /*0044*/ 	.byte	0x00, 0xf0, 0x21, 0x00


	//----- nvinfo : EIATTR_KPARAM_INFO
	.align		4
.L_1074:
        /*0048*/ 	.byte	0x04, 0x17
        /*004a*/ 	.short	(.L_1076 - .L_1075)
.L_1075:
        /*004c*/ 	.word	0x00000000
        /*0050*/ 	.short	0x0002
        /*0052*/ 	.short	0x0090
        /*0054*/ 	.byte	0x00, 0xf5, 0x21, 0x00


	//----- nvinfo : EIATTR_KPARAM_INFO
	.align		4
.L_1076:
        /*0058*/ 	.byte	0x04, 0x17
        /*005a*/ 	.short	(.L_1078 - .L_1077)
.L_1077:
        /*005c*/ 	.word	0x00000000
        /*0060*/ 	.short	0x0001
        /*0062*/ 	.short	0x0048
        /*0064*/ 	.byte	0x00, 0xf0, 0x21, 0x01


	//----- nvinfo : EIATTR_KPARAM_INFO
	.align		4
.L_1078:
        /*0068*/ 	.byte	0x04, 0x17
        /*006a*/ 	.short	(.L_1080 - .L_1079)
.L_1079:
        /*006c*/ 	.word	0x00000000
        /*0070*/ 	.short	0x0000
        /*0072*/ 	.short	0x0000
        /*0074*/ 	.byte	0x00, 0xf0, 0x21, 0x01


	//----- nvinfo : EIATTR_SPARSE_MMA_MASK
	.align		4
.L_1080:
        /*0078*/ 	.byte	0x03, 0x50
        /*007a*/ 	.short	0x0000


	//----- nvinfo : EIATTR_MAXREG_COUNT
	.align		4
        /*007c*/ 	.byte	0x03, 0x1b
        /*007e*/ 	.short	0x00ff


	//----- nvinfo : EIATTR_EXTERNS
	.align		4
        /*0080*/ 	.byte	0x04, 0x0f
        /*0082*/ 	.short	(.L_1082 - .L_1081)


	//   ....[0]....
	.align		4
.L_1081:
        /*0084*/ 	.word	index@(__assertfail)


	//----- nvinfo : EIATTR_MERCURY_ISA_VERSION
	.align		4
.L_1082:
        /*0088*/ 	.byte	0x03, 0x5f
        /*008a*/ 	.short	0x0101


	//----- nvinfo : EIATTR_VRC_CTA_INIT_COUNT
	.align		4
        /*008c*/ 	.byte	0x02, 0x4a
	.zero		1
	.zero		1


	//----- nvinfo : EIATTR_SYSCALL_OFFSETS
	.align		4
        /*0090*/ 	.byte	0x04, 0x46
        /*0092*/ 	.short	(.L_1084 - .L_1083)


	//   ....[0]....
.L_1083:
        /*0094*/ 	.word	0x00000840


	//----- nvinfo : EIATTR_EXIT_INSTR_OFFSETS
	.align		4
.L_1084:
        /*0098*/ 	.byte	0x04, 0x1c
        /*009a*/ 	.short	(.L_1086 - .L_1085)


	//   ....[0]....
.L_1085:
        /*009c*/ 	.word	0x00000440


	//   ....[1]....
        /*00a0*/ 	.word	0x000008d0


	//----- nvinfo : EIATTR_CRS_STACK_SIZE
	.align		4
.L_1086:
        /*00a4*/ 	.byte	0x04, 0x1e
        /*00a6*/ 	.short	(.L_1088 - .L_1087)
.L_1087:
        /*00a8*/ 	.word	0x00000000


	//----- nvinfo : EIATTR_CBANK_PARAM_SIZE
	.align		4
.L_1088:
        /*00ac*/ 	.byte	0x03, 0x19
        /*00ae*/ 	.short	0x00b8


	//----- nvinfo : EIATTR_PARAM_CBANK
	.align		4
        /*00b0*/ 	.byte	0x04, 0x0a
        /*00b2*/ 	.short	(.L_1090 - .L_1089)
	.align		4
.L_1089:
        /*00b4*/ 	.word	index@(.nv.constant0._ZN2at6native30max_unpooling3d_forward_kernelIhEEvNS_27GenericPackedTensorAccessorIKT_Lm4ENS_16DefaultPtrTraitsElEENS2_IKlLm4ES5_lEEPS3_llll)
        /*00b8*/ 	.short	0x0380
        /*00ba*/ 	.short	0x00b8


	//----- nvinfo : EIATTR_SW_WAR
	.align		4
.L_1090:
        /*00bc*/ 	.byte	0x04, 0x36
        /*00be*/ 	.short	(.L_1092 - .L_1091)
.L_1091:
        /*00c0*/ 	.word	0x00000008
.L_1092:


//--------------------- .nv.info._ZN2at6native30max_unpooling2d_forward_kernelIN3c108BFloat16EEEvlPKT_PKllllllPS4_ --------------------------
	.section	.nv.info._ZN2at6native30max_unpooling2d_forward_kernelIN3c108BFloat16EEEvlPKT_PKllllllPS4_,"",@"SHT_CUDA_INFO"
	.sectionflags	@""
	.align	4


	//----- nvinfo : EIATTR_CUDA_API_VERSION
	.align		4
        /*0000*/ 	.byte	0x04, 0x37
        /*0002*/ 	.short	(.L_1094 - .L_1093)
.L_1093:
        /*0004*/ 	.word	0x00000082


	//----- nvinfo : EIATTR_KPARAM_INFO
	.align		4
.L_1094:
        /*0008*/ 	.byte	0x04, 0x17
        /*000a*/ 	.short	(.L_1096 - .L_1095)
.L_1095:
        /*000c*/ 	.word	0x00000000
        /*0010*/ 	.short	0x0008
        /*0012*/ 	.short	0x0040
        /*0014*/ 	.byte	0x00, 0xf5, 0x21, 0x00


	//----- nvinfo : EIATTR_KPARAM_INFO
	.align		4
.L_1096:
        /*0018*/ 	.byte	0x04, 0x17
        /*001a*/ 	.short	(.L_1098 - .L_1097)
.L_1097:
        /*001c*/ 	.word	0x00000000
        /*0020*/ 	.short	0x0007
        /*0022*/ 	.short	0x0038
        /*0024*/ 	.byte	0x00, 0xf0, 0x21, 0x00


	//----- nvinfo : EIATTR_KPARAM_INFO
	.align		4
.L_1098:
        /*0028*/ 	.byte	0x04, 0x17
        /*002a*/ 	.short	(.L_1100 - .L_1099)
.L_1099:
        /*002c*/ 	.word	0x00000000
        /*0030*/ 	.short	0x0006
        /*0032*/ 	.short	0x0030
        /*0034*/ 	.byte	0x00, 0xf0, 0x21, 0x00


	//----- nvinfo : EIATTR_KPARAM_INFO
	.align		4
.L_1100:
        /*0038*/ 	.byte	0x04, 0x17
        /*003a*/ 	.short	(.L_1102 - .L_1101)
.L_1101:
        /*003c*/ 	.word	0x00000000
        /*0040*/ 	.short	0x0005
        /*0042*/ 	.short	0x0028
        /*0044*/ 	.byte	0x00, 0xf0, 0x21, 0x00


	//----- nvinfo : EIATTR_KPARAM_INFO
	.align		4
.L_1102:
        /*0048*/ 	.byte	0x04, 0x17
        /*004a*/ 	.short	(.L_1104 - .L_1103)
.L_1103:
        /*004c*/ 	.word	0x00000000
        /*0050*/ 	.short	0x0004
        /*0052*/ 	.short	0x0020
        /*0054*/ 	.byte	0x00, 0xf0, 0x21, 0x00


	//----- nvinfo : EIATTR_KPARAM_INFO
	.align		4
.L_1104:
        /*0058*/ 	.byte	0x04, 0x17
        /*005a*/ 	.short	(.L_1106 - .L_1105)
.L_1105:
        /*005c*/ 	.word	0x00000000
        /*0060*/ 	.short	0x0003
        /*0062*/ 	.short	0x0018
        /*0064*/ 	.byte	0x00, 0xf0, 0x21, 0x00


	//----- nvinfo : EIATTR_KPARAM_INFO
	.align		4
.L_1106:
        /*0068*/ 	.byte	0x04, 0x17
        /*006a*/ 	.short	(.L_1108 - .L_1107)
.L_1107:
        /*006c*/ 	.word	0x00000000
        /*0070*/ 	.short	0x0002
        /*0072*/ 	.short	0x0010
        /*0074*/ 	.byte	0x00, 0xf5, 0x21, 0x00


	//----- nvinfo : EIATTR_KPARAM_INFO
	.align		4
.L_1108:
        /*0078*/ 	.byte	0x04, 0x17
        /*007a*/ 	.short	(.L_1110 - .L_1109)
.L_1109:
        /*007c*/ 	.word	0x00000000
        /*0080*/ 	.short	0x0001
        /*0082*/ 	.short	0x0008
        /*0084*/ 	.byte	0x00, 0xf5, 0x21, 0x00


	//----- nvinfo : EIATTR_KPARAM_INFO
	.align		4
.L_1110:
        /*0088*/ 	.byte	0x04, 0x17
        /*008a*/ 	.short	(.L_1112 - .L_1111)
.L_1111:
        /*008c*/ 	.word	0x00000000
        /*0090*/ 	.short	0x0000
        /*0092*/ 	.short	0x0000
        /*0094*/ 	.byte	0x00, 0xf0, 0x21, 0x00


	//----- nvinfo : EIATTR_SPARSE_MMA_MASK
	.align		4
.L_1112:
        /*0098*/ 	.byte	0x03, 0x50
        /*009a*/ 	.short	0x0000


	//----- nvinfo : EIATTR_MAXREG_COUNT
	.align		4
        /*009c*/ 	.byte	0x03, 0x1b
        /*009e*/ 	.short	0x00ff


	//----- nvinfo : EIATTR_EXTERNS
	.align		4
        /*00a0*/ 	.byte	0x04, 0x0f
        /*00a2*/ 	.short	(.L_1114 - .L_1113)


	//   ....[0]....
	.align		4
.L_1113:
        /*00a4*/ 	.word	index@(__assertfail)


	//----- nvinfo : EIATTR_MERCURY_ISA_VERSION
	.align		4
.L_1114:
        /*00a8*/ 	.byte	0x03, 0x5f
        /*00aa*/ 	.short	0x0101


	//----- nvinfo : EIATTR_VRC_CTA_INIT_COUNT
	.align		4
        /*00ac*/ 	.byte	0x02, 0x4a
	.zero		1
	.zero		1


	//----- nvinfo : EIATTR_SYSCALL_OFFSETS
	.align		4
        /*00b0*/ 	.byte	0x04, 0x46
        /*00b2*/ 	.short	(.L_1116 - .L_1115)


	//   ....[0]....
.L_1115:
        /*00b4*/ 	.word	0x00000e30


	//   ....[1]....
        /*00b8*/ 	.word	0x00001820


	//   ....[2]....
        /*00bc*/ 	.word	0x000021b0


	//----- nvinfo : EIATTR_EXIT_INSTR_OFFSETS
	.align		4
.L_1116:
        /*00c0*/ 	.byte	0x04, 0x1c
        /*00c2*/ 	.short	(.L_1118 - .L_1117)


	//   ....[0]....
.L_1117:
        /*00c4*/ 	.word	0x00000090


	//   ....[1]....
        /*00c8*/ 	.word	0x00000f30


	//   ....[2]....
        /*00cc*/ 	.word	0x000022b0


	//----- nvinfo : EIATTR_CRS_STACK_SIZE
	.align		4
.L_1118:
        /*00d0*/ 	.byte	0x04, 0x1e
        /*00d2*/ 	.short	(.L_1120 - .L_1119)
.L_1119:
        /*00d4*/ 	.word	0x00000000


	//----- nvinfo : EIATTR_CBANK_PARAM_SIZE
	.align		4
.L_1120:
        /*00d8*/ 	.byte	0x03, 0x19
        /*00da*/ 	.short	0x0048


	//----- nvinfo : EIATTR_PARAM_CBANK
	.align		4
        /*00dc*/ 	.byte	0x04, 0x0a
        /*00de*/ 	.short	(.L_1122 - .L_1121)
	.align		4
.L_1121:
        /*00e0*/ 	.word	index@(.nv.constant0._ZN2at6native30max_unpooling2d_forward_kernelIN3c108BFloat16EEEvlPKT_PKllllllPS4_)
        /*00e4*/ 	.short	0x0380
        /*00e6*/ 	.short	0x0048


	//----- nvinfo : EIATTR_SW_WAR
	.align		4
.L_1122:
        /*00e8*/ 	.byte	0x04, 0x36
        /*00ea*/ 	.short	(.L_1124 - .L_1123)
.L_1123:
        /*00ec*/ 	.word	0x00000008
.L_1124:


//--------------------- .nv.info._ZN2at6native30max_unpooling2d_forward_kernelIN3c104HalfEEEvlPKT_PKllllllPS4_ --------------------------
	.section	.nv.info._ZN2at6native30max_unpooling2d_forward_kernelIN3c104HalfEEEvlPKT_PKllllllPS4_,"",@"SHT_CUDA_INFO"
	.sectionflags	@""
	.align	4


	//----- nvinfo : EIATTR_CUDA_API_VERSION
	.align		4
        /*0000*/ 	.byte	0x04, 0x37
        /*0002*/ 	.short	(.L_1126 - .L_1125)
.L_1125:
        /*0004*/ 	.word	0x00000082


	//----- nvinfo : EIATTR_KPARAM_INFO
	.align		4
.L_1126:
        /*0008*/ 	.byte	0x04, 0x17
        /*000a*/ 	.short	(.L_1128 - .L_1127)
.L_1127:
        /*000c*/ 	.word	0x00000000
        /*0010*/ 	.short	0x0008
        /*0012*/ 	.short	0x0040
        /*0014*/ 	.byte	0x00, 0xf5, 0x21, 0x00


	//----- nvinfo : EIATTR_KPARAM_INFO
	.align		4
.L_1128:
        /*0018*/ 	.byte	0x04, 0x17
        /*001a*/ 	.short	(.L_1130 - .L_1129)
.L_1129:
        /*001c*/ 	.word	0x00000000
        /*0020*/ 	.short	0x0007
        /*0022*/ 	.short	0x0038
        /*0024*/ 	.byte	0x00, 0xf0, 0x21, 0x00


	//----- nvinfo : EIATTR_KPARAM_INFO
	.align		4
.L_1130:
        /*0028*/ 	.byte	0x04, 0x17
        /*002a*/ 	.short	(.L_1132 - .L_1131)
.L_1131:
        /*002c*/ 	.word	0x00000000
        /*0030*/ 	.short	0x0006
        /*0032*/ 	.short	0x0030
        /*0034*/ 	.byte	0x00, 0xf0, 0x21, 0x00


	//----- nvinfo : EIATTR_KPARAM_INFO
	.align		4
.L_1132:
        /*0038*/ 	.byte	0x04, 0x17
        /*003a*/ 	.short	(.L_1134 - .L_1133)
.L_1133:
        /*003c*/ 	.word	0x00000000
        /*0040*/ 	.short	0x0005
        /*0042*/ 	.short	0x0028
        /*0044*/ 	.byte	0x00, 0xf0, 0x21, 0x00


	//----- nvinfo : EIATTR_KPARAM_INFO
	.align		4
.L_1134:
        /*0048*/ 	.byte	0x04, 0x17
        /*004a*/ 	.short	(.L_1136 - .L_1135)
.L_1135:
        /*004c*/ 	.word	0x00000000
        /*0050*/ 	.short	0x0004
        /*0052*/ 	.short	0x0020
        /*0054*/ 	.byte	0x00, 0xf0, 0x21, 0x00


	//----- nvinfo : EIATTR_KPARAM_INFO
	.align		4
.L_1136:
        /*0058*/ 	.byte	0x04, 0x17
        /*005a*/ 	.short	(.L_1138 - .L_1137)
.L_1137:
        /*005c*/ 	.word	0x00000000
        /*0060*/ 	.short	0x0003
        /*0062*/ 	.short	0x0018
        /*0064*/ 	.byte	0x00, 0xf0, 0x21, 0x00


	//----- nvinfo : EIATTR_KPARAM_INFO
	.align		4
.L_1138:
        /*0068*/ 	.byte	0x04, 0x17
        /*006a*/ 	.short	(.L_1140 - .L_1139)
.L_1139:
        /*006c*/ 	.word	0x00000000
        /*0070*/ 	.short	0x0002
        /*0072*/ 	.short	0x0010
        /*0074*/ 	.byte	0x00, 0xf5, 0x21, 0x00


	//----- nvinfo : EIATTR_KPARAM_INFO
	.align		4
.L_1140:
        /*0078*/ 	.byte	0x04, 0x17
        /*007a*/ 	.short	(.L_1142 - .L_1141)
.L_1141:
        /*007c*/ 	.word	0x00000000
        /*0080*/ 	.short	0x0001
        /*0082*/ 	.short	0x0008
        /*0084*/ 	.byte	0x00, 0xf5, 0x21, 0x00


	//----- nvinfo : EIATTR_KPARAM_INFO
	.align		4
.L_1142:
        /*0088*/ 	.byte	0x04, 0x17
        /*008a*/ 	.short	(.L_1144 - .L_1143)
.L_1143:
        /*008c*/ 	.word	0x00000000
        /*0090*/ 	.short	0x0000
        /*0092*/ 	.short	0x0000
        /*0094*/ 	.byte	0x00, 0xf0, 0x21, 0x00


	//----- nvinfo : EIATTR_SPARSE_MMA_MASK
	.align		4
.L_1144:
        /*0098*/ 	.byte	0x03, 0x50
        /*009a*/ 	.short	0x0000


	//----- nvinfo : EIATTR_MAXREG_COUNT
	.align		4
        /*009c*/ 	.byte	0x03, 0x1b
        /*009e*/ 	.short	0x00ff


	//----- nvinfo : EIATTR_EXTERNS
	.align		4
        /*00a0*/ 	.byte	0x04, 0x0f
        /*00a2*/ 	.short	(.L_1146 - .L_1145)


	//   ....[0]....
	.align		4
.L_1145:
        /*00a4*/ 	.word	index@(__assertfail)


	//----- nvinfo : EIATTR_MERCURY_ISA_VERSION
	.align		4
.L_1146:
        /*00a8*/ 	.byte	0x03, 0x5f
        /*00aa*/ 	.short	0x0101


	//----- nvinfo : EIATTR_VRC_CTA_INIT_COUNT
	.align		4
        /*00ac*/ 	.byte	0x02, 0x4a
	.zero		1
	.zero		1


	//----- nvinfo : EIATTR_SYSCALL_OFFSETS
	.align		4
        /*00b0*/ 	.byte	0x04, 0x46
        /*00b2*/ 	.short	(.L_1148 - .L_1147)


	//   ....[0]....
.L_1147:
        /*00b4*/ 	.word	0x00000e30


	//   ....[1]....
        /*00b8*/ 	.word	0x00001820


	//   ....[2]....
        /*00bc*/ 	.word	0x000021b0


	//----- nvinfo : EIATTR_EXIT_INSTR_OFFSETS
	.align		4
.L_1148:
        /*00c0*/ 	.byte	0x04, 0x1c
        /*00c2*/ 	.short	(.L_1150 - .L_1149)


	//   ....[0]....
.L_1149:
        /*00c4*/ 	.word	0x00000090


	//   ....[1]....
        /*00c8*/ 	.word	0x00000f30


	//   ....[2]....
        /*00cc*/ 	.word	0x000022b0


	//----- nvinfo : EIATTR_CRS_STACK_SIZE
	.align		4
.L_1150:
        /*00d0*/ 	.byte	0x04, 0x1e
        /*00d2*/ 	.short	(.L_1152 - .L_1151)
.L_1151:
        /*00d4*/ 	.word	0x00000000


	//----- nvinfo : EIATTR_CBANK_PARAM_SIZE
	.align		4
.L_1152:
        /*00d8*/ 	.byte	0x03, 0x19
        /*00da*/ 	.short	0x0048


	//----- nvinfo : EIATTR_PARAM_CBANK
	.align		4
        /*00dc*/ 	.byte	0x04, 0x0a
        /*00de*/ 	.short	(.L_1154 - .L_1153)
	.align		4
.L_1153:
        /*00e0*/ 	.word	index@(.nv.constant0._ZN2at6native30max_unpooling2d_forward_kernelIN3c104HalfEEEvlPKT_PKllllllPS4_)
        /*00e4*/ 	.short	0x0380
        /*00e6*/ 	.short	0x0048


	//----- nvinfo : EIATTR_SW_WAR
	.align		4
.L_1154:
        /*00e8*/ 	.byte	0x04, 0x36
        /*00ea*/ 	.short	(.L_1156 - .L_1155)
.L_1155:
        /*00ec*/ 	.word	0x00000008
.L_1156:


//--------------------- .nv.info._ZN2at6native30max_unpooling2d_forward_kernelIfEEvlPKT_PKllllllPS2_ --------------------------
	.section	.nv.info._ZN2at6native30max_unpooling2d_forward_kernelIfEEvlPKT_PKllllllPS2_,"",@"SHT_CUDA_INFO"
	.sectionflags	@""
	.align	4


	//----- nvinfo : EIATTR_CUDA_API_VERSION
	.align		4
        /*0000*/ 	.byte	0x04, 0x37
        /*0002*/ 	.short	(.L_1158 - .L_1157)
.L_1157:
        /*0004*/ 	.word	0x00000082


	//----- nvinfo : EIATTR_KPARAM_INFO
	.align		4
.L_1158:
        /*0008*/ 	.byte	0x04, 0x17
        /*000a*/ 	.short	(.L_1160 - .L_1159)
.L_1159:
        /*000c*/ 	.word	0x00000000
        /*0010*/ 	.short	0x0008
        /*0012*/ 	.short	0x0040
        /*0014*/ 	.byte	0x00, 0xf5, 0x21, 0x00


	//----- nvinfo : EIATTR_KPARAM_INFO
	.align		4
.L_1160:
        /*0018*/ 	.byte	0x04, 0x17
        /*001a*/ 	.short	(.L_1162 - .L_1161)
.L_1161:
        /*001c*/ 	.word	0x00000000
        /*0020*/ 	.short	0x0007
        /*0022*/ 	.short	0x0038
        /*0024*/ 	.byte	0x00, 0xf0, 0x21, 0x00


	//----- nvinfo : EIATTR_KPARAM_INFO
	.align		4
.L_1162:
        /*0028*/ 	.byte	0x04, 0x17
        /*002a*/ 	.short	(.L_1164 - .L_1163)
.L_1163:
        /*002c*/ 	.word	0x00000000
        /*0030*/ 	.short	0x0006
        /*0032*/ 	.short	0x0030
        /*0034*/ 	.byte	0x00, 0xf0, 0x21, 0x00


	//----- nvinfo : EIATTR_KPARAM_INFO
	.align		4
.L_1164:
        /*0038*/ 	.byte	0x04, 0x17
        /*003a*/ 	.short	(.L_1166 - .L_1165)
.L_1165:
        /*003c*/ 	.word	0x00000000
        /*0040*/ 	.short	0x0005
        /*0042*/ 	.short	0x0028
        /*0044*/ 	.byte	0x00, 0xf0, 0x21, 0x00


	//----- nvinfo : EIATTR_KPARAM_INFO
	.align		4
.L_1166:
        /*0048*/ 	.byte	0x04, 0x17
        /*004a*/ 	.short	(.L_1168 - .L_1167)
.L_1167:
        /*004c*/ 	.word	0x00000000
        /*0050*/ 	.short	0x0004
        /*0052*/ 	.short	0x0020
        /*0054*/ 	.byte	0x00, 0xf0, 0x21, 0x00


	//----- nvinfo : EIATTR_KPARAM_INFO
	.align		4
.L_1168:
        /*0058*/ 	.byte	0x04, 0x17
        /*005a*/ 	.short	(.L_1170 - .L_1169)
.L_1169:
        /*005c*/ 	.word	0x00000000
        /*0060*/ 	.short	0x0003
        /*0062*/ 	.short	0x0018
        /*0064*/ 	.byte	0x00, 0xf0, 0x21, 0x00


	//----- nvinfo : EIATTR_KPARAM_INFO
	.align		4
.L_1170:
        /*0068*/ 	.byte	0x04, 0x17
        /*006a*/ 	.short	(.L_1172 - .L_1171)
.L_1171:
        /*006c*/ 	.word	0x00000000
        /*0070*/ 	.short	0x0002
        /*0072*/ 	.short	0x0010
        /*0074*/ 	.byte	0x00, 0xf5, 0x21, 0x00


	//----- nvinfo : EIATTR_KPARAM_INFO
	.align		4
.L_1172:
        /*0078*/ 	.byte	0x04, 0x17
        /*007a*/ 	.short	(.L_1174 - .L_1173)
.L_1173:
        /*007c*/ 	.word	0x00000000
        /*0080*/ 	.short	0x0001
        /*0082*/ 	.short	0x0008
        /*0084*/ 	.byte	0x00, 0xf5, 0x21, 0x00


	//----- nvinfo : EIATTR_KPARAM_INFO
	.align		4
.L_1174:
        /*0088*/ 	.byte	0x04, 0x17
        /*008a*/ 	.short	(.L_1176 - .L_1175)
.L_1175:
        /*008c*/ 	.word	0x00000000
        /*0090*/ 	.short	0x0000
        /*0092*/ 	.short	0x0000
        /*0094*/ 	.byte	0x00, 0xf0, 0x21, 0x00


	//----- nvinfo : EIATTR_SPARSE_MMA_MASK
	.align		4
.L_1176:
        /*0098*/ 	.byte	0x03, 0x50
        /*009a*/ 	.short	0x0000


	//----- nvinfo : EIATTR_MAXREG_COUNT
	.align		4
        /*009c*/ 	.byte	0x03, 0x1b
        /*009e*/ 	.short	0x00ff


	//----- nvinfo : EIATTR_EXTERNS
	.align		4
        /*00a0*/ 	.byte	0x04, 0x0f
        /*00a2*/ 	.short	(.L_1178 - .L_1177)


	//   ....[0]....
	.align		4
.L_1177:
        /*00a4*/ 	.word	index@(__assertfail)


	//----- nvinfo : EIATTR_MERCURY_ISA_VERSION
	.align		4
.L_1178:
        /*00a8*/ 	.byte	0x03, 0x5f
        /*00aa*/ 	.short	0x0101


	//----- nvinfo : EIATTR_VRC_CTA_INIT_COUNT
	.align		4
        /*00ac*/ 	.byte	0x02, 0x4a
	.zero		1
	.zero		1


	//----- nvinfo : EIATTR_SYSCALL_OFFSETS
	.align		4
        /*00b0*/ 	.byte	0x04, 0x46
        /*00b2*/ 	.short	(.L_1180 - .L_1179)


	//   ....[0]....
.L_1179:
        /*00b4*/ 	.word	0x00000e30


	//   ....[1]....
        /*00b8*/ 	.word	0x00001820


	//   ....[2]....
        /*00bc*/ 	.word	0x000021b0


	//----- nvinfo : EIATTR_EXIT_INSTR_OFFSETS
	.align		4
.L_1180:
        /*00c0*/ 	.byte	0x04, 0x1c
        /*00c2*/ 	.short	(.L_1182 - .L_1181)


	//   ....[0]....
.L_1181:
        /*00c4*/ 	.word	0x00000090


	//   ....[1]....
        /*00c8*/ 	.word	0x00000f30


	//   ....[2]....
        /*00cc*/ 	.word	0x000022b0


	//----- nvinfo : EIATTR_CRS_STACK_SIZE
	.align		4
.L_1182:
        /*00d0*/ 	.byte	0x04, 0x1e
        /*00d2*/ 	.short	(.L_1184 - .L_1183)
.L_1183:
        /*00d4*/ 	.word	0x00000000


	//----- nvinfo : EIATTR_CBANK_PARAM_SIZE
	.align		4
.L_1184:
        /*00d8*/ 	.byte	0x03, 0x19
        /*00da*/ 	.short	0x0048


	//----- nvinfo : EIATTR_PARAM_CBANK
	.align		4
        /*00dc*/ 	.byte	0x04, 0x0a
        /*00de*/ 	.short	(.L_1186 - .L_1185)
	.align		4
.L_1185:
        /*00e0*/ 	.word	index@(.nv.constant0._ZN2at6native30max_unpooling2d_forward_kernelIfEEvlPKT_PKllllllPS2_)
        /*00e4*/ 	.short	0x0380
        /*00e6*/ 	.short	0x0048


	//----- nvinfo : EIATTR_SW_WAR
	.align		4
.L_1186:
        /*00e8*/ 	.byte	0x04, 0x36
        /*00ea*/ 	.short	(.L_1188 - .L_1187)
.L_1187:
        /*00ec*/ 	.word	0x00000008
.L_1188:


//--------------------- .nv.info._ZN2at6native30max_unpooling2d_forward_kernelIdEEvlPKT_PKllllllPS2_ --------------------------
	.section	.nv.info._ZN2at6native30max_unpooling2d_forward_kernelIdEEvlPKT_PKllllllPS2_,"",@"SHT_CUDA_INFO"
	.sectionflags	@""
	.align	4


	//----- nvinfo : EIATTR_CUDA_API_VERSION
	.align		4
        /*0000*/ 	.byte	0x04, 0x37
        /*0002*/ 	.short	(.L_1190 - .L_1189)
.L_1189:
        /*0004*/ 	.word	0x00000082


	//----- nvinfo : EIATTR_KPARAM_INFO
	.align		4
.L_1190:
        /*0008*/ 	.byte	0x04, 0x17
        /*000a*/ 	.short	(.L_1192 - .L_1191)
.L_1191:
        /*000c*/ 	.word	0x00000000
        /*0010*/ 	.short	0x0008
        /*0012*/ 	.short	0x0040
        /*0014*/ 	.byte	0x00, 0xf5, 0x21, 0x00


	//----- nvinfo : EIATTR_KPARAM_INFO
	.align		4
.L_1192:
        /*0018*/ 	.byte	0x04, 0x17
        /*001a*/ 	.short	(.L_1194 - .L_1193)
.L_1193:
        /*001c*/ 	.word	0x00000000
        /*0020*/ 	.short	0x0007
        /*0022*/ 	.short	0x0038
        /*0024*/ 	.byte	0x00, 0xf0, 0x21, 0x00


	//----- nvinfo : EIATTR_KPARAM_INFO
	.align		4
.L_1194:
        /*0028*/ 	.byte	0x04, 0x17
        /*002a*/ 	.short	(.L_1196 - .L_1195)
.L_1195:
        /*002c*/ 	.word	0x00000000
        /*0030*/ 	.short	0x0006
        /*0032*/ 	.short	0x0030
        /*0034*/ 	.byte	0x00, 0xf0, 0x21, 0x00


	//----- nvinfo : EIATTR_KPARAM_INFO
	.align		4
.L_1196:
        /*0038*/ 	.byte	0x04, 0x17
        /*003a*/ 	.short	(.L_1198 - .L_1197)
.L_1197:
        /*003c*/ 	.word	0x00000000
        /*0040*/ 	.short	0x0005
        /*0042*/ 	.short	0x0028
        /*0044*/ 	.byte	0x00, 0xf0, 0x21, 0x00


	//----- nvinfo : EIATTR_KPARAM_INFO
	.align		4
.L_1198:
        /*0048*/ 	.byte	0x04, 0x17
        /*004a*/ 	.short	(.L_1200 - .L_1199)
.L_1199:
        /*004c*/ 	.word	0x00000000
        /*0050*/ 	.short	0x0004
        /*0052*/ 	.short	0x0020
        /*0054*/ 	.byte	0x00, 0xf0, 0x21, 0x00


	//----- nvinfo : EIATTR_KPARAM_INFO
	.align		4
.L_1200:
        /*0058*/ 	.byte	0x04, 0x17
        /*005a*/ 	.short	(.L_1202 - .L_1201)
.L_1201:
        /*005c*/ 	.word	0x00000000
        /*0060*/ 	.short	0x0003
        /*0062*/ 	.short	0x0018
        /*0064*/ 	.byte	0x00, 0xf0, 0x21, 0x00


	//----- nvinfo : EIATTR_KPARAM_INFO
	.align		4
.L_1202:
        /*0068*/ 	.byte	0x04, 0x17
        /*006a*/ 	.short	(.L_1204 - .L_1203)
.L_1203:
        /*006c*/ 	.word	0x00000000
        /*0070*/ 	.short	0x0002
        /*0072*/ 	.short	0x0010
        /*0074*/ 	.byte	0x00, 0xf5, 0x21, 0x00


	//----- nvinfo : EIATTR_KPARAM_INFO
	.align		4
.L_1204:
        /*0078*/ 	.byte	0x04, 0x17
        /*007a*/ 	.short	(.L_1206 - .L_1205)
.L_1205:
        /*007c*/ 	.word	0x00000000
        /*0080*/ 	.short	0x0001
        /*0082*/ 	.short	0x0008
        /*0084*/ 	.byte	0x00, 0xf5, 0x21, 0x00


	//----- nvinfo : EIATTR_KPARAM_INFO
	.align		4
.L_1206:
        /*0088*/ 	.byte	0x04, 0x17
        /*008a*/ 	.short	(.L_1208 - .L_1207)
.L_1207:
        /*008c*/ 	.word	0x00000000
        /*0090*/ 	.short	0x0000
        /*0092*/ 	.short	0x0000
        /*0094*/ 	.byte	0x00, 0xf0, 0x21, 0x00


	//----- nvinfo : EIATTR_SPARSE_MMA_MASK
	.align		4
.L_1208:
        /*0098*/ 	.byte	0x03, 0x50
        /*009a*/ 	.short	0x0000


	//----- nvinfo : EIATTR_MAXREG_COUNT
	.align		4
        /*009c*/ 	.byte	0x03, 0x1b
        /*009e*/ 	.short	0x00ff


	//----- nvinfo : EIATTR_EXTERNS
	.align		4
        /*00a0*/ 	.byte	0x04, 0x0f
        /*00a2*/ 	.short	(.L_1210 - .L_1209)


	//   ....[0]....
	.align		4
.L_1209:
        /*00a4*/ 	.word	index@(__assertfail)


	//----- nvinfo : EIATTR_MERCURY_ISA_VERSION
	.align		4
.L_1210:
        /*00a8*/ 	.byte	0x03, 0x5f
        /*00aa*/ 	.short	0x0101


	//----- nvinfo : EIATTR_VRC_CTA_INIT_COUNT
	.align		4
        /*00ac*/ 	.byte	0x02, 0x4a
	.zero		1
	.zero		1


	//----- nvinfo : EIATTR_SYSCALL_OFFSETS
	.align		4
        /*00b0*/ 	.byte	0x04, 0x46
        /*00b2*/ 	.short	(.L_1212 - .L_1211)


	//   ....[0]....
.L_1211:
        /*00b4*/ 	.word	0x00000e40


	//   ....[1]....
        /*00b8*/ 	.word	0x00001830


	//   ....[2]....
        /*00bc*/ 	.word	0x000021c0


	//----- nvinfo : EIATTR_EXIT_INSTR_OFFSETS
	.align		4
.L_1212:
        /*00c0*/ 	.byte	0x04, 0x1c
        /*00c2*/ 	.short	(.L_1214 - .L_1213)


	//   ....[0]....
.L_1213:
        /*00c4*/ 	.word	0x00000090


	//   ....[1]....
        /*00c8*/ 	.word	0x00000f30


	//   ....[2]....
        /*00cc*/ 	.word	0x000022b0


	//----- nvinfo : EIATTR_CRS_STACK_SIZE
	.align		4
.L_1214:
        /*00d0*/ 	.byte	0x04, 0x1e
        /*00d2*/ 	.short	(.L_1216 - .L_1215)
.L_1215:
        /*00d4*/ 	.word	0x00000000


	//----- nvinfo : EIATTR_CBANK_PARAM_SIZE
	.align		4
.L_1216:
        /*00d8*/ 	.byte	0x03, 0x19
        /*00da*/ 	.short	0x0048


	//----- nvinfo : EIATTR_PARAM_CBANK
	.align		4
        /*00dc*/ 	.byte	0x04, 0x0a
        /*00de*/ 	.short	(.L_1218 - .L_1217)
	.align		4
.L_1217:
        /*00e0*/ 	.word	index@(.nv.constant0._ZN2at6native30max_unpooling2d_forward_kernelIdEEvlPKT_PKllllllPS2_)
        /*00e4*/ 	.short	0x0380
        /*00e6*/ 	.short	0x0048


	//----- nvinfo : EIATTR_SW_WAR
	.align		4
.L_1218:
        /*00e8*/ 	.byte	0x04, 0x36
        /*00ea*/ 	.short	(.L_1220 - .L_1219)
.L_1219:
        /*00ec*/ 	.word	0x00000008
.L_1220:


//--------------------- .nv.info._ZN2at6native30max_unpooling2d_forward_kernelIsEEvlPKT_PKllllllPS2_ --------------------------
	.section	.nv.info._ZN2at6native30max_unpooling2d_forward_kernelIsEEvlPKT_PKllllllPS2_,"",@"SHT_CUDA_INFO"
	.sectionflags	@""
	.align	4


	//----- nvinfo : EIATTR_CUDA_API_VERSION
	.align		4
        /*0000*/ 	.byte	0x04, 0x37
        /*0002*/ 	.short	(.L_1222 - .L_1221)
.L_1221:
        /*0004*/ 	.word	0x00000082


	//----- nvinfo : EIATTR_KPARAM_INFO
	.align		4
.L_1222:
        /*0008*/ 	.byte	0x04, 0x17
        /*000a*/ 	.short	(.L_1224 - .L_1223)
.L_1223:
        /*000c*/ 	.word	0x00000000
        /*0010*/ 	.short	0x0008
        /*0012*/ 	.short	0x0040
        /*0014*/ 	.byte	0x00, 0xf5, 0x21, 0x00


	//----- nvinfo : EIATTR_KPARAM_INFO
	.align		4
.L_1224:
        /*0018*/ 	.byte	0x04, 0x17
        /*001a*/ 	.short	(.L_1226 - .L_1225)
.L_1225:
        /*001c*/ 	.word	0x00000000
        /*0020*/ 	.short	0x0007
        /*0022*/ 	.short	0x0038
        /*0024*/ 	.byte	0x00, 0xf0, 0x21, 0x00


	//----- nvinfo : EIATTR_KPARAM_INFO
	.align		4
.L_1226:
        /*0028*/ 	.byte	0x04, 0x17
        /*002a*/ 	.short	(.L_1228 - .L_1227)
.L_1227:
        /*002c*/ 	.word	0x00000000
        /*0030*/ 	.short	0x0006
        /*0032*/ 	.short	0x0030
        /*0034*/ 	.byte	0x00, 0xf0, 0x21, 0x00


	//----- nvinfo : EIATTR_KPARAM_INFO
	.align		4
.L_1228:
        /*0038*/ 	.byte	0x04, 0x17
        /*003a*/ 	.short	(.L_1230 - .L_1229)
.L_1229:
        /*003c*/ 	.word	0x00000000
        /*0040*/ 	.short	0x0005
        /*0042*/ 	.short	0x0028
        /*0044*/ 	.byte	0x00, 0xf0, 0x21, 0x00


	//----- nvinfo : EIATTR_KPARAM_INFO
	.align		4
.L_1230:
        /*0048*/ 	.byte	0x04, 0x17
        /*004a*/ 	.short	(.L_1232 - .L_1231)
.L_1231:
        /*004c*/ 	.word	0x00000000
        /*0050*/ 	.short	0x0004
        /*0052*/ 	.short	0x0020
        /*0054*/ 	.byte	0x00, 0xf0, 0x21, 0x00


	//----- nvinfo : EIATTR_KPARAM_INFO
	.align		4
.L_1232:
        /*0058*/ 	.byte	0x04, 0x17
        /*005a*/ 	.short	(.L_1234 - .L_1233)
.L_1233:
        /*005c*/ 	.word	0x00000000
        /*0060*/ 	.short	0x0003
        /*0062*/ 	.short	0x0018
        /*0064*/ 	.byte	0x00, 0xf0, 0x21, 0x00


	//----- nvinfo : EIATTR_KPARAM_INFO
	.align		4
.L_1234:
        /*0068*/ 	.byte	0x04, 0x17
        /*006a*/ 	.short	(.L_1236 - .L_1235)
.L_1235:
        /*006c*/ 	.word	0x00000000
        /*0070*/ 	.short	0x0002
        /*0072*/ 	.short	0x0010
        /*0074*/ 	.byte	0x00, 0xf5, 0x21, 0x00


	//----- nvinfo : EIATTR_KPARAM_INFO
	.align		4
.L_1236:
        /*0078*/ 	.byte	0x04, 0x17
        /*007a*/ 	.short	(.L_1238 - .L_1237)
.L_1237:
        /*007c*/ 	.word	0x00000000
        /*0080*/ 	.short	0x0001
        /*0082*/ 	.short	0x0008
        /*0084*/ 	.byte	0x00, 0xf5, 0x21, 0x00


	//----- nvinfo : EIATTR_KPARAM_INFO
	.align		4
.L_1238:
        /*0088*/ 	.byte	0x04, 0x17
        /*008a*/ 	.short	(.L_1240 - .L_1239)
.L_1239:
        /*008c*/ 	.word	0x00000000
        /*0090*/ 	.short	0x0000
        /*0092*/ 	.short	0x0000
        /*0094*/ 	.byte	0x00, 0xf0, 0x21, 0x00


	//----- nvinfo : EIATTR_SPARSE_MMA_MASK
	.align		4
.L_1240:
        /*0098*/ 	.byte	0x03, 0x50
        /*009a*/ 	.short	0x0000


	//----- nvinfo : EIATTR_MAXREG_COUNT
	.align		4
        /*009c*/ 	.byte	0x03, 0x1b
        /*009e*/ 	.short	0x00ff


	//----- nvinfo : EIATTR_EXTERNS
	.align		4
        /*00a0*/ 	.byte	0x04, 0x0f
        /*00a2*/ 	.short	(.L_1242 - .L_1241)


	//   ....[0]....
	.align		4
.L_1241:
        /*00a4*/ 	.word	index@(__assertfail)


	//----- nvinfo : EIATTR_MERCURY_ISA_VERSION
	.align		4
.L_1242:
        /*00a8*/ 	.byte	0x03, 0x5f
        /*00aa*/ 	.short	0x0101


	//----- nvinfo : EIATTR_VRC_CTA_INIT_COUNT
	.align		4
        /*00ac*/ 	.byte	0x02, 0x4a
	.zero		1
	.zero		1


	//----- nvinfo : EIATTR_SYSCALL_OFFSETS
	.align		4
        /*00b0*/ 	.byte	0x04, 0x46
        /*00b2*/ 	.short	(.L_1244 - .L_1243)


	//   ....[0]....
.L_1243:
        /*00b4*/ 	.word	0x00000e30


	//   ....[1]....
        /*00b8*/ 	.word	0x00001820


	//   ....[2]....
        /*00bc*/ 	.word	0x000021b0


	//----- nvinfo : EIATTR_EXIT_INSTR_OFFSETS
	.align		4
.L_1244:
        /*00c0*/ 	.byte	0x04, 0x1c
        /*00c2*/ 	.short	(.L_1246 - .L_1245)


	//   ....[0]....
.L_1245:
        /*00c4*/ 	.word	0x00000090


	//   ....[1]....
        /*00c8*/ 	.word	0x00000f30


	//   ....[2]....
        /*00cc*/ 	.word	0x000022b0


	//----- nvinfo : EIATTR_CRS_STACK_SIZE
	.align		4
.L_1246:
        /*00d0*/ 	.byte	0x04, 0x1e
        /*00d2*/ 	.short	(.L_1248 - .L_1247)
.L_1247:
        /*00d4*/ 	.word	0x00000000


	//----- nvinfo : EIATTR_CBANK_PARAM_SIZE
	.align		4
.L_1248:
        /*00d8*/ 	.byte	0x03, 0x19
        /*00da*/ 	.short	0x0048


	//----- nvinfo : EIATTR_PARAM_CBANK
	.align		4
        /*00dc*/ 	.byte	0x04, 0x0a
        /*00de*/ 	.short	(.L_1250 - .L_1249)
	.align		4
.L_1249:
        /*00e0*/ 	.word	index@(.nv.constant0._ZN2at6native30max_unpooling2d_forward_kernelIsEEvlPKT_PKllllllPS2_)
        /*00e4*/ 	.short	0x0380
        /*00e6*/ 	.short	0x0048


	//----- nvinfo : EIATTR_SW_WAR
	.align		4
.L_1250:
        /*00e8*/ 	.byte	0x04, 0x36
        /*00ea*/ 	.short	(.L_1252 - .L_1251)
.L_1251:
        /*00ec*/ 	.word	0x00000008
.L_1252:


//--------------------- .nv.info._ZN2at6native30max_unpooling2d_forward_kernelIlEEvlPKT_PKllllllPS2_ --------------------------
	.section	.nv.info._ZN2at6native30max_unpooling2d_forward_kernelIlEEvlPKT_PKllllllPS2_,"",@"SHT_CUDA_INFO"
	.sectionflags	@""
	.align	4


	//----- nvinfo : EIATTR_CUDA_API_VERSION
	.align		4
        /*0000*/ 	.byte	0x04, 0x37
        /*0002*/ 	.short	(.L_1254 - .L_1253)
.L_1253:
        /*0004*/ 	.word	0x00000082


	//----- nvinfo : EIATTR_KPARAM_INFO
	.align		4
.L_1254:
        /*0008*/ 	.byte	0x04, 0x17
        /*000a*/ 	.short	(.L_1256 - .L_1255)
.L_1255:
        /*000c*/ 	.word	0x00000000
        /*0010*/ 	.short	0x0008
        /*0012*/ 	.short	0x0040
        /*0014*/ 	.byte	0x00, 0xf5, 0x21, 0x00


	//----- nvinfo : EIATTR_KPARAM_INFO
	.align		4
.L_1256:
        /*0018*/ 	.byte	0x04, 0x17
        /*001a*/ 	.short	(.L_1258 - .L_1257)
.L_1257:
        /*001c*/ 	.word	0x00000000
        /*0020*/ 	.short	0x0007
        /*0022*/ 	.short	0x0038
        /*0024*/ 	.byte	0x00, 0xf0, 0x21, 0x00


	//----- nvinfo : EIATTR_KPARAM_INFO
	.align		4
.L_1258:
        /*0028*/ 	.byte	0x04, 0x17
        /*002a*/ 	.short	(.L_1260 - .L_1259)
.L_1259:
        /*002c*/ 	.word	0x00000000
        /*0030*/ 	.short	0x0006
        /*0032*/ 	.short	0x0030
        /*0034*/ 	.byte	0x00, 0xf0, 0x21, 0x00


	//----- nvinfo : EIATTR_KPARAM_INFO
	.align		4
.L_1260:
        /*0038*/ 	.byte	0x04, 0x17
        /*003a*/ 	.short	(.L_1262 - .L_1261)
.L_1261:
        /*003c*/ 	.word	0x00000000
        /*0040*/ 	.short	0x0005
        /*0042*/ 	.short	0x0028
        /*0044*/ 	.byte	0x00, 0xf0, 0x21, 0x00


	//----- nvinfo : EIATTR_KPARAM_INFO
	.align		4
.L_1262:
        /*0048*/ 	.byte	0x04, 0x17
        /*004a*/ 	.short	(.L_1264 - .L_1263)
.L_1263:
        /*004c*/ 	.word	0x00000000
        /*0050*/ 	.short	0x0004
        /*0052*/ 	.short	0x0020
        /*0054*/ 	.byte	0x00, 0xf0, 0x21, 0x00


	//----- nvinfo : EIATTR_KPARAM_INFO
	.align		4
.L_1264:
        /*0058*/ 	.byte	0x04, 0x17
        /*005a*/ 	.short	(.L_1266 - .L_1265)
.L_1265:
        /*005c*/ 	.word	0x00000000
        /*0060*/ 	.short	0x0003
        /*0062*/ 	.short	0x0018
        /*0064*/ 	.byte	0x00, 0xf0, 0x21, 0x00


	//----- nvinfo : EIATTR_KPARAM_INFO
	.align		4
.L_1266:
        /*0068*/ 	.byte	0x04, 0x17
        /*006a*/ 	.short	(.L_1268 - .L_1267)
.L_1267:
        /*006c*/ 	.word	0x00000000
        /*0070*/ 	.short	0x0002
        /*0072*/ 	.short	0x0010
        /*0074*/ 	.byte	0x00, 0xf5, 0x21, 0x00


	//----- nvinfo : EIATTR_KPARAM_INFO
	.align		4
.L_1268:
        /*0078*/ 	.byte	0x04, 0x17
        /*007a*/ 	.short	(.L_1270 - .L_1269)
.L_1269:
        /*007c*/ 	.word	0x00000000
        /*0080*/ 	.short	0x0001
        /*0082*/ 	.short	0x0008
        /*0084*/ 	.byte	0x00, 0xf5, 0x21, 0x00


	//----- nvinfo : EIATTR_KPARAM_INFO
	.align		4
.L_1270:
        /*0088*/ 	.byte	0x04, 0x17
        /*008a*/ 	.short	(.L_1272 - .L_1271)
.L_1271:
        /*008c*/ 	.word	0x00000000
        /*0090*/ 	.short	0x0000
        /*0092*/ 	.short	0x0000
        /*0094*/ 	.byte	0x00, 0xf0, 0x21, 0x00


	//----- nvinfo : EIATTR_SPARSE_MMA_MASK
	.align		4
.L_1272:
        /*0098*/ 	.byte	0x03, 0x50
        /*009a*/ 	.short	0x0000


	//----- nvinfo : EIATTR_MAXREG_COUNT
	.align		4
        /*009c*/ 	.byte	0x03, 0x1b
        /*009e*/ 	.short	0x00ff


	//----- nvinfo : EIATTR_EXTERNS
	.align		4
        /*00a0*/ 	.byte	0x04, 0x0f
        /*00a2*/ 	.short	(.L_1274 - .L_1273)


	//   ....[0]....
	.align		4
.L_1273:
        /*00a4*/ 	.word	index@(__assertfail)


	//----- nvinfo : EIATTR_MERCURY_ISA_VERSION
	.align		4
.L_1274:
        /*00a8*/ 	.byte	0x03, 0x5f
        /*00aa*/ 	.short	0x0101


	//----- nvinfo : EIATTR_VRC_CTA_INIT_COUNT
	.align		4
        /*00ac*/ 	.byte	0x02, 0x4a
	.zero		1
	.zero		1


	//----- nvinfo : EIATTR_SYSCALL_OFFSETS
	.align		4
        /*00b0*/ 	.byte	0x04, 0x46
        /*00b2*/ 	.short	(.L_1276 - .L_1275)


	//   ....[0]....
.L_1275:
        /*00b4*/ 	.word	0x00000e40


	//   ....[1]....
        /*00b8*/ 	.word	0x00001830


	//   ....[2]....
        /*00bc*/ 	.word	0x000021c0


	//----- nvinfo : EIATTR_EXIT_INSTR_OFFSETS
	.align		4
.L_1276:
        /*00c0*/ 	.byte	0x04, 0x1c
        /*00c2*/ 	.short	(.L_1278 - .L_1277)


	//   ....[0]....
.L_1277:
        /*00c4*/ 	.word	0x00000090


	//   ....[1]....
        /*00c8*/ 	.word	0x00000f30


	//   ....[2]....
        /*00cc*/ 	.word	0x000022b0


	//----- nvinfo : EIATTR_CRS_STACK_SIZE
	.align		4
.L_1278:
        /*00d0*/ 	.byte	0x04, 0x1e
        /*00d2*/ 	.short	(.L_1280 - .L_1279)
.L_1279:
        /*00d4*/ 	.word	0x00000000


	//----- nvinfo : EIATTR_CBANK_PARAM_SIZE
	.align		4
.L_1280:
        /*00d8*/ 	.byte	0x03, 0x19
        /*00da*/ 	.short	0x0048


	//----- nvinfo : EIATTR_PARAM_CBANK
	.align		4
        /*00dc*/ 	.byte	0x04, 0x0a
        /*00de*/ 	.short	(.L_1282 - .L_1281)
	.align		4
.L_1281:
        /*00e0*/ 	.word	index@(.nv.constant0._ZN2at6native30max_unpooling2d_forward_kernelIlEEvlPKT_PKllllllPS2_)
        /*00e4*/ 	.short	0x0380
        /*00e6*/ 	.short	0x0048


	//----- nvinfo : EIATTR_SW_WAR
	.align		4
.L_1282:
        /*00e8*/ 	.byte	0x04, 0x36
        /*00ea*/ 	.short	(.L_1284 - .L_1283)
.L_1283:
        /*00ec*/ 	.word	0x00000008
.L_1284:


//--------------------- .nv.info._ZN2at6native30max_unpooling2d_forward_kernelIiEEvlPKT_PKllllllPS2_ --------------------------
	.section	.nv.info._ZN2at6native30max_unpooling2d_forward_kernelIiEEvlPKT_PKllllllPS2_,"",@"SHT_CUDA_INFO"
	.sectionflags	@""
	.align	4


	//----- nvinfo : EIATTR_CUDA_API_VERSION
	.align		4
        /*0000*/ 	.byte	0x04, 0x37
        /*0002*/ 	.short	(.L_1286 - .L_1285)
.L_1285:
        /*0004*/ 	.word	0x00000082


	//----- nvinfo : EIATTR_KPARAM_INFO
	.align		4
.L_1286:
        /*0008*/ 	.byte	0x04, 0x17
        /*000a*/ 	.short	(.L_1288 - .L_1287)
.L_1287:
        /*000c*/ 	.word	0x00000000
        /*0010*/ 	.short	0x0008
        /*0012*/ 	.short	0x0040
        /*0014*/ 	.byte	0x00, 0xf5, 0x21, 0x00


	//----- nvinfo : EIATTR_KPARAM_INFO
	.align		4
.L_1288:
        /*0018*/ 	.byte	0x04, 0x17
        /*001a*/ 	.short	(.L_1290 - .L_1289)
.L_1289:
        /*001c*/ 	.word	0x00000000
        /*0020*/ 	.short	0x0007
        /*0022*/ 	.short	0x0038
        /*0024*/ 	.byte	0x00, 0xf0, 0x21, 0x00


	//----- nvinfo : EIATTR_KPARAM_INFO
	.align		4
.L_1290:
        /*0028*/ 	.byte	0x04, 0x17
        /*002a*/ 	.short	(.L_1292 - .L_1291)
.L_1291:
        /*002c*/ 	.word	0x00000000
        /*0030*/ 	.short	0x0006
        /*0032*/ 	.short	0x0030
        /*0034*/ 	.byte	0x00, 0xf0, 0x21, 0x00


	//----- nvinfo : EIATTR_KPARAM_INFO
	.align		4
.L_1292:
        /*0038*/ 	.byte	0x04, 0x17
        /*003a*/ 	.short	(.L_1294 - .L_1293)
.L_1293:
        /*003c*/ 	.word	0x00000000
        /*0040*/ 	.short	0x0005
        /*0042*/ 	.short	0x0028
        /*0044*/ 	.byte	0x00, 0xf0, 0x21, 0x00


	//----- nvinfo : EIATTR_KPARAM_INFO
	.align		4
.L_1294:
        /*0048*/ 	.byte	0x04, 0x17
        /*004a*/ 	.short	(.L_1296 - .L_1295)
.L_1295:
        /*004c*/ 	.word	0x00000000
        /*0050*/ 	.short	0x0004
        /*0052*/ 	.short	0x0020
        /*0054*/ 	.byte	0x00, 0xf0, 0x21, 0x00


	//----- nvinfo : EIATTR_KPARAM_INFO
	.align		4
.L_1296:
        /*0058*/ 	.byte	0x04, 0x17
        /*005a*/ 	.short	(.L_1298 - .L_1297)
.L_1297:
        /*005c*/ 	.word	0x00000000
        /*0060*/ 	.short	0x0003
        /*0062*/ 	.short	0x0018
        /*0064*/ 	.byte	0x00, 0xf0, 0x21, 0x00


	//----- nvinfo : EIATTR_KPARAM_INFO
	.align		4
.L_1298:
        /*0068*/ 	.byte	0x04, 0x17
        /*006a*/ 	.short	(.L_1300 - .L_1299)
.L_1299:
        /*006c*/ 	.word	0x00000000
        /*0070*/ 	.short	0x0002
        /*0072*/ 	.short	0x0010
        /*0074*/ 	.byte	0x00, 0xf5, 0x21, 0x00


	//----- nvinfo : EIATTR_KPARAM_INFO
	.align		4
.L_1300:
        /*0078*/ 	.byte	0x04, 0x17
        /*007a*/ 	.short	(.L_1302 - .L_1301)
.L_1301:
        /*007c*/ 	.word	0x00000000
        /*0080*/ 	.short	0x0001
        /*0082*/ 	.short	0x0008
        /*0084*/ 	.byte	0x00, 0xf5, 0x21, 0x00


	//----- nvinfo : EIATTR_KPARAM_INFO
	.align		4
.L_1302:
        /*0088*/ 	.byte	0x04, 0x17
        /*008a*/ 	.short	(.L_1304 - .L_1303)
.L_1303:
        /*008c*/ 	.word	0x00000000
        /*0090*/ 	.short	0x0000
        /*0092*/ 	.short	0x0000
        /*0094*/ 	.byte	0x00, 0xf0, 0x21, 0x00


	//----- nvinfo : EIATTR_SPARSE_MMA_MASK
	.align		4
.L_1304:
        /*0098*/ 	.byte	0x03, 0x50
        /*009a*/ 	.short	0x0000


	//----- nvinfo : EIATTR_MAXREG_COUNT
	.align		4
        /*009c*/ 	.byte	0x03, 0x1b
        /*009e*/ 	.short	0x00ff


	//----- nvinfo : EIATTR_EXTERNS
	.align		4
        /*00a0*/ 	.byte	0x04, 0x0f
        /*00a2*/ 	.short	(.L_1306 - .L_1305)


	//   ....[0]....
	.align		4
.L_1305:
        /*00a4*/ 	.word	index@(__assertfail)


	//----- nvinfo : EIATTR_MERCURY_ISA_VERSION
	.align		4
.L_1306:
        /*00a8*/ 	.byte	0x03, 0x5f
        /*00aa*/ 	.short	0x0101


	//----- nvinfo : EIATTR_VRC_CTA_INIT_COUNT
	.align		4
        /*00ac*/ 	.byte	0x02, 0x4a
	.zero		1
	.zero		1


	//----- nvinfo : EIATTR_SYSCALL_OFFSETS
	.align		4
        /*00b0*/ 	.byte	0x04, 0x46
        /*00b2*/ 	.short	(.L_1308 - .L_1307)


	//   ....[0]....
.L_1307:
        /*00b4*/ 	.word	0x00000e30


	//   ....[1]....
        /*00b8*/ 	.word	0x00001820


	//   ....[2]....
        /*00bc*/ 	.word	0x000021b0


	//----- nvinfo : EIATTR_EXIT_INSTR_OFFSETS
	.align		4
.L_1308:
        /*00c0*/ 	.byte	0x04, 0x1c
        /*00c2*/ 	.short	(.L_1310 - .L_1309)


	//   ....[0]....
.L_1309:
        /*00c4*/ 	.word	0x00000090


	//   ....[1]....
        /*00c8*/ 	.word	0x00000f30


	//   ....[2]....
        /*00cc*/ 	.word	0x000022b0


	//----- nvinfo : EIATTR_CRS_STACK_SIZE
	.align		4
.L_1310:
        /*00d0*/ 	.byte	0x04, 0x1e
        /*00d2*/ 	.short	(.L_1312 - .L_1311)
.L_1311:
        /*00d4*/ 	.word	0x00000000


	//----- nvinfo : EIATTR_CBANK_PARAM_SIZE
	.align		4
.L_1312:
        /*00d8*/ 	.byte	0x03, 0x19
        /*00da*/ 	.short	0x0048


	//----- nvinfo : EIATTR_PARAM_CBANK
	.align		4
        /*00dc*/ 	.byte	0x04, 0x0a
        /*00de*/ 	.short	(.L_1314 - .L_1313)
	.align		4
.L_1313:
        /*00e0*/ 	.word	index@(.nv.constant0._ZN2at6native30max_unpooling2d_forward_kernelIiEEvlPKT_PKllllllPS2_)
        /*00e4*/ 	.short	0x0380
        /*00e6*/ 	.short	0x0048


	//----- nvinfo : EIATTR_SW_WAR
	.align		4
.L_1314:
        /*00e8*/ 	.byte	0x04, 0x36
        /*00ea*/ 	.short	(.L_1316 - .L_1315)
.L_1315:
        /*00ec*/ 	.word	0x00000008
.L_1316:


//--------------------- .nv.info._ZN2at6native30max_unpooling2d_forward_kernelIaEEvlPKT_PKllllllPS2_ --------------------------
	.section	.nv.info._ZN2at6native30max_unpooling2d_forward_kernelIaEEvlPKT_PKllllllPS2_,"",@"SHT_CUDA_INFO"
	.sectionflags	@""
	.align	4


	//----- nvinfo : EIATTR_CUDA_API_VERSION
	.align		4
        /*0000*/ 	.byte	0x04, 0x37
        /*0002*/ 	.short	(.L_1318 - .L_1317)
.L_1317:
        /*0004*/ 	.word	0x00000082


	//----- nvinfo : EIATTR_KPARAM_INFO
	.align		4
.L_1318:
        /*0008*/ 	.byte	0x04, 0x17
        /*000a*/ 	.short	(.L_1320 - .L_1319)
.L_1319:
        /*000c*/ 	.word	0x00000000
        /*0010*/ 	.short	0x0008
        /*0012*/ 	.short	0x0040
        /*0014*/ 	.byte	0x00, 0xf5, 0x21, 0x00


	//----- nvinfo : EIATTR_KPARAM_INFO
	.align		4
.L_1320:
        /*0018*/ 	.byte	0x04, 0x17
        /*001a*/ 	.short	(.L_1322 - .L_1321)
.L_1321:
        /*001c*/ 	.word	0x00000000
        /*0020*/ 	.short	0x0007
        /*0022*/ 	.short	0x0038
        /*0024*/ 	.byte	0x00, 0xf0, 0x21, 0x00


	//----- nvinfo : EIATTR_KPARAM_INFO
	.align		4
.L_1322:
        /*0028*/ 	.byte	0x04, 0x17
        /*002a*/ 	.short	(.L_1324 - .L_1323)
.L_1323:
        /*002c*/ 	.word	0x00000000
        /*0030*/ 	.short	0x0006
        /*0032*/ 	.short	0x0030
        /*0034*/ 	.byte	0x00, 0xf0, 0x21, 0x00


	//----- nvinfo : EIATTR_KPARAM_INFO
	.align		4
.L_1324:
        /*0038*/ 	.byte	0x04, 0x17
        /*003a*/ 	.short	(.L_1326 - .L_1325)
.L_1325:
        /*003c*/ 	.word	0x00000000
        /*0040*/ 	.short	0x0005
        /*0042*/ 	.short	0x0028
        /*0044*/ 	.byte	0x00, 0xf0, 0x21, 0x00


	//----- nvinfo : EIATTR_KPARAM_INFO
	.align		4
.L_1326:
        /*0048*/ 	.byte	0x04, 0x17
        /*004a*/ 	.short	(.L_1328 - .L_1327)
.L_1327:
        /*004c*/ 	.word	0x00000000
        /*0050*/ 	.short	0x0004
        /*0052*/ 	.short	0x0020
        /*0054*/ 	.byte	0x00, 0xf0, 0x21, 0x00


	//----- nvinfo : EIATTR_KPARAM_INFO
	.align		4
.L_1328:
        /*0058*/ 	.byte	0x04, 0x17
        /*005a*/ 	.short	(.L_1330 - .L_1329)
.L_1329:
        /*005c*/ 	.word	0x00000000
        /*0060*/ 	.short	0x0003
        /*0062*/ 	.short	0x0018
        /*0064*/ 	.byte	0x00, 0xf0, 0x21, 0x00


	//----- nvinfo : EIATTR_KPARAM_INFO
	.align		4
.L_1330:
        /*0068*/ 	.byte	0x04, 0x17
        /*006a*/ 	.short	(.L_1332 - .L_1331)
.L_1331:
        /*006c*/ 	.word	0x00000000
        /*0070*/ 	.short	0x0002
        /*0072*/ 	.short	0x0010
        /*0074*/ 	.byte	0x00, 0xf5, 0x21, 0x00


	//----- nvinfo : EIATTR_KPARAM_INFO
	.align		4
.L_1332:
        /*0078*/ 	.byte	0x04, 0x17
        /*007a*/ 	.short	(.L_1334 - .L_1333)
.L_1333:
        /*007c*/ 	.word	0x00000000
        /*0080*/ 	.short	0x0001
        /*0082*/ 	.short	0x0008
        /*0084*/ 	.byte	0x00, 0xf5, 0x21, 0x00


	//----- nvinfo : EIATTR_KPARAM_INFO
	.align		4
.L_1334:
        /*0088*/ 	.byte	0x04, 0x17
        /*008a*/ 	.short	(.L_1336 - .L_1335)
.L_1335:
        /*008c*/ 	.word	0x00000000
        /*0090*/ 	.short	0x0000
        /*0092*/ 	.short	0x0000
        /*0094*/ 	.byte	0x00, 0xf0, 0x21, 0x00


	//----- nvinfo : EIATTR_SPARSE_MMA_MASK
	.align		4
.L_1336:
        /*0098*/ 	.byte	0x03, 0x50
        /*009a*/ 	.short	0x0000


	//----- nvinfo : EIATTR_MAXREG_COUNT
	.align		4
        /*009c*/ 	.byte	0x03, 0x1b
        /*009e*/ 	.short	0x00ff


	//----- nvinfo : EIATTR_EXTERNS
	.align		4
        /*00a0*/ 	.byte	0x04, 0x0f
        /*00a2*/ 	.short	(.L_1338 - .L_1337)


	//   ....[0]....
	.align		4
.L_1337:
        /*00a4*/ 	.word	index@(__assertfail)


	//----- nvinfo : EIATTR_MERCURY_ISA_VERSION
	.align		4
.L_1338:
        /*00a8*/ 	.byte	0x03, 0x5f
        /*00aa*/ 	.short	0x0101


	//----- nvinfo : EIATTR_VRC_CTA_INIT_COUNT
	.align		4
        /*00ac*/ 	.byte	0x02, 0x4a
	.zero		1
	.zero		1


	//----- nvinfo : EIATTR_SYSCALL_OFFSETS
	.align		4
        /*00b0*/ 	.byte	0x04, 0x46
        /*00b2*/ 	.short	(.L_1340 - .L_1339)


	//   ....[0]....
.L_1339:
        /*00b4*/ 	.word	0x00000e50


	//   ....[1]....
        /*00b8*/ 	.word	0x00001820


	//   ....[2]....
        /*00bc*/ 	.word	0x00002190


	//----- nvinfo : EIATTR_EXIT_INSTR_OFFSETS
	.align		4
.L_1340:
        /*00c0*/ 	.byte	0x04, 0x1c
        /*00c2*/ 	.short	(.L_1342 - .L_1341)


	//   ....[0]....
.L_1341:
        /*00c4*/ 	.word	0x00000090


	//   ....[1]....
        /*00c8*/ 	.word	0x00000f40


	//   ....[2]....
        /*00cc*/ 	.word	0x00002270


	//----- nvinfo : EIATTR_CRS_STACK_SIZE
	.align		4
.L_1342:
        /*00d0*/ 	.byte	0x04, 0x1e
        /*00d2*/ 	.short	(.L_1344 - .L_1343)
.L_1343:
        /*00d4*/ 	.word	0x00000000


	//----- nvinfo : EIATTR_CBANK_PARAM_SIZE
	.align		4
.L_1344:
        /*00d8*/ 	.byte	0x03, 0x19
        /*00da*/ 	.short	0x0048


	//----- nvinfo : EIATTR_PARAM_CBANK
	.align		4
        /*00dc*/ 	.byte	0x04, 0x0a
        /*00de*/ 	.short	(.L_1346 - .L_1345)
	.align		4
.L_1345:
        /*00e0*/ 	.word	index@(.nv.constant0._ZN2at6native30max_unpooling2d_forward_kernelIaEEvlPKT_PKllllllPS2_)
        /*00e4*/ 	.short	0x0380
        /*00e6*/ 	.short	0x0048


	//----- nvinfo : EIATTR_SW_WAR
	.align		4
.L_1346:
        /*00e8*/ 	.byte	0x04, 0x36
        /*00ea*/ 	.short	(.L_1348 - .L_1347)
.L_1347:
        /*00ec*/ 	.word	0x00000008
.L_1348:


//--------------------- .nv.info._ZN2at6native30max_unpooling2d_forward_kernelIhEEvlPKT_PKllllllPS2_ --------------------------
	.section	.nv.info._ZN2at6native30max_unpooling2d_forward_kernelIhEEvlPKT_PKllllllPS2_,"",@"SHT_CUDA_INFO"
	.sectionflags	@""
	.align	4


	//----- nvinfo : EIATTR_CUDA_API_VERSION
	.align		4
        /*0000*/ 	.byte	0x04, 0x37
        /*0002*/ 	.short	(.L_1350 - .L_1349)
.L_1349:
        /*0004*/ 	.word	0x00000082


	//----- nvinfo : EIATTR_KPARAM_INFO
	.align		4
.L_1350:
        /*0008*/ 	.byte	0x04, 0x17
        /*000a*/ 	.short	(.L_1352 - .L_1351)
.L_1351:
        /*000c*/ 	.word	0x00000000
        /*0010*/ 	.short	0x0008
        /*0012*/ 	.short	0x0040
        /*0014*/ 	.byte	0x00, 0xf5, 0x21, 0x00


	//----- nvinfo : EIATTR_KPARAM_INFO
	.align		4
.L_1352:
        /*0018*/ 	.byte	0x04, 0x17
        /*001a*/ 	.short	(.L_1354 - .L_1353)
.L_1353:
        /*001c*/ 	.word	0x00000000
        /*0020*/ 	.short	0x0007
        /*0022*/ 	.short	0x0038
        /*0024*/ 	.byte	0x00, 0xf0, 0x21, 0x00


	//----- nvinfo : EIATTR_KPARAM_INFO
	.align		4
.L_1354:
        /*0028*/ 	.byte	0x04, 0x17
        /*002a*/ 	.short	(.L_1356 - .L_1355)
.L_1355:
        /*002c*/ 	.word	0x00000000
        /*0030*/ 	.short	0x0006
        /*0032*/ 	.short	0x0030
        /*0034*/ 	.byte	0x00, 0xf0, 0x21, 0x00


	//----- nvinfo : EIATTR_KPARAM_INFO
	.align		4
.L_1356:
        /*0038*/ 	.byte	0x04, 0x17
        /*003a*/ 	.short	(.L_1358 - .L_1357)
.L_1357:
        /*003c*/ 	.word	0x00000000
        /*0040*/ 	.short	0x0005
        /*0042*/ 	.short	0x0028
        /*0044*/ 	.byte	0x00, 0xf0, 0x21, 0x00


	//----- nvinfo : EIATTR_KPARAM_INFO
	.align		4
.L_1358:
        /*0048*/ 	.byte	0x04, 0x17
        /*004a*/ 	.short	(.L_1360 - .L_1359)
.L_1359:
        /*004c*/ 	.word	0x00000000
        /*0050*/ 	.short	0x0004
        /*0052*/ 	.short	0x0020
        /*0054*/ 	.byte	0x00, 0xf0, 0x21, 0x00


	//----- nvinfo : EIATTR_KPARAM_INFO
	.align		4
.L_1360:
        /*0058*/ 	.byte	0x04, 0x17
        /*005a*/ 	.short	(.L_1362 - .L_1361)
.L_1361:
        /*005c*/ 	.word	0x00000000
        /*0060*/ 	.short	0x0003
        /*0062*/ 	.short	0x0018
        /*0064*/ 	.byte	0x00, 0xf0, 0x21, 0x00


	//----- nvinfo : EIATTR_KPARAM_INFO
	.align		4
.L_1362:
        /*0068*/ 	.byte	0x04, 0x17
        /*006a*/ 	.short	(.L_1364 - .L_1363)
.L_1363:
        /*006c*/ 	.word	0x00000000
        /*0070*/ 	.short	0x0002
        /*0072*/ 	.short	0x0010
        /*0074*/ 	.byte	0x00, 0xf5, 0x21, 0x00


	//----- nvinfo : EIATTR_KPARAM_INFO
	.align		4
.L_1364:
        /*0078*/ 	.byte	0x04, 0x17
        /*007a*/ 	.short	(.L_1366 - .L_1365)
.L_1365:
        /*007c*/ 	.word	0x00000000
        /*0080*/ 	.short	0x0001
        /*0082*/ 	.short	0x0008
        /*0084*/ 	.byte	0x00, 0xf5, 0x21, 0x00


	//----- nvinfo : EIATTR_KPARAM_INFO
	.align		4
.L_1366:
        /*0088*/ 	.byte	0x04, 0x17
        /*008a*/ 	.short	(.L_1368 - .L_1367)
.L_1367:
        /*008c*/ 	.word	0x00000000
        /*0090*/ 	.short	0x0000
        /*0092*/ 	.short	0x0000
        /*0094*/ 	.byte	0x00, 0xf0, 0x21, 0x00


	//----- nvinfo : EIATTR_SPARSE_MMA_MASK
	.align		4
.L_1368:
        /*0098*/ 	.byte	0x03, 0x50
        /*009a*/ 	.short	0x0000


	//----- nvinfo : EIATTR_MAXREG_COUNT
	.align		4
        /*009c*/ 	.byte	0x03, 0x1b
        /*009e*/ 	.short	0x00ff


	//----- nvinfo : EIATTR_EXTERNS
	.align		4
        /*00a0*/ 	.byte	0x04, 0x0f
        /*00a2*/ 	.short	(.L_1370 - .L_1369)


	//   ....[0]....
	.align		4
.L_1369:
        /*00a4*/ 	.word	index@(__assertfail)


	//----- nvinfo : EIATTR_MERCURY_ISA_VERSION
	.align		4
.L_1370:
        /*00a8*/ 	.byte	0x03, 0x5f
        /*00aa*/ 	.short	0x0101


	//----- nvinfo : EIATTR_VRC_CTA_INIT_COUNT
	.align		4
        /*00ac*/ 	.byte	0x02, 0x4a
	.zero		1
	.zero		1


	//----- nvinfo : EIATTR_SYSCALL_OFFSETS
	.align		4
        /*00b0*/ 	.byte	0x04, 0x46
        /*00b2*/ 	.short	(.L_1372 - .L_1371)


	//   ....[0]....
.L_1371:
        /*00b4*/ 	.word	0x00000e50


	//   ....[1]....
        /*00b8*/ 	.word	0x00001820


	//   ....[2]....
        /*00bc*/ 	.word	0x00002190


	//----- nvinfo : EIATTR_EXIT_INSTR_OFFSETS
	.align		4
.L_1372:
        /*00c0*/ 	.byte	0x04, 0x1c
        /*00c2*/ 	.short	(.L_1374 - .L_1373)


	//   ....[0]....
.L_1373:
        /*00c4*/ 	.word	0x00000090


	//   ....[1]....
        /*00c8*/ 	.word	0x00000f40


	//   ....[2]....
        /*00cc*/ 	.word	0x00002270


	//----- nvinfo : EIATTR_CRS_STACK_SIZE
	.align		4
.L_1374:
        /*00d0*/ 	.byte	0x04, 0x1e
        /*00d2*/ 	.short	(.L_1376 - .L_1375)
.L_1375:
        /*00d4*/ 	.word	0x00000000


	//----- nvinfo : EIATTR_CBANK_PARAM_SIZE
	.align		4
.L_1376:
        /*00d8*/ 	.byte	0x03, 0x19
        /*00da*/ 	.short	0x0048


	//----- nvinfo : EIATTR_PARAM_CBANK
	.align		4
        /*00dc*/ 	.byte	0x04, 0x0a
        /*00de*/ 	.short	(.L_1378 - .L_1377)
	.align		4
.L_1377:
        /*00e0*/ 	.word	index@(.nv.constant0._ZN2at6native30max_unpooling2d_forward_kernelIhEEvlPKT_PKllllllPS2_)
        /*00e4*/ 	.short	0x0380
        /*00e6*/ 	.short	0x0048


	//----- nvinfo : EIATTR_SW_WAR
	.align		4
.L_1378:
        /*00e8*/ 	.byte	0x04, 0x36
        /*00ea*/ 	.short	(.L_1380 - .L_1379)
.L_1379:
        /*00ec*/ 	.word	0x00000008
.L_1380:


//--------------------- .nv.callgraph             --------------------------
	.section	.nv.callgraph,"",@"SHT_CUDA_CALLGRAPH"
	.align	4
	.sectionentsize	8
	.align		4
        /*0000*/ 	.word	0x00000000
	.align		4
        /*0004*/ 	.word	0xffffffff
	.align		4
        /*0008*/ 	.word	index@(_ZN2at6native30max_unpooling3d_forward_kernelIN3c108BFloat16EEEvNS_27GenericPackedTensorAccessorIKT_Lm4ENS_16DefaultPtrTraitsElEENS4_IKlLm4ES7_lEEPS5_llll)
	.align		4
        /*000c*/ 	.word	index@(__assertfail)
	.align		4
        /*0010*/ 	.word	index@(_ZN2at6native30max_unpooling3d_forward_kernelIN3c104HalfEEEvNS_27GenericPackedTensorAccessorIKT_Lm4ENS_16DefaultPtrTraitsElEENS4_IKlLm4ES7_lEEPS5_llll)
	.align		4
        /*0014*/ 	.word	index@(__assertfail)
	.align		4
        /*0018*/ 	.word	index@(_ZN2at6native30max_unpooling3d_forward_kernelIfEEvNS_27GenericPackedTensorAccessorIKT_Lm4ENS_16DefaultPtrTraitsElEENS2_IKlLm4ES5_lEEPS3_llll)
	.align		4
        /*001c*/ 	.word	index@(__assertfail)
	.align		4
        /*0020*/ 	.word	index@(_ZN2at6native30max_unpooling3d_forward_kernelIdEEvNS_27GenericPackedTensorAccessorIKT_Lm4ENS_16DefaultPtrTraitsElEENS2_IKlLm4ES5_lEEPS3_llll)
	.align		4
        /*0024*/ 	.word	index@(__assertfail)
	.align		4
        /*0028*/ 	.word	index@(_ZN2at6native30max_unpooling3d_forward_kernelIsEEvNS_27GenericPackedTensorAccessorIKT_Lm4ENS_16DefaultPtrTraitsElEENS2_IKlLm4ES5_lEEPS3_llll)
	.align		4
        /*002c*/ 	.word	index@(__assertfail)
	.align		4
        /*0030*/ 	.word	index@(_ZN2at6native30max_unpooling3d_forward_kernelIlEEvNS_27GenericPackedTensorAccessorIKT_Lm4ENS_16DefaultPtrTraitsElEENS2_IKlLm4ES5_lEEPS3_llll)
	.align		4
        /*0034*/ 	.word	index@(__assertfail)
	.align		4
        /*0038*/ 	.word	index@(_ZN2at6native30max_unpooling3d_forward_kernelIiEEvNS_27GenericPackedTensorAccessorIKT_Lm4ENS_16DefaultPtrTraitsElEENS2_IKlLm4ES5_lEEPS3_llll)
	.align		4
        /*003c*/ 	.word	index@(__assertfail)
	.align		4
        /*0040*/ 	.word	index@(_ZN2at6native30max_unpooling3d_forward_kernelIaEEvNS_27GenericPackedTensorAccessorIKT_Lm4ENS_16DefaultPtrTraitsElEENS2_IKlLm4ES5_lEEPS3_llll)
	.align		4
        /*0044*/ 	.word	index@(__assertfail)
	.align		4
        /*0048*/ 	.word	index@(_ZN2at6native30max_unpooling3d_forward_kernelIhEEvNS_27GenericPackedTensorAccessorIKT_Lm4ENS_16DefaultPtrTraitsElEENS2_IKlLm4ES5_lEEPS3_llll)
	.align		4
        /*004c*/ 	.word	index@(__assertfail)
	.align		4
        /*0050*/ 	.word	index@(_ZN2at6native30max_unpooling2d_forward_kernelIN3c108BFloat16EEEvlPKT_PKllllllPS4_)
	.align		4
        /*0054*/ 	.word	index@(__assertfail)
	.align		4
        /*0058*/ 	.word	index@(_ZN2at6native30max_unpooling2d_forward_kernelIN3c104HalfEEEvlPKT_PKllllllPS4_)
	.align		4
        /*005c*/ 	.word	index@(__assertfail)
	.align		4
        /*0060*/ 	.word	index@(_ZN2at6native30max_unpooling2d_forward_kernelIfEEvlPKT_PKllllllPS2_)
	.align		4
        /*0064*/ 	.word	index@(__assertfail)
	.align		4
        /*0068*/ 	.word	index@(_ZN2at6native30max_unpooling2d_forward_kernelIdEEvlPKT_PKllllllPS2_)
	.align		4
        /*006c*/ 	.word	index@(__assertfail)
	.align		4
        /*0070*/ 	.word	index@(_ZN2at6native30max_unpooling2d_forward_kernelIsEEvlPKT_PKllllllPS2_)
	.align		4
        /*0074*/ 	.word	index@(__assertfail)
	.align		4
        /*0078*/ 	.word	index@(_ZN2at6native30max_unpooling2d_forward_kernelIlEEvlPKT_PKllllllPS2_)
	.align		4
        /*007c*/ 	.word	index@(__assertfail)
	.align		4
        /*0080*/ 	.word	index@(_ZN2at6native30max_unpooling2d_forward_kernelIiEEvlPKT_PKllllllPS2_)
	.align		4
        /*0084*/ 	.word	index@(__assertfail)
	.align		4
        /*0088*/ 	.word	index@(_ZN2at6native30max_unpooling2d_forward_kernelIaEEvlPKT_PKllllllPS2_)
	.align		4
        /*008c*/ 	.word	index@(__assertfail)
	.align		4
        /*0090*/ 	.word	index@(_ZN2at6native30max_unpooling2d_forward_kernelIhEEvlPKT_PKllllllPS2_)
	.align		4
        /*0094*/ 	.word	index@(__assertfail)
	.align		4
        /*0098*/ 	.word	0x00000000
	.align		4
        /*009c*/ 	.word	0xfffffffe
	.align		4
        /*00a0*/ 	.word	0x00000000
	.align		4
        /*00a4*/ 	.word	0xfffffffd
	.align		4
        /*00a8*/ 	.word	0x00000000
	.align		4
        /*00ac*/ 	.word	0xfffffffc


//--------------------- .nv.constant4             --------------------------
	.section	.nv.constant4,"a",@progbits
	.align	8
	.align		8
.nv.constant4:
        /*0000*/ 	.dword	__unnamed_1
	.align		8
        /*0008*/ 	.dword	__unnamed_2
	.align		8
        /*0010*/ 	.dword	__unnamed_3
	.align		8
        /*0018*/ 	.dword	__unnamed_4
	.align		8
        /*0020*/ 	.dword	__unnamed_5
	.align		8
        /*0028*/ 	.dword	__unnamed_6
	.align		8
        /*0030*/ 	.dword	__unnamed_7
	.align		8
        /*0038*/ 	.dword	__unnamed_8
	.align		8
        /*0040*/ 	.dword	__unnamed_9
	.align		8
        /*0048*/ 	.dword	__unnamed_10
	.align		8
        /*0050*/ 	.dword	__unnamed_11
	.align		8
        /*0058*/ 	.dword	__unnamed_12
	.align		8
        /*0060*/ 	.dword	__unnamed_13
	.align		8
        /*0068*/ 	.dword	__unnamed_14
	.align		8
        /*0070*/ 	.dword	__unnamed_15
	.align		8
        /*0078*/ 	.dword	__unnamed_16
	.align		8
        /*0080*/ 	.dword	__unnamed_17
	.align		8
        /*0088*/ 	.dword	__unnamed_18
	.align		8
        /*0090*/ 	.dword	_ZN46_INTERNAL_0339b1c6_15_MaxUnpooling_cu_ab75f7014cuda3std3__45__cpo5beginE
	.align		8
        /*0098*/ 	.dword	_ZN46_INTERNAL_0339b1c6_15_MaxUnpooling_cu_ab75f7014cuda3std3__45__cpo3endE
	.align		8
        /*00a0*/ 	.dword	_ZN46_INTERNAL_0339b1c6_15_MaxUnpooling_cu_ab75f7014cuda3std3__45__cpo6cbeginE
	.align		8
        /*00a8*/ 	.dword	_ZN46_INTERNAL_0339b1c6_15_MaxUnpooling_cu_ab75f7014cuda3std3__45__cpo4cendE
	.align		8
        /*00b0*/ 	.dword	_ZN46_INTERNAL_0339b1c6_15_MaxUnpooling_cu_ab75f7014cuda3std3__45__cpo6rbeginE
	.align		8
        /*00b8*/ 	.dword	_ZN46_INTERNAL_0339b1c6_15_MaxUnpooling_cu_ab75f7014cuda3std3__45__cpo4rendE
	.align		8
        /*00c0*/ 	.dword	_ZN46_INTERNAL_0339b1c6_15_MaxUnpooling_cu_ab75f7014cuda3std3__45__cpo7crbeginE
	.align		8
        /*00c8*/ 	.dword	_ZN46_INTERNAL_0339b1c6_15_MaxUnpooling_cu_ab75f7014cuda3std3__45__cpo5crendE
	.align		8
        /*00d0*/ 	.dword	_ZN46_INTERNAL_0339b1c6_15_MaxUnpooling_cu_ab75f7014cuda3std3__448_GLOBAL__N__0339b1c6_15_MaxUnpooling_cu_ab75f7016ignoreE
	.align		8
        /*00d8*/ 	.dword	_ZN46_INTERNAL_0339b1c6_15_MaxUnpooling_cu_ab75f7014cuda3std3__419piecewise_constructE
	.align		8
        /*00e0*/ 	.dword	_ZN46_INTERNAL_0339b1c6_15_MaxUnpooling_cu_ab75f7014cuda3std3__48in_placeE
	.align		8
        /*00e8*/ 	.dword	_ZN46_INTERNAL_0339b1c6_15_MaxUnpooling_cu_ab75f7014cuda3std3__420unreachable_sentinelE
	.align		8
        /*00f0*/ 	.dword	_ZN46_INTERNAL_0339b1c6_15_MaxUnpooling_cu_ab75f7014cuda3std6ranges3__45__cpo4swapE
	.align		8
        /*00f8*/ 	.dword	_ZN46_INTERNAL_0339b1c6_15_MaxUnpooling_cu_ab75f7014cuda3std6ranges3__45__cpo9iter_moveE
	.align		8
        /*0100*/ 	.dword	_ZN46_INTERNAL_0339b1c6_15_MaxUnpooling_cu_ab75f7014cuda3std6ranges3__45__cpo5beginE
	.align		8
        /*0108*/ 	.dword	_ZN46_INTERNAL_0339b1c6_15_MaxUnpooling_cu_ab75f7014cuda3std6ranges3__45__cpo3endE
	.align		8
        /*0110*/ 	.dword	_ZN46_INTERNAL_0339b1c6_15_MaxUnpooling_cu_ab75f7014cuda3std6ranges3__45__cpo6cbeginE
	.align		8
        /*0118*/ 	.dword	_ZN46_INTERNAL_0339b1c6_15_MaxUnpooling_cu_ab75f7014cuda3std6ranges3__45__cpo4cendE
	.align		8
        /*0120*/ 	.dword	_ZN46_INTERNAL_0339b1c6_15_MaxUnpooling_cu_ab75f7014cuda3std6ranges3__45__cpo7advanceE
	.align		8
        /*0128*/ 	.dword	_ZN46_INTERNAL_0339b1c6_15_MaxUnpooling_cu_ab75f7014cuda3std6ranges3__45__cpo9iter_swapE
	.align		8
        /*0130*/ 	.dword	_ZN46_INTERNAL_0339b1c6_15_MaxUnpooling_cu_ab75f7014cuda3std6ranges3__45__cpo4nextE
	.align		8
        /*0138*/ 	.dword	_ZN46_INTERNAL_0339b1c6_15_MaxUnpooling_cu_ab75f7014cuda3std6ranges3__45__cpo4prevE
	.align		8
        /*0140*/ 	.dword	_ZN46_INTERNAL_0339b1c6_15_MaxUnpooling_cu_ab75f7014cuda3std6ranges3__45__cpo4dataE
	.align		8
        /*0148*/ 	.dword	_ZN46_INTERNAL_0339b1c6_15_MaxUnpooling_cu_ab75f7014cuda3std6ranges3__45__cpo5cdataE
	.align		8
        /*0150*/ 	.dword	_ZN46_INTERNAL_0339b1c6_15_MaxUnpooling_cu_ab75f7014cuda3std6ranges3__45__cpo4sizeE
	.align		8
        /*0158*/ 	.dword	_ZN46_INTERNAL_0339b1c6_15_MaxUnpooling_cu_ab75f7014cuda3std6ranges3__45__cpo5ssizeE
	.align		8
        /*0160*/ 	.dword	_ZN46_INTERNAL_0339b1c6_15_MaxUnpooling_cu_ab75f7014cuda3std6ranges3__45__cpo8distanceE
	.align		8
        /*0168*/ 	.dword	_ZN46_INTERNAL_0339b1c6_15_MaxUnpooling_cu_ab75f7016thrust24THRUST_300001_SM_1030_NS6system6detail10sequential3seqE
	.align		8
        /*0170*/ 	.dword	$str
	.align		8
        /*0178*/ 	.dword	$str$1
	.align		8
        /*0180*/ 	.dword	$str$2
	.align		8
        /*0188*/ 	.dword	__assertfail


//--------------------- .text._ZN2at6native31max_unpooling3d_backward_kernelIN3c108BFloat16EEEvPKT_lllNS_27GenericPackedTensorAccessorIlLm4ENS_16DefaultPtrTraitsElEENS7_IS4_Lm4ES8_lEEi --------------------------
	.section	.text._ZN2at6native31max_unpooling3d_backward_kernelIN3c108BFloat16EEEvPKT_lllNS_27GenericPackedTensorAccessorIlLm4ENS_16DefaultPtrTraitsElEENS7_IS4_Lm4ES8_lEEi,"ax",@progbits
	.align	128
        .global         _ZN2at6native31max_unpooling3d_backward_kernelIN3c108BFloat16EEEvPKT_lllNS_27GenericPackedTensorAccessorIlLm4ENS_16DefaultPtrTraitsElEENS7_IS4_Lm4ES8_lEEi
        .type           _ZN2at6native31max_unpooling3d_backward_kernelIN3c108BFloat16EEEvPKT_lllNS_27GenericPackedTensorAccessorIlLm4ENS_16DefaultPtrTraitsElEENS7_IS4_Lm4ES8_lEEi,@function
        .size           _ZN2at6native31max_unpooling3d_backward_kernelIN3c108BFloat16EEEvPKT_lllNS_27GenericPackedTensorAccessorIlLm4ENS_16DefaultPtrTraitsElEENS7_IS4_Lm4ES8_lEEi,(.L_x_927 - _ZN2at6native31max_unpooling3d_backward_kernelIN3c108BFloat16EEEvPKT_lllNS_27GenericPackedTensorAccessorIlLm4ENS_16DefaultPtrTraitsElEENS7_IS4_Lm4ES8_lEEi)
        .other          _ZN2at6native31max_unpooling3d_backward_kernelIN3c108BFloat16EEEvPKT_lllNS_27GenericPackedTensorAccessorIlLm4ENS_16DefaultPtrTraitsElEENS7_IS4_Lm4ES8_lEEi,@"STO_CUDA_ENTRY STV_DEFAULT"
_ZN2at6native31max_unpooling3d_backward_kernelIN3c108BFloat16EEEvPKT_lllNS_27GenericPackedTensorAccessorIlLm4ENS_16DefaultPtrTraitsElEENS7_IS4_Lm4ES8_lEEi:
.text._ZN2at6native31max_unpooling3d_backward_kernelIN3c108BFloat16EEEvPKT_lllNS_27GenericPackedTensorAccessorIlLm4ENS_16DefaultPtrTraitsElEENS7_IS4_Lm4ES8_lEEi:
[----:B------:R-:W-:Y:S01]  /*0000*/  LDC R1, c[0x0][0x37c] ;  /* 0x0000df00ff017b82 */ /* 0x000fe20000000800 */
[----:B------:R-:W0:Y:S07]  /*0010*/  LDCU UR6, c[0x0][0x3fc] ;  /* 0x00007f80ff0677ac */ /* 0x000e2e0008000800 */
[----:B------:R-:W1:Y:S01]  /*0020*/  S2UR UR4, SR_CTAID.Z ;  /* 0x00000000000479c3 */ /* 0x000e620000002700 */
[----:B------:R-:W1:Y:S01]  /*0030*/  LDCU UR5, c[0x0][0x430] ;  /* 0x00008600ff0577ac */ /* 0x000e620008000800 */
[----:B0-----:R-:W-:-:S02]  /*0040*/  UISETP.NE.U32.AND UP0, UPT, UR6, URZ, UPT ;  /* 0x000000ff0600728c */ /* 0x001fc4000bf05070 */
[----:B-1----:R-:W-:-:S07]  /*0050*/  UIADD3 UR4, UPT, UPT, UR4, UR5, URZ ;  /* 0x0000000504047290 */ /* 0x002fce000fffe0ff */
[----:B------:R-:W-:Y:S05]  /*0060*/  BRA.U UP0, `(.L_x_0) ;  /* 0x0000000100587547 */ /* 0x000fea000b800000 */
[----:B------:R-:W0:Y:S02]  /*0070*/  LDC R4, c[0x0][0x3f8] ;  /* 0x0000fe00ff047b82 */ /* 0x000e240000000800 */
[----:B0-----:R-:W0:Y:S01]  /*0080*/  I2F.U32.RP R0, R4 ;  /* 0x0000000400007306 */ /* 0x001e220000209000 */
[----:B------:R-:W-:-:S07]  /*0090*/  ISETP.NE.U32.AND P2, PT, R4, RZ, PT ;  /* 0x000000ff0400720c */ /* 0x000fce0003f45070 */
[----:B0-----:R-:W0:Y:S02]  /*00a0*/  MUFU.RCP R0, R0 ;  /* 0x0000000000007308 */ /* 0x001e240000001000 */
[----:B0-----:R-:W-:-:S06]  /*00b0*/  IADD3 R2, PT, PT, R0, 0xffffffe, RZ ;  /* 0x0ffffffe00027810 */ /* 0x001fcc0007ffe0ff */
[----:B------:R0:W1:Y:S02]  /*00c0*/  F2I.FTZ.U32.TRUNC.NTZ R3, R2 ;  /* 0x0000000200037305 */ /* 0x000064000021f000 */
[----:B0-----:R-:W-:Y:S01]  /*00d0*/  IMAD.MOV.U32 R2, RZ, RZ, RZ ;  /* 0x000000ffff027224 */ /* 0x001fe200078e00ff */
[----:B-1----:R-:W-:-:S05]  /*00e0*/  IADD3 R5, PT, PT, RZ, -R3, RZ ;  /* 0x80000003ff057210 */ /* 0x002fca0007ffe0ff */
[----:B------:R-:W-:-:S04]  /*00f0*/  IMAD R5, R5, R4, RZ ;  /* 0x0000000405057224 */ /* 0x000fc800078e02ff */
[----:B------:R-:W-:-:S06]  /*0100*/  IMAD.HI.U32 R3, R3, R5, R2 ;  /* 0x0000000503037227 */ /* 0x000fcc00078e0002 */
[----:B------:R-:W-:-:S05]  /*0110*/  IMAD.HI.U32 R2, R3, UR4, RZ ;  /* 0x0000000403027c27 */ /* 0x000fca000f8e00ff */
[----:B------:R-:W-:-:S05]  /*0120*/  IADD3 R3, PT, PT, -R2, RZ, RZ ;  /* 0x000000ff02037210 */ /* 0x000fca0007ffe1ff */
[----:B------:R-:W-:-:S05]  /*0130*/  IMAD R3, R4, R3, UR4 ;  /* 0x0000000404037e24 */ /* 0x000fca000f8e0203 */
[----:B------:R-:W-:-:S13]  /*0140*/  ISETP.GE.U32.AND P0, PT, R3, R4, PT ;  /* 0x000000040300720c */ /* 0x000fda0003f06070 */
[----:B------:R-:W-:Y:S01]  /*0150*/  @P0 IMAD.IADD R3, R3, 0x1, -R4 ;  /* 0x0000000103030824 */ /* 0x000fe200078e0a04 */
[----:B------:R-:W-:-:S04]  /*0160*/  @P0 IADD3 R2, PT, PT, R2, 0x1, RZ ;  /* 0x0000000102020810 */ /* 0x000fc80007ffe0ff */
[----:B------:R-:W-:-:S13]  /*0170*/  ISETP.GE.U32.AND P1, PT, R3, R4, PT ;  /* 0x000000040300720c */ /* 0x000fda0003f26070 */
[----:B------:R-:W-:Y:S02]  /*0180*/  @P1 IADD3 R2, PT, PT, R2, 0x1, RZ ;  /* 0x0000000102021810 */ /* 0x000fe40007ffe0ff */
[----:B------:R-:W-:-:S05]  /*0190*/  @!P2 LOP3.LUT R2, RZ, R4, RZ, 0x33, !PT ;  /* 0x00000004ff02a212 */ /* 0x000fca00078e33ff */
[----:B------:R-:W-:-:S04]  /*01a0*/  IMAD.MOV R3, RZ, RZ, -R2 ;  /* 0x000000ffff037224 */ /* 0x000fc800078e0a02 */
[----:B------:R-:W-:Y:S01]  /*01b0*/  IMAD R4, R4, R3, UR4 ;  /* 0x0000000404047e24 */ /* 0x000fe2000f8e0203 */
[----:B------:R-:W-:Y:S06]  /*01c0*/  BRA `(.L_x_1) ;  /* 0x0000000000187947 */ /* 0x000fec0003800000 */
.L_x_0:
[----:B------:R-:W-:-:S07]  /*01d0*/  MOV R0, 0x1f0 ;  /* 0x000001f000007802 */ /* 0x000fce0000000f00 */
[----:B------:R-:W-:Y:S05]  /*01e0*/  CALL.REL.NOINC `($__internal_0_$__cuda_sm20_div_s64) ;  /* 0x0000000400487944 */ /* 0x000fea0003c00000 */
[----:B------:R-:W0:Y:S01]  /*01f0*/  LDC R3, c[0x0][0x3f8] ;  /* 0x0000fe00ff037b82 */ /* 0x000e220000000800 */
[----:B------:R-:W-:Y:S02]  /*0200*/  IADD3 R0, PT, PT, -R4, RZ, RZ ;  /* 0x000000ff04007210 */ /* 0x000fe40007ffe1ff */
[----:B------:R-:W-:-:S03]  /*0210*/  MOV R2, R4 ;  /* 0x0000000400027202 */ /* 0x000fc60000000f00 */
[----:B0-----:R-:W-:-:S07]  /*0220*/  IMAD R4, R0, R3, UR4 ;  /* 0x0000000400047e24 */ /* 0x001fce000f8e0203 */
.L_x_1:
[----:B------:R-:W0:Y:S01]  /*0230*/  S2R R0, SR_TID.Y ;  /* 0x0000000000007919 */ /* 0x000e220000002200 */
[----:B------:R-:W0:Y:S01]  /*0240*/  LDCU UR4, c[0x0][0x364] ;  /* 0x00006c80ff0477ac */ /* 0x000e220008000800 */
[----:B------:R-:W0:Y:S01]  /*0250*/  S2R R3, SR_CTAID.Y ;  /* 0x0000000000037919 */ /* 0x000e220000002600 */
[----:B------:R-:W1:Y:S01]  /*0260*/  LDCU.64 UR6, c[0x0][0x400] ;  /* 0x00008000ff0677ac */ /* 0x000e620008000a00 */
[----:B0-----:R-:W-:-:S05]  /*0270*/  IMAD R0, R3, UR4, R0 ;  /* 0x0000000403007c24 */ /* 0x001fca000f8e0200 */
[----:B-1----:R-:W-:-:S04]  /*0280*/  ISETP.GE.U32.AND P0, PT, R0, UR6, PT ;  /* 0x0000000600007c0c */ /* 0x002fc8000bf06070 */
[----:B------:R-:W-:-:S13]  /*0290*/  ISETP.GE.AND.EX P0, PT, RZ, UR7, PT, P0 ;  /* 0x00000007ff007c0c */ /* 0x000fda000bf06300 */
[----:B------:R-:W-:Y:S05]  /*02a0*/  @P0 EXIT ;  /* 0x000000000000094d */ /* 0x000fea0003800000 */
[----:B------:R-:W0:Y:S01]  /*02b0*/  S2R R6, SR_TID.X ;  /* 0x0000000000067919 */ /* 0x000e220000002100 */
[----:B------:R-:W0:Y:S01]  /*02c0*/  LDCU UR4, c[0x0][0x360] ;  /* 0x00006c00ff0477ac */ /* 0x000e220008000800 */
[----:B------:R-:W0:Y:S01]  /*02d0*/  S2R R3, SR_CTAID.X ;  /* 0x0000000000037919 */ /* 0x000e220000002500 */
[----:B------:R-:W1:Y:S01]  /*02e0*/  LDCU.64 UR6, c[0x0][0x408] ;  /* 0x00008100ff0677ac */ /* 0x000e620008000a00 */
[----:B0-----:R-:W-:-:S05]  /*02f0*/  IMAD R6, R3, UR4, R6 ;  /* 0x0000000403067c24 */ /* 0x001fca000f8e0206 */
[----:B-1----:R-:W-:Y:S02]  /*0300*/  ISETP.GE.U32.AND P0, PT, R6, UR6, PT ;  /* 0x0000000606007c0c */ /* 0x002fe4000bf06070 */
[----:B------:R-:W-:-:S04]  /*0310*/  SHF.R.S32.HI R3, RZ, 0x1f, R6 ;  /* 0x0000001fff037819 */ /* 0x000fc80000011406 */
[----:B------:R-:W-:-:S13]  /*0320*/  ISETP.GE.AND.EX P0, PT, R3, UR7, PT, P0 ;  /* 0x0000000703007c0c */ /* 0x000fda000bf06300 */
[----:B------:R-:W-:Y:S05]  /*0330*/  @P0 EXIT ;  /* 0x000000000000094d */ /* 0x000fea0003800000 */
[----:B------:R-:W0:Y:S01]  /*0340*/  LDCU.128 UR4, c[0x0][0x3d0] ;  /* 0x00007a00ff0477ac */ /* 0x000e220008000c00 */
[----:B------:R-:W-:Y:S01]  /*0350*/  SHF.R.S32.HI R5, RZ, 0x1f, R4 ;  /* 0x0000001fff057819 */ /* 0x000fe20000011404 */
[----:B------:R-:W1:Y:S01]  /*0360*/  LDCU.128 UR12, c[0x0][0x3e0] ;  /* 0x00007c00ff0c77ac */ /* 0x000e620008000c00 */
[----:B------:R-:W2:Y:S01]  /*0370*/  LDCU.128 UR8, c[0x0][0x390] ;  /* 0x00007200ff0877ac */ /* 0x000ea20008000c00 */
[----:B------:R-:W2:Y:S01]  /*0380*/  LDCU.128 UR16, c[0x0][0x380] ;  /* 0x00007000ff1077ac */ /* 0x000ea20008000c00 */
[----:B0-----:R-:W-:-:S04]  /*0390*/  IMAD.WIDE.U32 R8, R0, UR6, RZ ;  /* 0x0000000600087c25 */ /* 0x001fc8000f8e00ff */
[----:B-1----:R-:W-:Y:S02]  /*03a0*/  IMAD R7, R3, UR12, RZ ;  /* 0x0000000c03077c24 */ /* 0x002fe4000f8e02ff */
[----:B------:R-:W-:Y:S01]  /*03b0*/  IMAD R9, R0, UR7, R9 ;  /* 0x0000000700097c24 */ /* 0x000fe2000f8e0209 */
[----:B------:R-:W0:Y:S01]  /*03c0*/  LDCU.64 UR6, c[0x0][0x3c8] ;  /* 0x00007900ff0677ac */ /* 0x000e220008000a00 */
[C---:B------:R-:W-:Y:S02]  /*03d0*/  IMAD R7, R6.reuse, UR13, R7 ;  /* 0x0000000d06077c24 */ /* 0x040fe4000f8e0207 */
[----:B------:R-:W-:Y:S01]  /*03e0*/  IMAD.WIDE.U32 R8, R6, UR12, R8 ;  /* 0x0000000c06087c25 */ /* 0x000fe2000f8e0008 */
[----:B------:R-:W1:Y:S03]  /*03f0*/  LDCU.64 UR12, c[0x0][0x358] ;  /* 0x00006b00ff0c77ac */ /* 0x000e660008000a00 */
[----:B------:R-:W-:-:S02]  /*0400*/  IMAD R11, R5, UR4, RZ ;  /* 0x00000004050b7c24 */ /* 0x000fc4000f8e02ff */
[----:B------:R-:W-:Y:S01]  /*0410*/  IMAD.IADD R9, R9, 0x1, R7 ;  /* 0x0000000109097824 */ /* 0x000fe200078e0207 */
[----:B------:R-:W-:Y:S01]  /*0420*/  SHF.R.S32.HI R7, RZ, 0x1f, R2 ;  /* 0x0000001fff077819 */ /* 0x000fe20000011402 */
[C---:B------:R-:W-:Y:S02]  /*0430*/  IMAD R11, R4.reuse, UR5, R11 ;  /* 0x00000005040b7c24 */ /* 0x040fe4000f8e020b */
[----:B------:R-:W-:Y:S01]  /*0440*/  IMAD.WIDE.U32 R8, R4, UR4, R8 ;  /* 0x0000000404087c25 */ /* 0x000fe2000f8e0008 */
[----:B------:R-:W3:Y:S04]  /*0450*/  LDCU.64 UR4, c[0x0][0x3a0] ;  /* 0x00007400ff0477ac */ /* 0x000ee80008000a00 */
[----:B------:R-:W-:Y:S01]  /*0460*/  IADD3 R9, PT, PT, R9, R11, RZ ;  /* 0x0000000b09097210 */ /* 0x000fe20007ffe0ff */
[----:B0-----:R-:W-:-:S04]  /*0470*/  IMAD R11, R7, UR6, RZ ;  /* 0x00000006070b7c24 */ /* 0x001fc8000f8e02ff */
[C---:B------:R-:W-:Y:S02]  /*0480*/  IMAD R11, R2.reuse, UR7, R11 ;  /* 0x00000007020b7c24 */ /* 0x040fe4000f8e020b */
[----:B------:R-:W-:-:S05]  /*0490*/  IMAD.WIDE.U32 R8, R2, UR6, R8 ;  /* 0x0000000602087c25 */ /* 0x000fca000f8e0008 */
[----:B------:R-:W-:Y:S02]  /*04a0*/  IADD3 R9, PT, PT, R9, R11, RZ ;  /* 0x0000000b09097210 */ /* 0x000fe40007ffe0ff */
[----:B---3--:R-:W-:-:S04]  /*04b0*/  LEA R10, P0, R8, UR4, 0x3 ;  /* 0x00000004080a7c11 */ /* 0x008fc8000f8018ff */
[----:B------:R-:W-:-:S05]  /*04c0*/  LEA.HI.X R11, R8, UR5, R9, 0x3, P0 ;  /* 0x00000005080b7c11 */ /* 0x000fca00080f1c09 */
[----:B-1----:R0:W3:Y:S01]  /*04d0*/  LDG.E.64 R8, desc[UR12][R10.64] ;  /* 0x0000000c0a087981 */ /* 0x0020e2000c1e1b00 */
[----:B--2---:R-:W-:Y:S02]  /*04e0*/  UIMAD UR6, UR9, UR18, URZ ;  /* 0x00000012090672a4 */ /* 0x004fe4000f8e02ff */
[----:B------:R-:W-:Y:S02]  /*04f0*/  UIMAD.WIDE.U32 UR4, UR8, UR18, URZ ;  /* 0x00000012080472a5 */ /* 0x000fe4000f8e00ff */
[----:B------:R-:W-:-:S04]  /*0500*/  UIMAD UR6, UR8, UR19, UR6 ;  /* 0x00000013080672a4 */ /* 0x000fc8000f8e0206 */
[----:B------:R-:W-:Y:S02]  /*0510*/  UIADD3 UR5, UPT, UPT, UR5, UR6, URZ ;  /* 0x0000000605057290 */ /* 0x000fe4000fffe0ff */
[----:B------:R-:W-:Y:S02]  /*0520*/  UIMAD.WIDE.U32 UR6, UR4, UR10, URZ ;  /* 0x0000000a040672a5 */ /* 0x000fe4000f8e00ff */
[----:B------:R-:W-:-:S04]  /*0530*/  UIMAD UR5, UR5, UR10, URZ ;  /* 0x0000000a050572a4 */ /* 0x000fc8000f8e02ff */
[----:B------:R-:W-:Y:S01]  /*0540*/  UIMAD UR4, UR4, UR11, UR5 ;  /* 0x0000000b040472a4 */ /* 0x000fe2000f8e0205 */
[----:B------:R-:W1:Y:S03]  /*0550*/  LDCU.128 UR8, c[0x0][0x410] ;  /* 0x00008200ff0877ac */ /* 0x000e660008000c00 */
[----:B------:R-:W-:-:S06]  /*0560*/  UIADD3 UR4, UPT, UPT, UR7, UR4, URZ ;  /* 0x0000000407047290 */ /* 0x000fcc000fffe0ff */
[----:B0-----:R-:W-:-:S04]  /*0570*/  IMAD R10, R2, UR4, RZ ;  /* 0x00000004020a7c24 */ /* 0x001fc8000f8e02ff */
[----:B------:R-:W-:Y:S02]  /*0580*/  IMAD R11, R7, UR6, R10 ;  /* 0x00000006070b7c24 */ /* 0x000fe4000f8e020a */
[----:B---3--:R-:W-:Y:S01]  /*0590*/  IMAD.WIDE.U32 R8, R2, UR6, R8 ;  /* 0x0000000602087c25 */ /* 0x008fe2000f8e0008 */
[----:B------:R-:W0:Y:S03]  /*05a0*/  LDCU.128 UR4, c[0x0][0x420] ;  /* 0x00008400ff0477ac */ /* 0x000e260008000c00 */
[----:B------:R-:W-:Y:S01]  /*05b0*/  IMAD.IADD R9, R9, 0x1, R11 ;  /* 0x0000000109097824 */ /* 0x000fe200078e020b */
[----:B------:R-:W-:-:S04]  /*05c0*/  LEA R10, P0, R8, UR16, 0x1 ;  /* 0x00000010080a7c11 */ /* 0x000fc8000f8008ff */
[----:B------:R-:W-:-:S05]  /*05d0*/  LEA.HI.X R11, R8, UR17, R9, 0x1, P0 ;  /* 0x00000011080b7c11 */ /* 0x000fca00080f0c09 */
[----:B------:R-:W2:Y:S01]  /*05e0*/  LDG.E.U16 R8, desc[UR12][R10.64] ;  /* 0x0000000c0a087981 */ /* 0x000ea2000c1e1500 */
[----:B-1----:R-:W-:Y:S02]  /*05f0*/  IMAD R5, R5, UR10, RZ ;  /* 0x0000000a05057c24 */ /* 0x002fe4000f8e02ff */
[----:B------:R-:W-:Y:S02]  /*0600*/  IMAD R7, R7, UR8, RZ ;  /* 0x0000000807077c24 */ /* 0x000fe4000f8e02ff */
[----:B0-----:R-:W-:-:S04]  /*0610*/  IMAD.WIDE.U32 R12, R0, UR4, RZ ;  /* 0x00000004000c7c25 */ /* 0x001fc8000f8e00ff */
[----:B------:R-:W-:Y:S02]  /*0620*/  IMAD R13, R0, UR5, R13 ;  /* 0x00000005000d7c24 */ /* 0x000fe4000f8e020d */
[----:B------:R-:W-:Y:S02]  /*0630*/  IMAD R3, R3, UR6, RZ ;  /* 0x0000000603037c24 */ /* 0x000fe4000f8e02ff */
[----:B------:R-:W-:-:S04]  /*0640*/  IMAD.WIDE.U32 R12, R6, UR6, R12 ;  /* 0x00000006060c7c25 */ /* 0x000fc8000f8e000c */
[----:B------:R-:W-:-:S05]  /*0650*/  IMAD R3, R6, UR7, R3 ;  /* 0x0000000706037c24 */ /* 0x000fca000f8e0203 */
[----:B------:R-:W-:Y:S01]  /*0660*/  IADD3 R13, PT, PT, R13, R3, RZ ;  /* 0x000000030d0d7210 */ /* 0x000fe20007ffe0ff */
[C---:B------:R-:W-:Y:S02]  /*0670*/  IMAD R3, R4.reuse, UR11, R5 ;  /* 0x0000000b04037c24 */ /* 0x040fe4000f8e0205 */
[----:B------:R-:W-:-:S05]  /*0680*/  IMAD.WIDE.U32 R4, R4, UR10, R12 ;  /* 0x0000000a04047c25 */ /* 0x000fca000f8e000c */
[----:B------:R-:W-:Y:S01]  /*0690*/  IADD3 R5, PT, PT, R5, R3, RZ ;  /* 0x0000000305057210 */ /* 0x000fe20007ffe0ff */
[C---:B------:R-:W-:Y:S02]  /*06a0*/  IMAD R3, R2.reuse, UR9, R7 ;  /* 0x0000000902037c24 */ /* 0x040fe4000f8e0207 */
[----:B------:R-:W-:-:S04]  /*06b0*/  IMAD.WIDE.U32 R4, R2, UR8, R4 ;  /* 0x0000000802047c25 */ /* 0x000fc8000f8e0004 */
[----:B------:R-:W-:Y:S01]  /*06c0*/  IMAD.IADD R3, R5, 0x1, R3 ;  /* 0x0000000105037824 */ /* 0x000fe200078e0203 */
[----:B------:R-:W-:-:S04]  /*06d0*/  LEA R2, P0, R4, UR14, 0x1 ;  /* 0x0000000e04027c11 */ /* 0x000fc8000f8008ff */
[----:B------:R-:W-:-:S05]  /*06e0*/  LEA.HI.X R3, R4, UR15, R3, 0x1, P0 ;  /* 0x0000000f04037c11 */ /* 0x000fca00080f0c03 */
[----:B--2---:R-:W-:Y:S01]  /*06f0*/  STG.E.U16 desc[UR12][R2.64], R8 ;  /* 0x0000000802007986 */ /* 0x004fe2000c10150c */
[----:B------:R-:W-:Y:S05]  /*0700*/  EXIT ;  /* 0x000000000000794d */ /* 0x000fea0003800000 */
        .weak           $__internal_0_$__cuda_sm20_div_s64
        .type           $__internal_0_$__cuda_sm20_div_s64,@function
        .size           $__internal_0_$__cuda_sm20_div_s64,(.L_x_927 - $__internal_0_$__cuda_sm20_div_s64)
$__internal_0_$__cuda_sm20_div_s64:
[----:B------:R-:W0:Y:S02]  /*0710*/  LDC.64 R2, c[0x0][0x3f8] ;  /* 0x0000fe00ff027b82 */ /* 0x000e240000000a00 */
[-C--:B0-----:R-:W-:Y:S02]  /*0720*/  IADD3 R5, P0, PT, RZ, -R2.reuse, RZ ;  /* 0x80000002ff057210 */ /* 0x081fe40007f1e0ff */
[----:B------:R-:W-:Y:S02]  /*0730*/  ISETP.GE.AND P1, PT, R3, RZ, PT ;  /* 0x000000ff0300720c */ /* 0x000fe40003f26270 */
[-C--:B------:R-:W-:Y:S02]  /*0740*/  IADD3.X R6, PT, PT, RZ, ~R3.reuse, RZ, P0, !PT ;  /* 0x80000003ff067210 */ /* 0x080fe400007fe4ff */
[----:B------:R-:W-:Y:S02]  /*0750*/  SEL R4, R5, R2, !P1 ;  /* 0x0000000205047207 */ /* 0x000fe40004800000 */
[----:B------:R-:W-:-:S04]  /*0760*/  SEL R5, R6, R3, !P1 ;  /* 0x0000000306057207 */ /* 0x000fc80004800000 */
[----:B------:R-:W0:Y:S02]  /*0770*/  I2F.U64.RP R10, R4 ;  /* 0x00000004000a7312 */ /* 0x000e240000309000 */
[----:B0-----:R-:W0:Y:S02]  /*0780*/  MUFU.RCP R10, R10 ;  /* 0x0000000a000a7308 */ /* 0x001e240000001000 */
[----:B0-----:R-:W-:-:S15]  /*0790*/  IADD3 R6, PT, PT, R10, 0x1ffffffe, RZ ;  /* 0x1ffffffe0a067810 */ /* 0x001fde0007ffe0ff */
[----:B------:R-:W-:-:S15]  /*07a0*/  NOP ;  /* 0x0000000000007918 */ /* 0x000fde0000000000 */
[----:B------:R-:W-:-:S15]  /*07b0*/  NOP ;  /* 0x0000000000007918 */ /* 0x000fde0000000000 */
[----:B------:R-:W-:-:S15]  /*07c0*/  NOP ;  /* 0x0000000000007918 */ /* 0x000fde0000000000 */
[----:B------:R-:W0:Y:S02]  /*07d0*/  F2I.U64.TRUNC R6, R6 ;  /* 0x0000000600067311 */ /* 0x000e24000020d800 */
[----:B0-----:R-:W-:-:S04]  /*07e0*/  IMAD.WIDE.U32 R8, R6, R4, RZ ;  /* 0x0000000406087225 */ /* 0x001fc800078e00ff */
[----:B------:R-:W-:Y:S01]  /*07f0*/  IMAD R9, R6, R5, R9 ;  /* 0x0000000506097224 */ /* 0x000fe200078e0209 */
[----:B------:R-:W-:-:S03]  /*0800*/  IADD3 R11, P0, PT, RZ, -R8, RZ ;  /* 0x80000008ff0b7210 */ /* 0x000fc60007f1e0ff */
[----:B------:R-:W-:Y:S02]  /*0810*/  IMAD R9, R7, R4, R9 ;  /* 0x0000000407097224 */ /* 0x000fe400078e0209 */
[----:B------:R-:W-:-:S04]  /*0820*/  IMAD.HI.U32 R8, R6, R11, RZ ;  /* 0x0000000b06087227 */ /* 0x000fc800078e00ff */
[----:B------:R-:W-:Y:S01]  /*0830*/  IMAD.X R13, RZ, RZ, ~R9, P0 ;  /* 0x000000ffff0d7224 */ /* 0x000fe200000e0e09 */
[----:B------:R-:W-:-:S03]  /*0840*/  MOV R9, R6 ;  /* 0x0000000600097202 */ /* 0x000fc60000000f00 */
[-C--:B------:R-:W-:Y:S02]  /*0850*/  IMAD R15, R7, R13.reuse, RZ ;  /* 0x0000000d070f7224 */ /* 0x080fe400078e02ff */
[----:B------:R-:W-:-:S04]  /*0860*/  IMAD.WIDE.U32 R8, P0, R6, R13, R8 ;  /* 0x0000000d06087225 */ /* 0x000fc80007800008 */
[----:B------:R-:W-:-:S04]  /*0870*/  IMAD.HI.U32 R13, R7, R13, RZ ;  /* 0x0000000d070d7227 */ /* 0x000fc800078e00ff */
[----:B------:R-:W-:-:S05]  /*0880*/  IMAD.HI.U32 R8, P2, R7, R11, R8 ;  /* 0x0000000b07087227 */ /* 0x000fca0007840008 */
[----:B------:R-:W-:Y:S02]  /*0890*/  IADD3 R9, P3, PT, R15, R8, RZ ;  /* 0x000000080f097210 */ /* 0x000fe40007f7e0ff */
[----:B------:R-:W-:-:S03]  /*08a0*/  IADD3.X R8, PT, PT, R13, R7, RZ, P0, !PT ;  /* 0x000000070d087210 */ /* 0x000fc600007fe4ff */
[----:B------:R-:W-:Y:S01]  /*08b0*/  IMAD.WIDE.U32 R6, R9, R4, RZ ;  /* 0x0000000409067225 */ /* 0x000fe200078e00ff */
[----:B------:R-:W-:-:S03]  /*08c0*/  IADD3.X R11, PT, PT, RZ, RZ, R8, P3, P2 ;  /* 0x000000ffff0b7210 */ /* 0x000fc60001fe4408 */
[----:B------:R-:W-:Y:S01]  /*08d0*/  IMAD R7, R9, R5, R7 ;  /* 0x0000000509077224 */ /* 0x000fe200078e0207 */
[----:B------:R-:W-:-:S03]  /*08e0*/  IADD3 R13, P0, PT, RZ, -R6, RZ ;  /* 0x80000006ff0d7210 */ /* 0x000fc60007f1e0ff */
[----:B------:R-:W-:Y:S02]  /*08f0*/  IMAD R7, R11, R4, R7 ;  /* 0x000000040b077224 */ /* 0x000fe400078e0207 */
[----:B------:R-:W-:-:S04]  /*0900*/  IMAD.HI.U32 R8, R9, R13, RZ ;  /* 0x0000000d09087227 */ /* 0x000fc800078e00ff */
[----:B------:R-:W-:Y:S02]  /*0910*/  IMAD.X R6, RZ, RZ, ~R7, P0 ;  /* 0x000000ffff067224 */ /* 0x000fe400000e0e07 */
[----:B------:R-:W-:Y:S02]  /*0920*/  HFMA2 R7, -RZ, RZ, 0, 0 ;  /* 0x00000000ff077431 */ /* 0x000fe400000001ff */
[----:B------:R-:W-:-:S04]  /*0930*/  IMAD.WIDE.U32 R8, P0, R9, R6, R8 ;  /* 0x0000000609087225 */ /* 0x000fc80007800008 */
[C---:B------:R-:W-:Y:S02]  /*0940*/  IMAD R10, R11.reuse, R6, RZ ;  /* 0x000000060b0a7224 */ /* 0x040fe400078e02ff */
[----:B------:R-:W-:-:S04]  /*0950*/  IMAD.HI.U32 R9, P2, R11, R13, R8 ;  /* 0x0000000d0b097227 */ /* 0x000fc80007840008 */
[----:B------:R-:W-:Y:S01]  /*0960*/  IMAD.HI.U32 R8, R11, R6, RZ ;  /* 0x000000060b087227 */ /* 0x000fe200078e00ff */
[----:B------:R-:W-:-:S04]  /*0970*/  IADD3 R9, P3, PT, R10, R9, RZ ;  /* 0x000000090a097210 */ /* 0x000fc80007f7e0ff */
[----:B------:R-:W-:Y:S01]  /*0980*/  IADD3.X R11, PT, PT, R8, R11, RZ, P0, !PT ;  /* 0x0000000b080b7210 */ /* 0x000fe200007fe4ff */
[----:B------:R-:W-:-:S03]  /*0990*/  IMAD.HI.U32 R6, R9, UR4, RZ ;  /* 0x0000000409067c27 */ /* 0x000fc6000f8e00ff */
[----:B------:R-:W-:Y:S01]  /*09a0*/  IADD3.X R11, PT, PT, RZ, RZ, R11, P3, P2 ;  /* 0x000000ffff0b7210 */ /* 0x000fe20001fe440b */
[----:B------:R-:W-:-:S04]  /*09b0*/  IMAD.WIDE.U32 R6, RZ, R9, R6 ;  /* 0x00000009ff067225 */ /* 0x000fc800078e0006 */
[----:B------:R-:W-:-:S04]  /*09c0*/  IMAD.HI.U32 R6, P0, R11, UR4, R6 ;  /* 0x000000040b067c27 */ /* 0x000fc8000f800006 */
[----:B------:R-:W-:Y:S01]  /*09d0*/  IMAD.X R8, RZ, RZ, RZ, P0 ;  /* 0x000000ffff087224 */ /* 0x000fe200000e06ff */
[----:B------:R-:W-:-:S04]  /*09e0*/  IADD3 R9, P2, PT, RZ, R6, RZ ;  /* 0x00000006ff097210 */ /* 0x000fc80007f5e0ff */
[----:B------:R-:W-:Y:S01]  /*09f0*/  IADD3.X R11, PT, PT, RZ, R8, RZ, P2, !PT ;  /* 0x00000008ff0b7210 */ /* 0x000fe200017fe4ff */
[----:B------:R-:W-:-:S04]  /*0a00*/  IMAD.WIDE.U32 R6, R9, R4, RZ ;  /* 0x0000000409067225 */ /* 0x000fc800078e00ff */
[C---:B------:R-:W-:Y:S01]  /*0a10*/  IMAD R7, R9.reuse, R5, R7 ;  /* 0x0000000509077224 */ /* 0x040fe200078e0207 */
[----:B------:R-:W-:Y:S02]  /*0a20*/  IADD3 R13, P2, PT, -R6, UR4, RZ ;  /* 0x00000004060d7c10 */ /* 0x000fe4000ff5e1ff */
[----:B------:R-:W-:Y:S01]  /*0a30*/  IADD3 R6, PT, PT, R9, 0x1, RZ ;  /* 0x0000000109067810 */ /* 0x000fe20007ffe0ff */
[-C--:B------:R-:W-:Y:S01]  /*0a40*/  IMAD R7, R11, R4.reuse, R7 ;  /* 0x000000040b077224 */ /* 0x080fe200078e0207 */
[----:B------:R-:W-:-:S04]  /*0a50*/  ISETP.GE.U32.AND P0, PT, R13, R4, PT ;  /* 0x000000040d00720c */ /* 0x000fc80003f06070 */
[----:B------:R-:W-:Y:S02]  /*0a60*/  IADD3.X R15, PT, PT, RZ, ~R7, RZ, P2, !PT ;  /* 0x80000007ff0f7210 */ /* 0x000fe400017fe4ff */
[----:B------:R-:W-:Y:S02]  /*0a70*/  IADD3 R7, P2, PT, R13, -R4, RZ ;  /* 0x800000040d077210 */ /* 0x000fe40007f5e0ff */
[----:B------:R-:W-:-:S03]  /*0a80*/  ISETP.GE.U32.AND.EX P0, PT, R15, R5, PT, P0 ;  /* 0x000000050f00720c */ /* 0x000fc60003f06100 */
[----:B------:R-:W-:Y:S01]  /*0a90*/  IMAD.X R11, R15, 0x1, ~R5, P2 ;  /* 0x000000010f0b7824 */ /* 0x000fe200010e0e05 */
[----:B------:R-:W-:Y:S02]  /*0aa0*/  SEL R7, R7, R13, P0 ;  /* 0x0000000d07077207 */ /* 0x000fe40000000000 */
[----:B------:R-:W-:Y:S02]  /*0ab0*/  SEL R9, R6, R9, P0 ;  /* 0x0000000906097207 */ /* 0x000fe40000000000 */
[----:B------:R-:W-:Y:S02]  /*0ac0*/  SEL R11, R11, R15, P0 ;  /* 0x0000000f0b0b7207 */ /* 0x000fe40000000000 */
[----:B------:R-:W-:Y:S02]  /*0ad0*/  ISETP.GE.U32.AND P0, PT, R7, R4, PT ;  /* 0x000000040700720c */ /* 0x000fe40003f06070 */
[----:B------:R-:W-:Y:S02]  /*0ae0*/  IADD3 R4, PT, PT, R9, 0x1, RZ ;  /* 0x0000000109047810 */ /* 0x000fe40007ffe0ff */
[----:B------:R-:W-:-:S04]  /*0af0*/  ISETP.GE.U32.AND.EX P0, PT, R11, R5, PT, P0 ;  /* 0x000000050b00720c */ /* 0x000fc80003f06100 */
[----:B------:R-:W-:Y:S02]  /*0b00*/  SEL R4, R4, R9, P0 ;  /* 0x0000000904047207 */ /* 0x000fe40000000000 */
[----:B------:R-:W-:Y:S02]  /*0b10*/  ISETP.NE.U32.AND P0, PT, R2, RZ, PT ;  /* 0x000000ff0200720c */ /* 0x000fe40003f05070 */
[----:B------:R-:W-:Y:S01]  /*0b20*/  MOV R2, R0 ;  /* 0x0000000000027202 */ /* 0x000fe20000000f00 */
[----:B------:R-:W-:Y:S01]  /*0b30*/  IMAD.MOV R5, RZ, RZ, -R4 ;  /* 0x000000ffff057224 */ /* 0x000fe200078e0a04 */
[----:B------:R-:W-:Y:S01]  /*0b40*/  ISETP.NE.AND.EX P0, PT, R3, RZ, PT, P0 ;  /* 0x000000ff0300720c */ /* 0x000fe20003f05300 */
[----:B------:R-:W-:-:S03]  /*0b50*/  HFMA2 R3, -RZ, RZ, 0, 0 ;  /* 0x00000000ff037431 */ /* 0x000fc600000001ff */
[----:B------:R-:W-:-:S04]  /*0b60*/  SEL R4, R5, R4, !P1 ;  /* 0x0000000405047207 */ /* 0x000fc80004800000 */
[----:B------:R-:W-:Y:S01]  /*0b70*/  SEL R4, R4, 0xffffffff, P0 ;  /* 0xffffffff04047807 */ /* 0x000fe20000000000 */
[----:B------:R-:W-:Y:S06]  /*0b80*/  RET.REL.NODEC R2 `(_ZN2at6native31max_unpooling3d_backward_kernelIN3c108BFloat16EEEvPKT_lllNS_27GenericPackedTensorAccessorIlLm4ENS_16DefaultPtrTraitsElEENS7_IS4_Lm4ES8_lEEi) ;  /* 0xfffffff4021c7950 */ /* 0x000fec0003c3ffff */
.L_x_2:
[----:B------:R-:W-:-:S00]  /*0b90*/  BRA `(.L_x_2) ;  /* 0xfffffffc00fc7947 */ /* 0x000fc0000383ffff */
[----:B------:R-:W-:-:S00]  /*0ba0*/  NOP ;  /* 0x0000000000007918 */ /* 0x000fc00000000000 */
        /* <DEDUP_REMOVED lines=13> */
.L_x_927:


//--------------------- .text._ZN2at6native31max_unpooling3d_backward_kernelIN3c104HalfEEEvPKT_lllNS_27GenericPackedTensorAccessorIlLm4ENS_16DefaultPtrTraitsElEENS7_IS4_Lm4ES8_lEEi --------------------------
	.section	.text._ZN2at6native31max_unpooling3d_backward_kernelIN3c104HalfEEEvPKT_lllNS_27GenericPackedTensorAccessorIlLm4ENS_16DefaultPtrTraitsElEENS7_IS4_Lm4ES8_lEEi,"ax",@progbits
	.align	128
        .global         _ZN2at6native31max_unpooling3d_backward_kernelIN3c104HalfEEEvPKT_lllNS_27GenericPackedTensorAccessorIlLm4ENS_16DefaultPtrTraitsElEENS7_IS4_Lm4ES8_lEEi
        .type           _ZN2at6native31max_unpooling3d_backward_kernelIN3c104HalfEEEvPKT_lllNS_27GenericPackedTensorAccessorIlLm4ENS_16DefaultPtrTraitsElEENS7_IS4_Lm4ES8_lEEi,@function
        .size           _ZN2at6native31max_unpooling3d_backward_kernelIN3c104HalfEEEvPKT_lllNS_27GenericPackedTensorAccessorIlLm4ENS_16DefaultPtrTraitsElEENS7_IS4_Lm4ES8_lEEi,(.L_x_928 - _ZN2at6native31max_unpooling3d_backward_kernelIN3c104HalfEEEvPKT_lllNS_27GenericPackedTensorAccessorIlLm4ENS_16DefaultPtrTraitsElEENS7_IS4_Lm4ES8_lEEi)
        .other          _ZN2at6native31max_unpooling3d_backward_kernelIN3c104HalfEEEvPKT_lllNS_27GenericPackedTensorAccessorIlLm4ENS_16DefaultPtrTraitsElEENS7_IS4_Lm4ES8_lEEi,@"STO_CUDA_ENTRY STV_DEFAULT"
_ZN2at6native31max_unpooling3d_backward_kernelIN3c104HalfEEEvPKT_lllNS_27GenericPackedTensorAccessorIlLm4ENS_16DefaultPtrTraitsElEENS7_IS4_Lm4ES8_lEEi:
.text._ZN2at6native31max_unpooling3d_backward_kernelIN3c104HalfEEEvPKT_lllNS_27GenericPackedTensorAccessorIlLm4ENS_16DefaultPtrTraitsElEENS7_IS4_Lm4ES8_lEEi:
        /* <DEDUP_REMOVED lines=29> */
.L_x_3:
[----:B------:R-:W-:-:S07]  /*01d0*/  MOV R0, 0x1f0 ;  /* 0x000001f000007802 */ /* 0x000fce0000000f00 */
[----:B------:R-:W-:Y:S05]  /*01e0*/  CALL.REL.NOINC `($__internal_1_$__cuda_sm20_div_s64) ;  /* 0x0000000400487944 */ /* 0x000fea0003c00000 */
[----:B------:R-:W0:Y:S01]  /*01f0*/  LDC R3, c[0x0][0x3f8] ;  /* 0x0000fe00ff037b82 */ /* 0x000e220000000800 */
[----:B------:R-:W-:Y:S02]  /*0200*/  IADD3 R0, PT, PT, -R4, RZ, RZ ;  /* 0x000000ff04007210 */ /* 0x000fe40007ffe1ff */
[----:B------:R-:W-:-:S03]  /*0210*/  MOV R2, R4 ;  /* 0x0000000400027202 */ /* 0x000fc60000000f00 */
[----:B0-----:R-:W-:-:S07]  /*0220*/  IMAD R4, R0, R3, UR4 ;  /* 0x0000000400047e24 */ /* 0x001fce000f8e0203 */
.L_x_4:
        /* <DEDUP_REMOVED lines=78> */
        .weak           $__internal_1_$__cuda_sm20_div_s64
        .type           $__internal_1_$__cuda_sm20_div_s64,@function
        .size           $__internal_1_$__cuda_sm20_div_s64,(.L_x_928 - $__internal_1_$__cuda_sm20_div_s64)
$__internal_1_$__cuda_sm20_div_s64:
        /* <DEDUP_REMOVED lines=71> */
[----:B------:R-:W-:Y:S06]  /*0b80*/  RET.REL.NODEC R2 `(_ZN2at6native31max_unpooling3d_backward_kernelIN3c104HalfEEEvPKT_lllNS_27GenericPackedTensorAccessorIlLm4ENS_16DefaultPtrTraitsElEENS7_IS4_Lm4ES8_lEEi) ;  /* 0xfffffff4021c7950 */ /* 0x000fec0003c3ffff */
.L_x_5:
        /* <DEDUP_REMOVED lines=15> */
.L_x_928:


//--------------------- .text._ZN2at6native31max_unpooling3d_backward_kernelIfEEvPKT_lllNS_27GenericPackedTensorAccessorIlLm4ENS_16DefaultPtrTraitsElEENS5_IS2_Lm4ES6_lEEi --------------------------
	.section	.text._ZN2at6native31max_unpooling3d_backward_kernelIfEEvPKT_lllNS_27GenericPackedTensorAccessorIlLm4ENS_16DefaultPtrTraitsElEENS5_IS2_Lm4ES6_lEEi,"ax",@progbits
	.align	128
        .global         _ZN2at6native31max_unpooling3d_backward_kernelIfEEvPKT_lllNS_27GenericPackedTensorAccessorIlLm4ENS_16DefaultPtrTraitsElEENS5_IS2_Lm4ES6_lEEi
        .type           _ZN2at6native31max_unpooling3d_backward_kernelIfEEvPKT_lllNS_27GenericPackedTensorAccessorIlLm4ENS_16DefaultPtrTraitsElEENS5_IS2_Lm4ES6_lEEi,@function
        .size           _ZN2at6native31max_unpooling3d_backward_kernelIfEEvPKT_lllNS_27GenericPackedTensorAccessorIlLm4ENS_16DefaultPtrTraitsElEENS5_IS2_Lm4ES6_lEEi,(.L_x_929 - _ZN2at6native31max_unpooling3d_backward_kernelIfEEvPKT_lllNS_27GenericPackedTensorAccessorIlLm4ENS_16DefaultPtrTraitsElEENS5_IS2_Lm4ES6_lEEi)
        .other          _ZN2at6native31max_unpooling3d_backward_kernelIfEEvPKT_lllNS_27GenericPackedTensorAccessorIlLm4ENS_16DefaultPtrTraitsElEENS5_IS2_Lm4ES6_lEEi,@"STO_CUDA_ENTRY STV_DEFAULT"
_ZN2at6native31max_unpooling3d_backward_kernelIfEEvPKT_lllNS_27GenericPackedTensorAccessorIlLm4ENS_16DefaultPtrTraitsElEENS5_IS2_Lm4ES6_lEEi:
.text._ZN2at6native31max_unpooling3d_backward_kernelIfEEvPKT_lllNS_27GenericPackedTensorAccessorIlLm4ENS_16DefaultPtrTraitsElEENS5_IS2_Lm4ES6_lEEi:
        /* <DEDUP_REMOVED lines=29> */
.L_x_6:
[----:B------:R-:W-:-:S07]  /*01d0*/  MOV R0, 0x1f0 ;  /* 0x000001f000007802 */ /* 0x000fce0000000f00 */
[----:B------:R-:W-:Y:S05]  /*01e0*/  CALL.REL.NOINC `($__internal_2_$__cuda_sm20_div_s64) ;  /* 0x0000000400487944 */ /* 0x000fea0003c00000 */
[----:B------:R-:W0:Y:S01]  /*01f0*/  LDC R3, c[0x0][0x3f8] ;  /* 0x0000fe00ff037b82 */ /* 0x000e220000000800 */
[----:B------:R-:W-:Y:S02]  /*0200*/  IADD3 R0, PT, PT, -R4, RZ, RZ ;  /* 0x000000ff04007210 */ /* 0x000fe40007ffe1ff */
[----:B------:R-:W-:-:S03]  /*0210*/  MOV R2, R4 ;  /* 0x0000000400027202 */ /* 0x000fc60000000f00 */
[----:B0-----:R-:W-:-:S07]  /*0220*/  IMAD R4, R0, R3, UR4 ;  /* 0x0000000400047e24 */ /* 0x001fce000f8e0203 */
.L_x_7:
        /* <DEDUP_REMOVED lines=59> */
[----:B------:R-:W2:Y:S01]  /*05e0*/  LDG.E R8, desc[UR12][R10.64] ;  /* 0x0000000c0a087981 */ /* 0x000ea2000c1e1900 */
        /* <DEDUP_REMOVED lines=16> */
[----:B--2---:R-:W-:Y:S01]  /*06f0*/  STG.E desc[UR12][R2.64], R8 ;  /* 0x0000000802007986 */ /* 0x004fe2000c10190c */
[----:B------:R-:W-:Y:S05]  /*0700*/  EXIT ;  /* 0x000000000000794d */ /* 0x000fea0003800000 */
        .weak           $__internal_2_$__cuda_sm20_div_s64
        .type           $__internal_2_$__cuda_sm20_div_s64,@function
        .size           $__internal_2_$__cuda_sm20_div_s64,(.L_x_929 - $__internal_2_$__cuda_sm20_div_s64)
$__internal_2_$__cuda_sm20_div_s64:
        /* <DEDUP_REMOVED lines=71> */
[----:B------:R-:W-:Y:S06]  /*0b80*/  RET.REL.NODEC R2 `(_ZN2at6native31max_unpooling3d_backward_kernelIfEEvPKT_lllNS_27GenericPackedTensorAccessorIlLm4ENS_16DefaultPtrTraitsElEENS5_IS2_Lm4ES6_lEEi) ;  /* 0xfffffff4021c7950 */ /* 0x000fec0003c3ffff */
.L_x_8:
        /* <DEDUP_REMOVED lines=15> */
.L_x_929:


//--------------------- .text._ZN2at6native31max_unpooling3d_backward_kernelIdEEvPKT_lllNS_27GenericPackedTensorAccessorIlLm4ENS_16DefaultPtrTraitsElEENS5_IS2_Lm4ES6_lEEi --------------------------
	.section	.text._ZN2at6native31max_unpooling3d_backward_kernelIdEEvPKT_lllNS_27GenericPackedTensorAccessorIlLm4ENS_16DefaultPtrTraitsElEENS5_IS2_Lm4ES6_lEEi,"ax",@progbits
	.align	128
        .global         _ZN2at6native31max_unpooling3d_backward_kernelIdEEvPKT_lllNS_27GenericPackedTensorAccessorIlLm4ENS_16DefaultPtrTraitsElEENS5_IS2_Lm4ES6_lEEi
        .type           _ZN2at6native31max_unpooling3d_backward_kernelIdEEvPKT_lllNS_27GenericPackedTensorAccessorIlLm4ENS_16DefaultPtrTraitsElEENS5_IS2_Lm4ES6_lEEi,@function
        .size           _ZN2at6native31max_unpooling3d_backward_kernelIdEEvPKT_lllNS_27GenericPackedTensorAccessorIlLm4ENS_16DefaultPtrTraitsElEENS5_IS2_Lm4ES6_lEEi,(.L_x_930 - _ZN2at6native31max_unpooling3d_backward_kernelIdEEvPKT_lllNS_27GenericPackedTensorAccessorIlLm4ENS_16DefaultPtrTraitsElEENS5_IS2_Lm4ES6_lEEi)
        .other          _ZN2at6native31max_unpooling3d_backward_kernelIdEEvPKT_lllNS_27GenericPackedTensorAccessorIlLm4ENS_16DefaultPtrTraitsElEENS5_IS2_Lm4ES6_lEEi,@"STO_CUDA_ENTRY STV_DEFAULT"
_ZN2at6native31max_unpooling3d_backward_kernelIdEEvPKT_lllNS_27GenericPackedTensorAccessorIlLm4ENS_16DefaultPtrTraitsElEENS5_IS2_Lm4ES6_lEEi:
.text._ZN2at6native31max_unpooling3d_backward_kernelIdEEvPKT_lllNS_27GenericPackedTensorAccessorIlLm4ENS_16DefaultPtrTraitsElEENS5_IS2_Lm4ES6_lEEi:
        /* <DEDUP_REMOVED lines=29> */
.L_x_9:
[----:B------:R-:W-:-:S07]  /*01d0*/  MOV R0, 0x1f0 ;  /* 0x000001f000007802 */ /* 0x000fce0000000f00 */
[----:B------:R-:W-:Y:S05]  /*01e0*/  CALL.REL.NOINC `($__internal_3_$__cuda_sm20_div_s64) ;  /* 0x0000000400487944 */ /* 0x000fea0003c00000 */
[----:B------:R-:W0:Y:S01]  /*01f0*/  LDC R3, c[0x0][0x3f8] ;  /* 0x0000fe00ff037b82 */ /* 0x000e220000000800 */
[----:B------:R-:W-:Y:S02]  /*0200*/  IADD3 R0, PT, PT, -R4, RZ, RZ ;  /* 0x000000ff04007210 */ /* 0x000fe40007ffe1ff */
[----:B------:R-:W-:-:S03]  /*0210*/  MOV R2, R4 ;  /* 0x0000000400027202 */ /* 0x000fc60000000f00 */
[----:B0-----:R-:W-:-:S07]  /*0220*/  IMAD R4, R0, R3, UR4 ;  /* 0x0000000400047e24 */ /* 0x001fce000f8e0203 */
.L_x_10:
        /* <DEDUP_REMOVED lines=59> */
[----:B------:R-:W2:Y:S01]  /*05e0*/  LDG.E.64 R8, desc[UR12][R10.64] ;  /* 0x0000000c0a087981 */ /* 0x000ea2000c1e1b00 */
        /* <DEDUP_REMOVED lines=16> */
[----:B--2---:R-:W-:Y:S01]  /*06f0*/  STG.E.64 desc[UR12][R2.64], R8 ;  /* 0x0000000802007986 */ /* 0x004fe2000c101b0c */
[----:B------:R-:W-:Y:S05]  /*0700*/  EXIT ;  /* 0x000000000000794d */ /* 0x000fea0003800000 */
        .weak           $__internal_3_$__cuda_sm20_div_s64
        .type           $__internal_3_$__cuda_sm20_div_s64,@function
        .size           $__internal_3_$__cuda_sm20_div_s64,(.L_x_930 - $__internal_3_$__cuda_sm20_div_s64)
$__internal_3_$__cuda_sm20_div_s64:
        /* <DEDUP_REMOVED lines=71> */
[----:B------:R-:W-:Y:S06]  /*0b80*/  RET.REL.NODEC R2 `(_ZN2at6native31max_unpooling3d_backward_kernelIdEEvPKT_lllNS_27GenericPackedTensorAccessorIlLm4ENS_16DefaultPtrTraitsElEENS5_IS2_Lm4ES6_lEEi) ;  /* 0xfffffff4021c7950 */ /* 0x000fec0003c3ffff */
.L_x_11:
        /* <DEDUP_REMOVED lines=15> */
.L_x_930:


//--------------------- .text._ZN2at6native31max_unpooling3d_backward_kernelIsEEvPKT_lllNS_27GenericPackedTensorAccessorIlLm4ENS_16DefaultPtrTraitsElEENS5_IS2_Lm4ES6_lEEi --------------------------
	.section	.text._ZN2at6native31max_unpooling3d_backward_kernelIsEEvPKT_lllNS_27GenericPackedTensorAccessorIlLm4ENS_16DefaultPtrTraitsElEENS5_IS2_Lm4ES6_lEEi,"ax",@progbits
	.align	128
        .global         _ZN2at6native31max_unpooling3d_backward_kernelIsEEvPKT_lllNS_27GenericPackedTensorAccessorIlLm4ENS_16DefaultPtrTraitsElEENS5_IS2_Lm4ES6_lEEi
        .type           _ZN2at6native31max_unpooling3d_backward_kernelIsEEvPKT_lllNS_27GenericPackedTensorAccessorIlLm4ENS_16DefaultPtrTraitsElEENS5_IS2_Lm4ES6_lEEi,@function
        .size           _ZN2at6native31max_unpooling3d_backward_kernelIsEEvPKT_lllNS_27GenericPackedTensorAccessorIlLm4ENS_16DefaultPtrTraitsElEENS5_IS2_Lm4ES6_lEEi,(.L_x_931 - _ZN2at6native31max_unpooling3d_backward_kernelIsEEvPKT_lllNS_27GenericPackedTensorAccessorIlLm4ENS_16DefaultPtrTraitsElEENS5_IS2_Lm4ES6_lEEi)
        .other          _ZN2at6native31max_unpooling3d_backward_kernelIsEEvPKT_lllNS_27GenericPackedTensorAccessorIlLm4ENS_16DefaultPtrTraitsElEENS5_IS2_Lm4ES6_lEEi,@"STO_CUDA_ENTRY STV_DEFAULT"
_ZN2at6native31max_unpooling3d_backward_kernelIsEEvPKT_lllNS_27GenericPackedTensorAccessorIlLm4ENS_16DefaultPtrTraitsElEENS5_IS2_Lm4ES6_lEEi:
.text._ZN2at6native31max_unpooling3d_backward_kernelIsEEvPKT_lllNS_27GenericPackedTensorAccessorIlLm4ENS_16DefaultPtrTraitsElEENS5_IS2_Lm4ES6_lEEi:
        /* <DEDUP_REMOVED lines=29> */
.L_x_12:
[----:B------:R-:W-:-:S07]  /*01d0*/  MOV R0, 0x1f0 ;  /* 0x000001f000007802 */ /* 0x000fce0000000f00 */
[----:B------:R-:W-:Y:S05]  /*01e0*/  CALL.REL.NOINC `($__internal_4_$__cuda_sm20_div_s64) ;  /* 0x0000000400487944 */ /* 0x000fea0003c00000 */
[----:B------:R-:W0:Y:S01]  /*01f0*/  LDC R3, c[0x0][0x3f8] ;  /* 0x0000fe00ff037b82 */ /* 0x000e220000000800 */
[----:B------:R-:W-:Y:S02]  /*0200*/  IADD3 R0, PT, PT, -R4, RZ, RZ ;  /* 0x000000ff04007210 */ /* 0x000fe40007ffe1ff */
[----:B------:R-:W-:-:S03]  /*0210*/  MOV R2, R4 ;  /* 0x0000000400027202 */ /* 0x000fc60000000f00 */
[----:B0-----:R-:W-:-:S07]  /*0220*/  IMAD R4, R0, R3, UR4 ;  /* 0x0000000400047e24 */ /* 0x001fce000f8e0203 */
.L_x_13:
        /* <DEDUP_REMOVED lines=78> */
        .weak           $__internal_4_$__cuda_sm20_div_s64
        .type           $__internal_4_$__cuda_sm20_div_s64,@function
        .size           $__internal_4_$__cuda_sm20_div_s64,(.L_x_931 - $__internal_4_$__cuda_sm20_div_s64)
$__internal_4_$__cuda_sm20_div_s64:
        /* <DEDUP_REMOVED lines=71> */
[----:B------:R-:W-:Y:S06]  /*0b80*/  RET.REL.NODEC R2 `(_ZN2at6native31max_unpooling3d_backward_kernelIsEEvPKT_lllNS_27GenericPackedTensorAccessorIlLm4ENS_16DefaultPtrTraitsElEENS5_IS2_Lm4ES6_lEEi) ;  /* 0xfffffff4021c7950 */ /* 0x000fec0003c3ffff */
.L_x_14:
        /* <DEDUP_REMOVED lines=15> */
.L_x_931:


//--------------------- .text._ZN2at6native31max_unpooling3d_backward_kernelIlEEvPKT_lllNS_27GenericPackedTensorAccessorIlLm4ENS_16DefaultPtrTraitsElEENS5_IS2_Lm4ES6_lEEi --------------------------
	.section	.text._ZN2at6native31max_unpooling3d_backward_kernelIlEEvPKT_lllNS_27GenericPackedTensorAccessorIlLm4ENS_16DefaultPtrTraitsElEENS5_IS2_Lm4ES6_lEEi,"ax",@progbits
	.align	128
        .global         _ZN2at6native31max_unpooling3d_backward_kernelIlEEvPKT_lllNS_27GenericPackedTensorAccessorIlLm4ENS_16DefaultPtrTraitsElEENS5_IS2_Lm4ES6_lEEi
        .type           _ZN2at6native31max_unpooling3d_backward_kernelIlEEvPKT_lllNS_27GenericPackedTensorAccessorIlLm4ENS_16DefaultPtrTraitsElEENS5_IS2_Lm4ES6_lEEi,@function
        .size           _ZN2at6native31max_unpooling3d_backward_kernelIlEEvPKT_lllNS_27GenericPackedTensorAccessorIlLm4ENS_16DefaultPtrTraitsElEENS5_IS2_Lm4ES6_lEEi,(.L_x_932 - _ZN2at6native31max_unpooling3d_backward_kernelIlEEvPKT_lllNS_27GenericPackedTensorAccessorIlLm4ENS_16DefaultPtrTraitsElEENS5_IS2_Lm4ES6_lEEi)
        .other          _ZN2at6native31max_unpooling3d_backward_kernelIlEEvPKT_lllNS_27GenericPackedTensorAccessorIlLm4ENS_16DefaultPtrTraitsElEENS5_IS2_Lm4ES6_lEEi,@"STO_CUDA_ENTRY STV_DEFAULT"
_ZN2at6native31max_unpooling3d_backward_kernelIlEEvPKT_lllNS_27GenericPackedTensorAccessorIlLm4ENS_16DefaultPtrTraitsElEENS5_IS2_Lm4ES6_lEEi:
.text._ZN2at6native31max_unpooling3d_backward_kernelIlEEvPKT_lllNS_27GenericPackedTensorAccessorIlLm4ENS_16DefaultPtrTraitsElEENS5_IS2_Lm4ES6_lEEi:
        /* <DEDUP_REMOVED lines=29> */
.L_x_15:
[----:B------:R-:W-:-:S07]  /*01d0*/  MOV R0, 0x1f0 ;  /* 0x000001f000007802 */ /* 0x000fce0000000f00 */
[----:B------:R-:W-:Y:S05]  /*01e0*/  CALL.REL.NOINC `($__internal_5_$__cuda_sm20_div_s64) ;  /* 0x0000000400487944 */ /* 0x000fea0003c00000 */
[----:B------:R-:W0:Y:S01]  /*01f0*/  LDC R3, c[0x0][0x3f8] ;  /* 0x0000fe00ff037b82 */ /* 0x000e220000000800 */
[----:B------:R-:W-:Y:S02]  /*0200*/  IADD3 R0, PT, PT, -R4, RZ, RZ ;  /* 0x000000ff04007210 */ /* 0x000fe40007ffe1ff */
[----:B------:R-:W-:-:S03]  /*0210*/  MOV R2, R4 ;  /* 0x0000000400027202 */ /* 0x000fc60000000f00 */
[----:B0-----:R-:W-:-:S07]  /*0220*/  IMAD R4, R0, R3, UR4 ;  /* 0x0000000400047e24 */ /* 0x001fce000f8e0203 */
.L_x_16:
        /* <DEDUP_REMOVED lines=78> */
        .weak           $__internal_5_$__cuda_sm20_div_s64
        .type           $__internal_5_$__cuda_sm20_div_s64,@function
        .size           $__internal_5_$__cuda_sm20_div_s64,(.L_x_932 - $__internal_5_$__cuda_sm20_div_s64)
$__internal_5_$__cuda_sm20_div_s64:
        /* <DEDUP_REMOVED lines=71> */
[----:B------:R-:W-:Y:S06]  /*0b80*/  RET.REL.NODEC R2 `(_ZN2at6native31max_unpooling3d_backward_kernelIlEEvPKT_lllNS_27GenericPackedTensorAccessorIlLm4ENS_16DefaultPtrTraitsElEENS5_IS2_Lm4ES6_lEEi) ;  /* 0xfffffff4021c7950 */ /* 0x000fec0003c3ffff */
.L_x_17:
        /* <DEDUP_REMOVED lines=15> */
.L_x_932:


//--------------------- .text._ZN2at6native31max_unpooling3d_backward_kernelIiEEvPKT_lllNS_27GenericPackedTensorAccessorIlLm4ENS_16DefaultPtrTraitsElEENS5_IS2_Lm4ES6_lEEi --------------------------
	.section	.text._ZN2at6native31max_unpooling3d_backward_kernelIiEEvPKT_lllNS_27GenericPackedTensorAccessorIlLm4ENS_16DefaultPtrTraitsElEENS5_IS2_Lm4ES6_lEEi,"ax",@progbits
	.align	128
        .global         _ZN2at6native31max_unpooling3d_backward_kernelIiEEvPKT_lllNS_27GenericPackedTensorAccessorIlLm4ENS_16DefaultPtrTraitsElEENS5_IS2_Lm4ES6_lEEi
        .type           _ZN2at6native31max_unpooling3d_backward_kernelIiEEvPKT_lllNS_27GenericPackedTensorAccessorIlLm4ENS_16DefaultPtrTraitsElEENS5_IS2_Lm4ES6_lEEi,@function
        .size           _ZN2at6native31max_unpooling3d_backward_kernelIiEEvPKT_lllNS_27GenericPackedTensorAccessorIlLm4ENS_16DefaultPtrTraitsElEENS5_IS2_Lm4ES6_lEEi,(.L_x_933 - _ZN2at6native31max_unpooling3d_backward_kernelIiEEvPKT_lllNS_27GenericPackedTensorAccessorIlLm4ENS_16DefaultPtrTraitsElEENS5_IS2_Lm4ES6_lEEi)
        .other          _ZN2at6native31max_unpooling3d_backward_kernelIiEEvPKT_lllNS_27GenericPackedTensorAccessorIlLm4ENS_16DefaultPtrTraitsElEENS5_IS2_Lm4ES6_lEEi,@"STO_CUDA_ENTRY STV_DEFAULT"
_ZN2at6native31max_unpooling3d_backward_kernelIiEEvPKT_lllNS_27GenericPackedTensorAccessorIlLm4ENS_16DefaultPtrTraitsElEENS5_IS2_Lm4ES6_lEEi:
.text._ZN2at6native31max_unpooling3d_backward_kernelIiEEvPKT_lllNS_27GenericPackedTensorAccessorIlLm4ENS_16DefaultPtrTraitsElEENS5_IS2_Lm4ES6_lEEi:
        /* <DEDUP_REMOVED lines=29> */
.L_x_18:
[----:B------:R-:W-:-:S07]  /*01d0*/  MOV R0, 0x1f0 ;  /* 0x000001f000007802 */ /* 0x000fce0000000f00 */
[----:B------:R-:W-:Y:S05]  /*01e0*/  CALL.REL.NOINC `($__internal_6_$__cuda_sm20_div_s64) ;  /* 0x0000000400487944 */ /* 0x000fea0003c00000 */
[----:B------:R-:W0:Y:S01]  /*01f0*/  LDC R3, c[0x0][0x3f8] ;  /* 0x0000fe00ff037b82 */ /* 0x000e220000000800 */
[----:B------:R-:W-:Y:S02]  /*0200*/  IADD3 R0, PT, PT, -R4, RZ, RZ ;  /* 0x000000ff04007210 */ /* 0x000fe40007ffe1ff */
[----:B------:R-:W-:-:S03]  /*0210*/  MOV R2, R4 ;  /* 0x0000000400027202 */ /* 0x000fc60000000f00 */
[----:B0-----:R-:W-:-:S07]  /*0220*/  IMAD R4, R0, R3, UR4 ;  /* 0x0000000400047e24 */ /* 0x001fce000f8e0203 */
.L_x_19:
        /* <DEDUP_REMOVED lines=78> */
        .weak           $__internal_6_$__cuda_sm20_div_s64
        .type           $__internal_6_$__cuda_sm20_div_s64,@function
        .size           $__internal_6_$__cuda_sm20_div_s64,(.L_x_933 - $__internal_6_$__cuda_sm20_div_s64)
$__internal_6_$__cuda_sm20_div_s64:
        /* <DEDUP_REMOVED lines=71> */
[----:B------:R-:W-:Y:S06]  /*0b80*/  RET.REL.NODEC R2 `(_ZN2at6native31max_unpooling3d_backward_kernelIiEEvPKT_lllNS_27GenericPackedTensorAccessorIlLm4ENS_16DefaultPtrTraitsElEENS5_IS2_Lm4ES6_lEEi) ;  /* 0xfffffff4021c7950 */ /* 0x000fec0003c3ffff */
.L_x_20:
        /* <DEDUP_REMOVED lines=15> */
.L_x_933:


//--------------------- .text._ZN2at6native31max_unpooling3d_backward_kernelIaEEvPKT_lllNS_27GenericPackedTensorAccessorIlLm4ENS_16DefaultPtrTraitsElEENS5_IS2_Lm4ES6_lEEi --------------------------
	.section	.text._ZN2at6native31max_unpooling3d_backward_kernelIaEEvPKT_lllNS_27GenericPackedTensorAccessorIlLm4ENS_16DefaultPtrTraitsElEENS5_IS2_Lm4ES6_lEEi,"ax",@progbits
	.align	128
        .global         _ZN2at6native31max_unpooling3d_backward_kernelIaEEvPKT_lllNS_27GenericPackedTensorAccessorIlLm4ENS_16DefaultPtrTraitsElEENS5_IS2_Lm4ES6_lEEi
        .type           _ZN2at6native31max_unpooling3d_backward_kernelIaEEvPKT_lllNS_27GenericPackedTensorAccessorIlLm4ENS_16DefaultPtrTraitsElEENS5_IS2_Lm4ES6_lEEi,@function
        .size           _ZN2at6native31max_unpooling3d_backward_kernelIaEEvPKT_lllNS_27GenericPackedTensorAccessorIlLm4ENS_16DefaultPtrTraitsElEENS5_IS2_Lm4ES6_lEEi,(.L_x_934 - _ZN2at6native31max_unpooling3d_backward_kernelIaEEvPKT_lllNS_27GenericPackedTensorAccessorIlLm4ENS_16DefaultPtrTraitsElEENS5_IS2_Lm4ES6_lEEi)
        .other          _ZN2at6native31max_unpooling3d_backward_kernelIaEEvPKT_lllNS_27GenericPackedTensorAccessorIlLm4ENS_16DefaultPtrTraitsElEENS5_IS2_Lm4ES6_lEEi,@"STO_CUDA_ENTRY STV_DEFAULT"
_ZN2at6native31max_unpooling3d_backward_kernelIaEEvPKT_lllNS_27GenericPackedTensorAccessorIlLm4ENS_16DefaultPtrTraitsElEENS5_IS2_Lm4ES6_lEEi:
.text._ZN2at6native31max_unpooling3d_backward_kernelIaEEvPKT_lllNS_27GenericPackedTensorAccessorIlLm4ENS_16DefaultPtrTraitsElEENS5_IS2_Lm4ES6_lEEi:
        /* <DEDUP_REMOVED lines=21> */
[----:B------:R-:W-:Y:S01]  /*0150*/  @P0 IADD3 R3, PT, PT, R3, -R4, RZ ;  /* 0x8000000403030210 */ /* 0x000fe20007ffe0ff */
[----:B------:R-:W-:-:S03]  /*0160*/  @P0 VIADD R2, R2, 0x1 ;  /* 0x0000000102020836 */ /* 0x000fc60000000000 */
[----:B------:R-:W-:-:S13]  /*0170*/  ISETP.GE.U32.AND P1, PT, R3, R4, PT ;  /* 0x000000040300720c */ /* 0x000fda0003f26070 */
[----:B------:R-:W-:Y:S02]  /*0180*/  @P1 IADD3 R2, PT, PT, R2, 0x1, RZ ;  /* 0x0000000102021810 */ /* 0x000fe40007ffe0ff */
[----:B------:R-:W-:-:S04]  /*0190*/  @!P2 LOP3.LUT R2, RZ, R4, RZ, 0x33, !PT ;  /* 0x00000004ff02a212 */ /* 0x000fc800078e33ff */
[----:B------:R-:W-:-:S05]  /*01a0*/  IADD3 R3, PT, PT, -R2, RZ, RZ ;  /* 0x000000ff02037210 */ /* 0x000fca0007ffe1ff */
[----:B------:R-:W-:Y:S01]  /*01b0*/  IMAD R4, R4, R3, UR4 ;  /* 0x0000000404047e24 */ /* 0x000fe2000f8e0203 */
[----:B------:R-:W-:Y:S06]  /*01c0*/  BRA `(.L_x_22) ;  /* 0x0000000000187947 */ /* 0x000fec0003800000 */
.L_x_21:
[----:B------:R-:W-:-:S07]  /*01d0*/  MOV R0, 0x1f0 ;  /* 0x000001f000007802 */ /* 0x000fce0000000f00 */
[----:B------:R-:W-:Y:S05]  /*01e0*/  CALL.REL.NOINC `($__internal_7_$__cuda_sm20_div_s64) ;  /* 0x0000000400407944 */ /* 0x000fea0003c00000 */
[----:B------:R-:W0:Y:S01]  /*01f0*/  LDC R3, c[0x0][0x3f8] ;  /* 0x0000fe00ff037b82 */ /* 0x000e220000000800 */
[----:B------:R-:W-:Y:S01]  /*0200*/  IMAD.MOV R0, RZ, RZ, -R4 ;  /* 0x000000ffff007224 */ /* 0x000fe200078e0a04 */
[----:B------:R-:W-:-:S03]  /*0210*/  MOV R2, R4 ;  /* 0x0000000400027202 */ /* 0x000fc60000000f00 */
[----:B0-----:R-:W-:-:S07]  /*0220*/  IMAD R4, R0, R3, UR4 ;  /* 0x0000000400047e24 */ /* 0x001fce000f8e0203 */
.L_x_22:
        /* <DEDUP_REMOVED lines=29> */
[----:B------:R-:W-:Y:S01]  /*0400*/  IMAD R11, R5, UR4, RZ ;  /* 0x00000004050b7c24 */ /* 0x000fe2000f8e02ff */
[----:B------:R-:W-:-:S02]  /*0410*/  IADD3 R9, PT, PT, R9, R7, RZ ;  /* 0x0000000709097210 */ /* 0x000fc40007ffe0ff */
[----:B------:R-:W-:Y:S01]  /*0420*/  SHF.R.S32.HI R7, RZ, 0x1f, R2 ;  /* 0x0000001fff077819 */ /* 0x000fe20000011402 */
[C---:B------:R-:W-:Y:S02]  /*0430*/  IMAD R11, R4.reuse, UR5, R11 ;  /* 0x00000005040b7c24 */ /* 0x040fe4000f8e020b */
[----:B------:R-:W-:Y:S01]  /*0440*/  IMAD.WIDE.U32 R8, R4, UR4, R8 ;  /* 0x0000000404087c25 */ /* 0x000fe2000f8e0008 */
[----:B------:R-:W3:Y:S03]  /*0450*/  LDCU.64 UR4, c[0x0][0x3a0] ;  /* 0x00007400ff0477ac */ /* 0x000ee60008000a00 */
[----:B------:R-:W-:Y:S02]  /*0460*/  IMAD.IADD R9, R9, 0x1, R11 ;  /* 0x0000000109097824 */ /* 0x000fe400078e020b */
[----:B0-----:R-:W-:Y:S02]  /*0470*/  IMAD R11, R7, UR6, RZ ;  /* 0x00000006070b7c24 */ /* 0x001fe4000f8e02ff */
[----:B------:R-:W-:-:S04]  /*0480*/  IMAD.WIDE.U32 R8, R2, UR6, R8 ;  /* 0x0000000602087c25 */ /* 0x000fc8000f8e0008 */
[----:B------:R-:W-:-:S05]  /*0490*/  IMAD R11, R2, UR7, R11 ;  /* 0x00000007020b7c24 */ /* 0x000fca000f8e020b */
        /* <DEDUP_REMOVED lines=16> */
[----:B------:R-:W0:Y:S02]  /*05a0*/  LDCU.128 UR4, c[0x0][0x420] ;  /* 0x00008400ff0477ac */ /* 0x000e240008000c00 */
[----:B------:R-:W-:-:S04]  /*05b0*/  IADD3 R8, P0, PT, R8, UR16, RZ ;  /* 0x0000001008087c10 */ /* 0x000fc8000ff1e0ff */
[----:B------:R-:W-:-:S05]  /*05c0*/  IADD3.X R9, PT, PT, R9, UR17, R11, P0, !PT ;  /* 0x0000001109097c10 */ /* 0x000fca00087fe40b */
[----:B------:R-:W2:Y:S01]  /*05d0*/  LDG.E.U8 R8, desc[UR12][R8.64] ;  /* 0x0000000c08087981 */ /* 0x000ea2000c1e1100 */
[----:B-1----:R-:W-:Y:S02]  /*05e0*/  IMAD R5, R5, UR10, RZ ;  /* 0x0000000a05057c24 */ /* 0x002fe4000f8e02ff */
[----:B------:R-:W-:Y:S02]  /*05f0*/  IMAD R7, R7, UR8, RZ ;  /* 0x0000000807077c24 */ /* 0x000fe4000f8e02ff */
[----:B0-----:R-:W-:-:S04]  /*0600*/  IMAD.WIDE.U32 R10, R0, UR4, RZ ;  /* 0x00000004000a7c25 */ /* 0x001fc8000f8e00ff */
[----:B------:R-:W-:Y:S02]  /*0610*/  IMAD R11, R0, UR5, R11 ;  /* 0x00000005000b7c24 */ /* 0x000fe4000f8e020b */
[----:B------:R-:W-:Y:S02]  /*0620*/  IMAD R3, R3, UR6, RZ ;  /* 0x0000000603037c24 */ /* 0x000fe4000f8e02ff */
[----:B------:R-:W-:-:S04]  /*0630*/  IMAD.WIDE.U32 R10, R6, UR6, R10 ;  /* 0x00000006060a7c25 */ /* 0x000fc8000f8e000a */
[----:B------:R-:W-:Y:S02]  /*0640*/  IMAD R3, R6, UR7, R3 ;  /* 0x0000000706037c24 */ /* 0x000fe4000f8e0203 */
[----:B------:R-:W-:-:S03]  /*0650*/  IMAD R7, R2, UR9, R7 ;  /* 0x0000000902077c24 */ /* 0x000fc6000f8e0207 */
[----:B------:R-:W-:Y:S01]  /*0660*/  IADD3 R11, PT, PT, R11, R3, RZ ;  /* 0x000000030b0b7210 */ /* 0x000fe20007ffe0ff */
[C---:B------:R-:W-:Y:S02]  /*0670*/  IMAD R3, R4.reuse, UR11, R5 ;  /* 0x0000000b04037c24 */ /* 0x040fe4000f8e0205 */
[----:B------:R-:W-:-:S04]  /*0680*/  IMAD.WIDE.U32 R4, R4, UR10, R10 ;  /* 0x0000000a04047c25 */ /* 0x000fc8000f8e000a */
[----:B------:R-:W-:Y:S02]  /*0690*/  IMAD.IADD R5, R5, 0x1, R3 ;  /* 0x0000000105057824 */ /* 0x000fe400078e0203 */
[----:B------:R-:W-:-:S03]  /*06a0*/  IMAD.WIDE.U32 R4, R2, UR8, R4 ;  /* 0x0000000802047c25 */ /* 0x000fc6000f8e0004 */
[----:B------:R-:W-:-:S04]  /*06b0*/  IADD3 R2, P0, PT, R4, UR14, RZ ;  /* 0x0000000e04027c10 */ /* 0x000fc8000ff1e0ff */
[----:B------:R-:W-:-:S05]  /*06c0*/  IADD3.X R3, PT, PT, R5, UR15, R7, P0, !PT ;  /* 0x0000000f05037c10 */ /* 0x000fca00087fe407 */
[----:B--2---:R-:W-:Y:S01]  /*06d0*/  STG.E.U8 desc[UR12][R2.64], R8 ;  /* 0x0000000802007986 */ /* 0x004fe2000c10110c */
[----:B------:R-:W-:Y:S05]  /*06e0*/  EXIT ;  /* 0x000000000000794d */ /* 0x000fea0003800000 */
        .weak           $__internal_7_$__cuda_sm20_div_s64
        .type           $__internal_7_$__cuda_sm20_div_s64,@function
        .size           $__internal_7_$__cuda_sm20_div_s64,(.L_x_934 - $__internal_7_$__cuda_sm20_div_s64)
$__internal_7_$__cuda_sm20_div_s64:
        /* <DEDUP_REMOVED lines=71> */
[----:B------:R-:W-:Y:S06]  /*0b60*/  RET.REL.NODEC R2 `(_ZN2at6native31max_unpooling3d_backward_kernelIaEEvPKT_lllNS_27GenericPackedTensorAccessorIlLm4ENS_16DefaultPtrTraitsElEENS5_IS2_Lm4ES6_lEEi) ;  /* 0xfffffff402247950 */ /* 0x000fec0003c3ffff */
.L_x_23:
        /* <DEDUP_REMOVED lines=9> */
.L_x_934:


//--------------------- .text._ZN2at6native31max_unpooling3d_backward_kernelIhEEvPKT_lllNS_27GenericPackedTensorAccessorIlLm4ENS_16DefaultPtrTraitsElEENS5_IS2_Lm4ES6_lEEi --------------------------
	.section	.text._ZN2at6native31max_unpooling3d_backward_kernelIhEEvPKT_lllNS_27GenericPackedTensorAccessorIlLm4ENS_16DefaultPtrTraitsElEENS5_IS2_Lm4ES6_lEEi,"ax",@progbits
	.align	128
        .global         _ZN2at6native31max_unpooling3d_backward_kernelIhEEvPKT_lllNS_27GenericPackedTensorAccessorIlLm4ENS_16DefaultPtrTraitsElEENS5_IS2_Lm4ES6_lEEi
        .type           _ZN2at6native31max_unpooling3d_backward_kernelIhEEvPKT_lllNS_27GenericPackedTensorAccessorIlLm4ENS_16DefaultPtrTraitsElEENS5_IS2_Lm4ES6_lEEi,@function
        .size           _ZN2at6native31max_unpooling3d_backward_kernelIhEEvPKT_lllNS_27GenericPackedTensorAccessorIlLm4ENS_16DefaultPtrTraitsElEENS5_IS2_Lm4ES6_lEEi,(.L_x_935 - _ZN2at6native31max_unpooling3d_backward_kernelIhEEvPKT_lllNS_27GenericPackedTensorAccessorIlLm4ENS_16DefaultPtrTraitsElEENS5_IS2_Lm4ES6_lEEi)
        .other          _ZN2at6native31max_unpooling3d_backward_kernelIhEEvPKT_lllNS_27GenericPackedTensorAccessorIlLm4ENS_16DefaultPtrTraitsElEENS5_IS2_Lm4ES6_lEEi,@"STO_CUDA_ENTRY STV_DEFAULT"
_ZN2at6native31max_unpooling3d_backward_kernelIhEEvPKT_lllNS_27GenericPackedTensorAccessorIlLm4ENS_16DefaultPtrTraitsElEENS5_IS2_Lm4ES6_lEEi:
.text._ZN2at6native31max_unpooling3d_backward_kernelIhEEvPKT_lllNS_27GenericPackedTensorAccessorIlLm4ENS_16DefaultPtrTraitsElEENS5_IS2_Lm4ES6_lEEi:
        /* <DEDUP_REMOVED lines=29> */
.L_x_24:
[----:B------:R-:W-:-:S07]  /*01d0*/  MOV R0, 0x1f0 ;  /* 0x000001f000007802 */ /* 0x000fce0000000f00 */
[----:B------:R-:W-:Y:S05]  /*01e0*/  CALL.REL.NOINC `($__internal_8_$__cuda_sm20_div_s64) ;  /* 0x0000000400407944 */ /* 0x000fea0003c00000 */
[----:B------:R-:W0:Y:S01]  /*01f0*/  LDC R3, c[0x0][0x3f8] ;  /* 0x0000fe00ff037b82 */ /* 0x000e220000000800 */
[----:B------:R-:W-:Y:S01]  /*0200*/  IMAD.MOV R0, RZ, RZ, -R4 ;  /* 0x000000ffff007224 */ /* 0x000fe200078e0a04 */
[----:B------:R-:W-:-:S03]  /*0210*/  MOV R2, R4 ;  /* 0x0000000400027202 */ /* 0x000fc60000000f00 */
[----:B0-----:R-:W-:-:S07]  /*0220*/  IMAD R4, R0, R3, UR4 ;  /* 0x0000000400047e24 */ /* 0x001fce000f8e0203 */
.L_x_25:
        /* <DEDUP_REMOVED lines=76> */
        .weak           $__internal_8_$__cuda_sm20_div_s64
        .type           $__internal_8_$__cuda_sm20_div_s64,@function
        .size           $__internal_8_$__cuda_sm20_div_s64,(.L_x_935 - $__internal_8_$__cuda_sm20_div_s64)
$__internal_8_$__cuda_sm20_div_s64:
        /* <DEDUP_REMOVED lines=71> */
[----:B------:R-:W-:Y:S06]  /*0b60*/  RET.REL.NODEC R2 `(_ZN2at6native31max_unpooling3d_backward_kernelIhEEvPKT_lllNS_27GenericPackedTensorAccessorIlLm4ENS_16DefaultPtrTraitsElEENS5_IS2_Lm4ES6_lEEi) ;  /* 0xfffffff402247950 */ /* 0x000fec0003c3ffff */
.L_x_26:
        /* <DEDUP_REMOVED lines=9> */
.L_x_935:


//--------------------- .text._ZN2at6native31max_unpooling2d_backward_kernelIN3c108BFloat16EEEvlPKT_PKllllllPS4_ --------------------------
	.section	.text._ZN2at6native31max_unpooling2d_backward_kernelIN3c108BFloat16EEEvlPKT_PKllllllPS4_,"ax",@progbits
	.align	128
        .global         _ZN2at6native31max_unpooling2d_backward_kernelIN3c108BFloat16EEEvlPKT_PKllllllPS4_
        .type           _ZN2at6native31max_unpooling2d_backward_kernelIN3c108BFloat16EEEvlPKT_PKllllllPS4_,@function
        .size           _ZN2at6native31max_unpooling2d_backward_kernelIN3c108BFloat16EEEvlPKT_PKllllllPS4_,(.L_x_937 - _ZN2at6native31max_unpooling2d_backward_kernelIN3c108BFloat16EEEvlPKT_PKllllllPS4_)
        .other          _ZN2at6native31max_unpooling2d_backward_kernelIN3c108BFloat16EEEvlPKT_PKllllllPS4_,@"STO_CUDA_ENTRY STV_DEFAULT"
_ZN2at6native31max_unpooling2d_backward_kernelIN3c108BFloat16EEEvlPKT_PKllllllPS4_:
.text._ZN2at6native31max_unpooling2d_backward_kernelIN3c108BFloat16EEEvlPKT_PKllllllPS4_:
[----:B------:R-:W-:Y:S01]  /*0000*/  LDC R1, c[0x0][0x37c] ;  /* 0x0000df00ff017b82 */ /* 0x000fe20000000800 */
[----:B------:R-:W0:Y:S07]  /*0010*/  S2R R2, SR_TID.X ;  /* 0x0000000000027919 */ /* 0x000e2e0000002100 */
[----:B------:R-:W0:Y:S01]  /*0020*/  S2UR UR4, SR_CTAID.X ;  /* 0x00000000000479c3 */ /* 0x000e220000002500 */
[----:B------:R-:W1:Y:S01]  /*0030*/  LDCU.64 UR6, c[0x0][0x380] ;  /* 0x00007000ff0677ac */ /* 0x000e620008000a00 */
[----:B------:R-:W-:-:S06]  /*0040*/  IMAD.MOV.U32 R3, RZ, RZ, RZ ;  /* 0x000000ffff037224 */ /* 0x000fcc00078e00ff */
[----:B------:R-:W0:Y:S02]  /*0050*/  LDC R7, c[0x0][0x360] ;  /* 0x0000d800ff077b82 */ /* 0x000e240000000800 */
[----:B0-----:R-:W-:-:S03]  /*0060*/  IMAD.WIDE.U32 R4, R7, UR4, R2 ;  /* 0x0000000407047c25 */ /* 0x001fc6000f8e0002 */
[----:B-1----:R-:W-:-:S04]  /*0070*/  ISETP.GE.U32.AND P0, PT, R4, UR6, PT ;  /* 0x0000000604007c0c */ /* 0x002fc8000bf06070 */
[----:B------:R-:W-:-:S13]  /*0080*/  ISETP.GE.AND.EX P0, PT, R5, UR7, PT, P0 ;  /* 0x0000000705007c0c */ /* 0x000fda000bf06300 */
[----:B------:R-:W-:Y:S05]  /*0090*/  @P0 EXIT ;  /* 0x000000000000094d */ /* 0x000fea0003800000 */
[----:B------:R-:W0:Y:S01]  /*00a0*/  LDCU UR4, c[0x0][0x370] ;  /* 0x00006e00ff0477ac */ /* 0x000e220008000800 */
[----:B------:R-:W-:Y:S01]  /*00b0*/  IMAD.MOV.U32 R3, RZ, RZ, R4 ;  /* 0x000000ffff037224 */ /* 0x000fe200078e0004 */
[----:B------:R-:W-:Y:S01]  /*00c0*/  BSSY.RECONVERGENT B0, `(.L_x_27) ;  /* 0x000002a000007945 */ /* 0x000fe20003800200 */
[----:B0-----:R-:W-:Y:S01]  /*00d0*/  IMAD R0, R7, UR4, RZ ;  /* 0x0000000407007c24 */ /* 0x001fe2000f8e02ff */
[----:B------:R-:W0:Y:S04]  /*00e0*/  LDCU.64 UR4, c[0x0][0x388] ;  /* 0x00007100ff0477ac */ /* 0x000e280008000a00 */
[----:B------:R-:W-:-:S04]  /*00f0*/  IADD3 R2, P0, PT, R0, R3, RZ ;  /* 0x0000000300027210 */ /* 0x000fc80007f1e0ff */
[C---:B------:R-:W-:Y:S01]  /*0100*/  ISETP.GT.U32.AND P1, PT, R2.reuse, UR6, PT ;  /* 0x0000000602007c0c */ /* 0x040fe2000bf24070 */
[----:B------:R-:W-:Y:S01]  /*0110*/  IMAD.X R4, RZ, RZ, R5, P0 ;  /* 0x000000ffff047224 */ /* 0x000fe200000e0605 */
[----:B------:R-:W-:-:S04]  /*0120*/  ISETP.GE.U32.AND P0, PT, R2, UR6, PT ;  /* 0x0000000602007c0c */ /* 0x000fc8000bf06070 */
[C---:B------:R-:W-:Y:S02]  /*0130*/  ISETP.GT.U32.AND.EX P1, PT, R4.reuse, UR7, PT, P1 ;  /* 0x0000000704007c0c */ /* 0x040fe4000bf24110 */
[----:B------:R-:W-:Y:S02]  /*0140*/  ISETP.GE.U32.AND.EX P0, PT, R4, UR7, PT, P0 ;  /* 0x0000000704007c0c */ /* 0x000fe4000bf06100 */
[----:B------:R-:W-:Y:S02]  /*0150*/  SEL R7, R2, UR6, P1 ;  /* 0x0000000602077c07 */ /* 0x000fe40008800000 */
[----:B------:R-:W-:Y:S02]  /*0160*/  SEL R6, RZ, 0x1, P0 ;  /* 0x00000001ff067807 */ /* 0x000fe40000000000 */
[----:B------:R-:W-:Y:S02]  /*0170*/  SEL R9, R4, UR7, P1 ;  /* 0x0000000704097c07 */ /* 0x000fe40008800000 */
[----:B------:R-:W-:-:S02]  /*0180*/  IADD3 R7, P0, P1, R7, -R2, -R6 ;  /* 0x8000000207077210 */ /* 0x000fc4000791e806 */
[----:B0-----:R-:W-:Y:S02]  /*0190*/  MOV R2, UR4 ;  /* 0x0000000400027c02 */ /* 0x001fe40008000f00 */
[----:B------:R-:W-:Y:S01]  /*01a0*/  IADD3.X R9, PT, PT, R9, -0x1, ~R4, P0, P1 ;  /* 0xffffffff09097810 */ /* 0x000fe200007e2c04 */
[----:B------:R-:W-:-:S03]  /*01b0*/  IMAD.U32 R4, RZ, RZ, UR5 ;  /* 0x00000005ff047e24 */ /* 0x000fc6000f8e00ff */
[----:B------:R-:W-:-:S13]  /*01c0*/  ISETP.NE.U32.AND P0, PT, R9, RZ, PT ;  /* 0x000000ff0900720c */ /* 0x000fda0003f05070 */
[----:B------:R-:W-:Y:S05]  /*01d0*/  @P0 BRA `(.L_x_28) ;  /* 0x0000000000500947 */ /* 0x000fea0003800000 */
[----:B------:R-:W0:Y:S01]  /*01e0*/  I2F.U32.RP R10, R0 ;  /* 0x00000000000a7306 */ /* 0x000e220000209000 */
[----:B------:R-:W-:Y:S01]  /*01f0*/  IMAD.MOV R11, RZ, RZ, -R0 ;  /* 0x000000ffff0b7224 */ /* 0x000fe200078e0a00 */
[----:B------:R-:W-:-:S06]  /*0200*/  ISETP.NE.U32.AND P2, PT, R0, RZ, PT ;  /* 0x000000ff0000720c */ /* 0x000fcc0003f45070 */
[----:B0-----:R-:W0:Y:S02]  /*0210*/  MUFU.RCP R10, R10 ;  /* 0x0000000a000a7308 */ /* 0x001e240000001000 */
[----:B0-----:R-:W-:-:S06]  /*0220*/  VIADD R8, R10, 0xffffffe ;  /* 0x0ffffffe0a087836 */ /* 0x001fcc0000000000 */
[----:B------:R0:W1:Y:S02]  /*0230*/  F2I.FTZ.U32.TRUNC.NTZ R9, R8 ;  /* 0x0000000800097305 */ /* 0x000064000021f000 */
[----:B0-----:R-:W-:Y:S02]  /*0240*/  HFMA2 R8, -RZ, RZ, 0, 0 ;  /* 0x00000000ff087431 */ /* 0x001fe400000001ff */
[----:B-1----:R-:W-:-:S04]  /*0250*/  IMAD R11, R11, R9, RZ ;  /* 0x000000090b0b7224 */ /* 0x002fc800078e02ff */
[----:B------:R-:W-:-:S06]  /*0260*/  IMAD.HI.U32 R12, R9, R11, R8 ;  /* 0x0000000b090c7227 */ /* 0x000fcc00078e0008 */
[----:B------:R-:W-:-:S04]  /*0270*/  IMAD.HI.U32 R8, R12, R7, RZ ;  /* 0x000000070c087227 */ /* 0x000fc800078e00ff */
[----:B------:R-:W-:-:S04]  /*0280*/  IMAD.MOV R9, RZ, RZ, -R8 ;  /* 0x000000ffff097224 */ /* 0x000fc800078e0a08 */
[----:B------:R-:W-:Y:S02]  /*0290*/  IMAD R7, R0, R9, R7 ;  /* 0x0000000900077224 */ /* 0x000fe400078e0207 */
[----:B------:R-:W-:-:S03]  /*02a0*/  IMAD.MOV.U32 R9, RZ, RZ, RZ ;  /* 0x000000ffff097224 */ /* 0x000fc600078e00ff */
[----:B------:R-:W-:-:S13]  /*02b0*/  ISETP.GE.U32.AND P0, PT, R7, R0, PT ;  /* 0x000000000700720c */ /* 0x000fda0003f06070 */
[----:B------:R-:W-:Y:S02]  /*02c0*/  @P0 IMAD.IADD R7, R7, 0x1, -R0 ;  /* 0x0000000107070824 */ /* 0x000fe400078e0a00 */
[----:B------:R-:W-:-:S03]  /*02d0*/  @P0 VIADD R8, R8, 0x1 ;  /* 0x0000000108080836 */ /* 0x000fc60000000000 */
[----:B------:R-:W-:-:S13]  /*02e0*/  ISETP.GE.U32.AND P1, PT, R7, R0, PT ;  /* 0x000000000700720c */ /* 0x000fda0003f26070 */
[----:B------:R-:W-:Y:S02]  /*02f0*/  @P1 IADD3 R8, PT, PT, R8, 0x1, RZ ;  /* 0x0000000108081810 */ /* 0x000fe40007ffe0ff */
[----:B------:R-:W-:Y:S01]  /*0300*/  @!P2 LOP3.LUT R8, RZ, R0, RZ, 0x33, !PT ;  /* 0x00000000ff08a212 */ /* 0x000fe200078e33ff */
[----:B------:R-:W-:Y:S06]  /*0310*/  BRA `(.L_x_29) ;  /* 0x0000000000107947 */ /* 0x000fec0003800000 */
.L_x_28:
[----:B------:R-:W-:-:S07]  /*0320*/  MOV R8, 0x340 ;  /* 0x0000034000087802 */ /* 0x000fce0000000f00 */
[----:B------:R-:W-:Y:S05]  /*0330*/  CALL.REL.NOINC `($__internal_10_$__cuda_sm20_div_u64) ;  /* 0x0000003000647944 */ /* 0x000fea0003c00000 */
[----:B------:R-:W-:Y:S02]  /*0340*/  IMAD.MOV.U32 R8, RZ, RZ, R7 ;  /* 0x000000ffff087224 */ /* 0x000fe400078e0007 */
[----:B------:R-:W-:-:S07]  /*0350*/  IMAD.MOV.U32 R9, RZ, RZ, R10 ;  /* 0x000000ffff097224 */ /* 0x000fce00078e000a */
.L_x_29:
[----:B------:R-:W-:Y:S05]  /*0360*/  BSYNC.RECONVERGENT B0 ;  /* 0x0000000000007941 */ /* 0x000fea0003800200 */
.L_x_27:
[----:B------:R-:W0:Y:S01]  /*0370*/  LDCU.128 UR8, c[0x0][0x3b0] ;  /* 0x00007600ff0877ac */ /* 0x000e220008000c00 */
[----:B------:R-:W-:Y:S01]  /*0380*/  IADD3 R6, P1, PT, R8, R6, RZ ;  /* 0x0000000608067210 */ /* 0x000fe20007f3e0ff */
[----:B------:R-:W-:Y:S01]  /*0390*/  BSSY.RECONVERGENT B0, `(.L_x_30) ;  /* 0x00000a3000007945 */ /* 0x000fe20003800200 */
[----:B------:R-:W1:Y:S02]  /*03a0*/  LDCU.64 UR12, c[0x0][0x358] ;  /* 0x00006b00ff0c77ac */ /* 0x000e640008000a00 */
[----:B------:R-:W-:Y:S01]  /*03b0*/  LOP3.LUT R7, R6, 0x3, RZ, 0xc0, !PT ;  /* 0x0000000306077812 */ /* 0x000fe200078ec0ff */
[----:B------:R-:W2:Y:S03]  /*03c0*/  LDCU UR17, c[0x0][0x39c] ;  /* 0x00007380ff1177ac */ /* 0x000ea60008000800 */
[----:B------:R-:W-:Y:S02]  /*03d0*/  ISETP.NE.U32.AND P0, PT, R7, 0x3, PT ;  /* 0x000000030700780c */ /* 0x000fe40003f05070 */
[----:B------:R-:W-:Y:S01]  /*03e0*/  IADD3.X R7, PT, PT, RZ, R9, RZ, P1, !PT ;  /* 0x00000009ff077210 */ /* 0x000fe20000ffe4ff */
[----:B------:R-:W3:Y:S01]  /*03f0*/  LDCU UR25, c[0x0][0x398] ;  /* 0x00007300ff1977ac */ /* 0x000ee20008000800 */
[----:B------:R-:W-:Y:S01]  /*0400*/  ISETP.NE.AND.EX P0, PT, RZ, RZ, PT, P0 ;  /* 0x000000ffff00720c */ /* 0x000fe20003f05300 */
[----:B------:R-:W4:Y:S01]  /*0410*/  LDCU UR7, c[0x0][0x3ac] ;  /* 0x00007580ff0777ac */ /* 0x000f220008000800 */
[----:B0-----:R-:W-:-:S02]  /*0420*/  UIMAD UR6, UR11, UR8, URZ ;  /* 0x000000080b0672a4 */ /* 0x001fc4000f8e02ff */
[----:B------:R-:W-:Y:S02]  /*0430*/  UIMAD.WIDE.U32 UR4, UR10, UR8, URZ ;  /* 0x000000080a0472a5 */ /* 0x000fe4000f8e00ff */
[----:B------:R-:W-:Y:S01]  /*0440*/  UIMAD UR6, UR10, UR9, UR6 ;  /* 0x000000090a0672a4 */ /* 0x000fe2000f8e0206 */
[----:B------:R-:W0:Y:S01]  /*0450*/  LDCU UR14, c[0x0][0x3a8] ;  /* 0x00007500ff0e77ac */ /* 0x000e220008000800 */
[----:B------:R-:W0:Y:S01]  /*0460*/  LDCU UR15, c[0x0][0x3a4] ;  /* 0x00007480ff0f77ac */ /* 0x000e220008000800 */
[----:B------:R-:W0:Y:S01]  /*0470*/  LDCU UR16, c[0x0][0x3a0] ;  /* 0x00007400ff1077ac */ /* 0x000e220008000800 */
[----:B------:R-:W0:Y:S01]  /*0480*/  LDCU.64 UR18, c[0x0][0x390] ;  /* 0x00007200ff1277ac */ /* 0x000e220008000a00 */
[----:B------:R-:W0:Y:S01]  /*0490*/  LDCU.64 UR20, c[0x0][0x3c0] ;  /* 0x00007800ff1477ac */ /* 0x000e220008000a00 */
[----:B------:R-:W-:Y:S01]  /*04a0*/  UIADD3 UR6, UPT, UPT, UR5, UR6, URZ ;  /* 0x0000000605067290 */ /* 0x000fe2000fffe0ff */
[----:B-12---:R-:W-:Y:S11]  /*04b0*/  @!P0 BRA `(.L_x_31) ;  /* 0x0000000800408947 */ /* 0x006ff60003800000 */
[----:B------:R-:W-:Y:S01]  /*04c0*/  VIADD R11, R6, 0x1 ;  /* 0x00000001060b7836 */ /* 0x000fe20000000000 */
[----:B------:R-:W-:Y:S01]  /*04d0*/  MOV R10, RZ ;  /* 0x000000ff000a7202 */ /* 0x000fe20000000f00 */
[----:B------:R-:W-:Y:S02]  /*04e0*/  IMAD.MOV.U32 R8, RZ, RZ, RZ ;  /* 0x000000ffff087224 */ /* 0x000fe400078e00ff */
[----:B------:R-:W-:Y:S01]  /*04f0*/  IMAD.MOV.U32 R9, RZ, RZ, R3 ;  /* 0x000000ffff097224 */ /* 0x000fe200078e0003 */
[----:B------:R-:W-:-:S07]  /*0500*/  LOP3.LUT R11, R11, 0x3, RZ, 0xc0, !PT ;  /* 0x000000030b0b7812 */ /* 0x000fce00078ec0ff */
.L_x_41:
[----:B------:R-:W-:Y:S01]  /*0510*/  SHF.R.S32.HI R19, RZ, 0x1f, R9 ;  /* 0x0000001fff137819 */ /* 0x000fe20000011409 */
[----:B------:R-:W-:Y:S03]  /*0520*/  BSSY.RECONVERGENT B1, `(.L_x_32) ;  /* 0x000001e000017945 */ /* 0x000fe60003800200 */
[----:B----4-:R-:W-:-:S04]  /*0530*/  LOP3.LUT R12, R19, UR7, RZ, 0xfc, !PT ;  /* 0x00000007130c7c12 */ /* 0x010fc8000f8efcff */
[----:B------:R-:W-:-:S13]  /*0540*/  ISETP.NE.U32.AND P0, PT, R12, RZ, PT ;  /* 0x000000ff0c00720c */ /* 0x000fda0003f05070 */
[----:B-1----:R-:W-:Y:S05]  /*0550*/  @P0 BRA `(.L_x_33) ;  /* 0x0000000000500947 */ /* 0x002fea0003800000 */
[----:B0-----:R-:W0:Y:S01]  /*0560*/  I2F.U32.RP R14, UR14 ;  /* 0x0000000e000e7d06 */ /* 0x001e220008209000 */
[----:B------:R-:W-:Y:S01]  /*0570*/  ISETP.NE.U32.AND P2, PT, RZ, UR14, PT ;  /* 0x0000000eff007c0c */ /* 0x000fe2000bf45070 */
[----:B------:R-:W-:-:S06]  /*0580*/  HFMA2 R21, -RZ, RZ, 0, 0 ;  /* 0x00000000ff157431 */ /* 0x000fcc00000001ff */
[----:B0-----:R-:W0:Y:S02]  /*0590*/  MUFU.RCP R14, R14 ;  /* 0x0000000e000e7308 */ /* 0x001e240000001000 */
[----:B0-----:R-:W-:-:S06]  /*05a0*/  VIADD R12, R14, 0xffffffe ;  /* 0x0ffffffe0e0c7836 */ /* 0x001fcc0000000000 */
[----:B------:R0:W1:Y:S02]  /*05b0*/  F2I.FTZ.U32.TRUNC.NTZ R13, R12 ;  /* 0x0000000c000d7305 */ /* 0x000064000021f000 */
[----:B0-----:R-:W-:Y:S02]  /*05c0*/  IMAD.MOV.U32 R12, RZ, RZ, RZ ;  /* 0x000000ffff0c7224 */ /* 0x001fe400078e00ff */
[----:B-1----:R-:W-:-:S04]  /*05d0*/  IMAD.MOV R15, RZ, RZ, -R13 ;  /* 0x000000ffff0f7224 */ /* 0x002fc800078e0a0d */
[----:B------:R-:W-:-:S04]  /*05e0*/  IMAD R15, R15, UR14, RZ ;  /* 0x0000000e0f0f7c24 */ /* 0x000fc8000f8e02ff */
[----:B------:R-:W-:-:S06]  /*05f0*/  IMAD.HI.U32 R16, R13, R15, R12 ;  /* 0x0000000f0d107227 */ /* 0x000fcc00078e000c */
[----:B------:R-:W-:-:S05]  /*0600*/  IMAD.HI.U32 R20, R16, R9, RZ ;  /* 0x0000000910147227 */ /* 0x000fca00078e00ff */
[----:B------:R-:W-:-:S05]  /*0610*/  IADD3 R16, PT, PT, -R20, RZ, RZ ;  /* 0x000000ff14107210 */ /* 0x000fca0007ffe1ff */
[----:B------:R-:W-:-:S05]  /*0620*/  IMAD R13, R16, UR14, R9 ;  /* 0x0000000e100d7c24 */ /* 0x000fca000f8e0209 */
[----:B------:R-:W-:-:S13]  /*0630*/  ISETP.GE.U32.AND P0, PT, R13, UR14, PT ;  /* 0x0000000e0d007c0c */ /* 0x000fda000bf06070 */
[----:B------:R-:W-:Y:S02]  /*0640*/  @P0 VIADD R13, R13, -UR14 ;  /* 0x8000000e0d0d0c36 */ /* 0x000fe40008000000 */
[----:B------:R-:W-:-:S03]  /*0650*/  @P0 VIADD R20, R20, 0x1 ;  /* 0x0000000114140836 */ /* 0x000fc60000000000 */
[----:B------:R-:W-:-:S13]  /*0660*/  ISETP.GE.U32.AND P1, PT, R13, UR14, PT ;  /* 0x0000000e0d007c0c */ /* 0x000fda000bf26070 */
[----:B------:R-:W-:Y:S01]  /*0670*/  @P1 VIADD R20, R20, 0x1 ;  /* 0x0000000114141836 */ /* 0x000fe20000000000 */
[----:B------:R-:W-:Y:S01]  /*0680*/  @!P2 LOP3.LUT R20, RZ, UR14, RZ, 0x33, !PT ;  /* 0x0000000eff14ac12 */ /* 0x000fe2000f8e33ff */
[----:B------:R-:W-:Y:S06]  /*0690*/  BRA `(.L_x_34) ;  /* 0x0000000000187947 */ /* 0x000fec0003800000 */
.L_x_33:
[----:B------:R-:W1:Y:S01]  /*06a0*/  LDCU.64 UR8, c[0x0][0x3a8] ;  /* 0x00007500ff0877ac */ /* 0x000e620008000a00 */
[----:B------:R-:W-:Y:S01]  /*06b0*/  IMAD.MOV.U32 R24, RZ, RZ, R9 ;  /* 0x000000ffff187224 */ /* 0x000fe200078e0009 */
[----:B------:R-:W-:Y:S01]  /*06c0*/  MOV R12, 0x700 ;  /* 0x00000700000c7802 */ /* 0x000fe20000000f00 */
[----:B-1----:R-:W-:Y:S02]  /*06d0*/  IMAD.U32 R18, RZ, RZ, UR8 ;  /* 0x00000008ff127e24 */ /* 0x002fe4000f8e00ff */
[----:B------:R-:W-:-:S07]  /*06e0*/  IMAD.U32 R13, RZ, RZ, UR9 ;  /* 0x00000009ff0d7e24 */ /* 0x000fce000f8e00ff */
[----:B0--3--:R-:W-:Y:S05]  /*06f0*/  CALL.REL.NOINC `($__internal_9_$__cuda_sm20_div_s64) ;  /* 0x00000028001c7944 */ /* 0x009fea0003c00000 */
.L_x_34:
[----:B---3--:R-:W-:Y:S05]  /*0700*/  BSYNC.RECONVERGENT B1 ;  /* 0x0000000000017941 */ /* 0x008fea0003800200 */
.L_x_32:
[----:B------:R-:W-:Y:S01]  /*0710*/  LOP3.LUT R12, R21, UR15, RZ, 0xfc, !PT ;  /* 0x0000000f150c7c12 */ /* 0x000fe2000f8efcff */
[----:B------:R-:W-:Y:S03]  /*0720*/  BSSY.RECONVERGENT B1, `(.L_x_35) ;  /* 0x0000021000017945 */ /* 0x000fe60003800200 */
[----:B------:R-:W-:-:S13]  /*0730*/  ISETP.NE.U32.AND P0, PT, R12, RZ, PT ;  /* 0x000000ff0c00720c */ /* 0x000fda0003f05070 */
[----:B------:R-:W-:Y:S05]  /*0740*/  @P0 BRA `(.L_x_36) ;  /* 0x0000000000540947 */ /* 0x000fea0003800000 */
[----:B------:R-:W0:Y:S01]  /*0750*/  I2F.U32.RP R14, UR16 ;  /* 0x00000010000e7d06 */ /* 0x000e220008209000 */
[----:B------:R-:W-:-:S07]  /*0760*/  ISETP.NE.U32.AND P2, PT, RZ, UR16, PT ;  /* 0x00000010ff007c0c */ /* 0x000fce000bf45070 */
[----:B0-----:R-:W0:Y:S02]  /*0770*/  MUFU.RCP R14, R14 ;  /* 0x0000000e000e7308 */ /* 0x001e240000001000 */
[----:B0-----:R-:W-:-:S06]  /*0780*/  IADD3 R12, PT, PT, R14, 0xffffffe, RZ ;  /* 0x0ffffffe0e0c7810 */ /* 0x001fcc0007ffe0ff */
[----:B------:R0:W1:Y:S02]  /*0790*/  F2I.FTZ.U32.TRUNC.NTZ R13, R12 ;  /* 0x0000000c000d7305 */ /* 0x000064000021f000 */
[----:B0-----:R-:W-:Y:S02]  /*07a0*/  IMAD.MOV.U32 R12, RZ, RZ, RZ ;  /* 0x000000ffff0c7224 */ /* 0x001fe400078e00ff */
[----:B-1----:R-:W-:-:S04]  /*07b0*/  IMAD.MOV R15, RZ, RZ, -R13 ;  /* 0x000000ffff0f7224 */ /* 0x002fc800078e0a0d */
[----:B------:R-:W-:-:S04]  /*07c0*/  IMAD R15, R15, UR16, RZ ;  /* 0x000000100f0f7c24 */ /* 0x000fc8000f8e02ff */
[----:B------:R-:W-:-:S06]  /*07d0*/  IMAD.HI.U32 R13, R13, R15, R12 ;  /* 0x0000000f0d0d7227 */ /* 0x000fcc00078e000c */
[----:B------:R-:W-:-:S04]  /*07e0*/  IMAD.HI.U32 R13, R13, R20, RZ ;  /* 0x000000140d0d7227 */ /* 0x000fc800078e00ff */
[----:B------:R-:W-:-:S04]  /*07f0*/  IMAD.MOV R15, RZ, RZ, -R13 ;  /* 0x000000ffff0f7224 */ /* 0x000fc800078e0a0d */
[----:B------:R-:W-:Y:S01]  /*0800*/  IMAD R20, R15, UR16, R20 ;  /* 0x000000100f147c24 */ /* 0x000fe2000f8e0214 */
[----:B------:R-:W-:-:S04]  /*0810*/  MOV R15, RZ ;  /* 0x000000ff000f7202 */ /* 0x000fc80000000f00 */
[----:B------:R-:W-:-:S13]  /*0820*/  ISETP.GE.U32.AND P0, PT, R20, UR16, PT ;  /* 0x0000001014007c0c */ /* 0x000fda000bf06070 */
[----:B------:R-:W-:Y:S01]  /*0830*/  @P0 IADD3 R20, PT, PT, R20, -UR16, RZ ;  /* 0x8000001014140c10 */ /* 0x000fe2000fffe0ff */
[----:B------:R-:W-:-:S03]  /*0840*/  @P0 VIADD R13, R13, 0x1 ;  /* 0x000000010d0d0836 */ /* 0x000fc60000000000 */
[----:B------:R-:W-:-:S13]  /*0850*/  ISETP.GE.U32.AND P1, PT, R20, UR16, PT ;  /* 0x0000001014007c0c */ /* 0x000fda000bf26070 */
[----:B------:R-:W-:Y:S01]  /*0860*/  @P1 VIADD R13, R13, 0x1 ;  /* 0x000000010d0d1836 */ /* 0x000fe20000000000 */
[----:B------:R-:W-:-:S05]  /*0870*/  @!P2 LOP3.LUT R13, RZ, UR16, RZ, 0x33, !PT ;  /* 0x00000010ff0dac12 */ /* 0x000fca000f8e33ff */
[----:B------:R-:W-:Y:S01]  /*0880*/  IMAD.MOV.U32 R14, RZ, RZ, R13 ;  /* 0x000000ffff0e7224 */ /* 0x000fe200078e000d */
[----:B------:R-:W-:Y:S06]  /*0890*/  BRA `(.L_x_37) ;  /* 0x0000000000247947 */ /* 0x000fec0003800000 */
.L_x_36:
[----:B------:R-:W0:Y:S01]  /*08a0*/  LDCU.64 UR8, c[0x0][0x3a0] ;  /* 0x00007400ff0877ac */ /* 0x000e220008000a00 */
[----:B------:R-:W-:Y:S01]  /*08b0*/  IMAD.MOV.U32 R24, RZ, RZ, R20 ;  /* 0x000000ffff187224 */ /* 0x000fe200078e0014 */
[----:B------:R-:W-:Y:S01]  /*08c0*/  MOV R12, 0x910 ;  /* 0x00000910000c7802 */ /* 0x000fe20000000f00 */
[----:B------:R-:W-:Y:S02]  /*08d0*/  IMAD.MOV.U32 R19, RZ, RZ, R21 ;  /* 0x000000ffff137224 */ /* 0x000fe400078e0015 */
[----:B0-----:R-:W-:Y:S01]  /*08e0*/  IMAD.U32 R18, RZ, RZ, UR8 ;  /* 0x00000008ff127e24 */ /* 0x001fe2000f8e00ff */
[----:B------:R-:W-:-:S07]  /*08f0*/  MOV R13, UR9 ;  /* 0x00000009000d7c02 */ /* 0x000fce0008000f00 */
[----:B------:R-:W-:Y:S05]  /*0900*/  CALL.REL.NOINC `($__internal_9_$__cuda_sm20_div_s64) ;  /* 0x0000002400987944 */ /* 0x000fea0003c00000 */
[----:B------:R-:W-:Y:S02]  /*0910*/  IMAD.MOV.U32 R14, RZ, RZ, R20 ;  /* 0x000000ffff0e7224 */ /* 0x000fe400078e0014 */
[----:B------:R-:W-:-:S07]  /*0920*/  IMAD.MOV.U32 R15, RZ, RZ, R21 ;  /* 0x000000ffff0f7224 */ /* 0x000fce00078e0015 */
.L_x_37:
[----:B------:R-:W-:Y:S05]  /*0930*/  BSYNC.RECONVERGENT B1 ;  /* 0x0000000000017941 */ /* 0x000fea0003800200 */
.L_x_35:
[----:B------:R-:W-:Y:S01]  /*0940*/  LOP3.LUT R12, R15, UR17, RZ, 0xfc, !PT ;  /* 0x000000110f0c7c12 */ /* 0x000fe2000f8efcff */
[----:B------:R-:W-:Y:S03]  /*0950*/  BSSY.RECONVERGENT B1, `(.L_x_38) ;  /* 0x0000024000017945 */ /* 0x000fe60003800200 */
[----:B------:R-:W-:-:S13]  /*0960*/  ISETP.NE.U32.AND P0, PT, R12, RZ, PT ;  /* 0x000000ff0c00720c */ /* 0x000fda0003f05070 */
[----:B------:R-:W-:Y:S05]  /*0970*/  @P0 BRA `(.L_x_39) ;  /* 0x00000000005c0947 */ /* 0x000fea0003800000 */
[----:B------:R-:W-:-:S04]  /*0980*/  IMAD.U32 R15, RZ, RZ, UR25 ;  /* 0x00000019ff0f7e24 */ /* 0x000fc8000f8e00ff */
[----:B------:R-:W0:Y:S01]  /*0990*/  I2F.U32.RP R16, R15 ;  /* 0x0000000f00107306 */ /* 0x000e220000209000 */
[----:B------:R-:W-:-:S07]  /*09a0*/  ISETP.NE.U32.AND P2, PT, R15, RZ, PT ;  /* 0x000000ff0f00720c */ /* 0x000fce0003f45070 */
[----:B0-----:R-:W0:Y:S02]  /*09b0*/  MUFU.RCP R16, R16 ;  /* 0x0000001000107308 */ /* 0x001e240000001000 */
[----:B0-----:R-:W-:-:S06]  /*09c0*/  IADD3 R12, PT, PT, R16, 0xffffffe, RZ ;  /* 0x0ffffffe100c7810 */ /* 0x001fcc0007ffe0ff */
[----:B------:R0:W1:Y:S02]  /*09d0*/  F2I.FTZ.U32.TRUNC.NTZ R13, R12 ;  /* 0x0000000c000d7305 */ /* 0x000064000021f000 */
[----:B0-----:R-:W-:Y:S02]  /*09e0*/  IMAD.MOV.U32 R12, RZ, RZ, RZ ;  /* 0x000000ffff0c7224 */ /* 0x001fe400078e00ff */
[----:B-1----:R-:W-:-:S04]  /*09f0*/  IMAD R17, R13, R15, RZ ;  /* 0x0000000f0d117224 */ /* 0x002fc800078e02ff */
[----:B------:R-:W-:-:S04]  /*0a00*/  IMAD.MOV R17, RZ, RZ, -R17 ;  /* 0x000000ffff117224 */ /* 0x000fc800078e0a11 */
[----:B------:R-:W-:-:S06]  /*0a10*/  IMAD.HI.U32 R13, R13, R17, R12 ;  /* 0x000000110d0d7227 */ /* 0x000fcc00078e000c */
[----:B------:R-:W-:-:S04]  /*0a20*/  IMAD.HI.U32 R13, R13, R14, RZ ;  /* 0x0000000e0d0d7227 */ /* 0x000fc800078e00ff */
[----:B------:R-:W-:-:S04]  /*0a30*/  IMAD.MOV R18, RZ, RZ, -R13 ;  /* 0x000000ffff127224 */ /* 0x000fc800078e0a0d */
[----:B------:R-:W-:-:S05]  /*0a40*/  IMAD R18, R15, R18, R14 ;  /* 0x000000120f127224 */ /* 0x000fca00078e020e */
[----:B------:R-:W-:-:S13]  /*0a50*/  ISETP.GE.U32.AND P0, PT, R18, R15, PT ;  /* 0x0000000f1200720c */ /* 0x000fda0003f06070 */
[----:B------:R-:W-:Y:S01]  /*0a60*/  @P0 IADD3 R18, PT, PT, R18, -R15, RZ ;  /* 0x8000000f12120210 */ /* 0x000fe20007ffe0ff */
[----:B------:R-:W-:-:S03]  /*0a70*/  @P0 VIADD R13, R13, 0x1 ;  /* 0x000000010d0d0836 */ /* 0x000fc60000000000 */
[----:B------:R-:W-:-:S13]  /*0a80*/  ISETP.GE.U32.AND P1, PT, R18, R15, PT ;  /* 0x0000000f1200720c */ /* 0x000fda0003f26070 */
[----:B------:R-:W-:Y:S01]  /*0a90*/  @P1 VIADD R13, R13, 0x1 ;  /* 0x000000010d0d1836 */ /* 0x000fe20000000000 */
[----:B------:R-:W-:-:S04]  /*0aa0*/  @!P2 LOP3.LUT R13, RZ, R15, RZ, 0x33, !PT ;  /* 0x0000000fff0da212 */ /* 0x000fc800078e33ff */
[----:B------:R-:W-:Y:S01]  /*0ab0*/  MOV R20, R13 ;  /* 0x0000000d00147202 */ /* 0x000fe20000000f00 */
[----:B------:R-:W-:-:S04]  /*0ac0*/  IMAD.MOV R19, RZ, RZ, -R13 ;  /* 0x000000ffff137224 */ /* 0x000fc800078e0a0d */
[----:B------:R-:W-:Y:S01]  /*0ad0*/  IMAD R19, R15, R19, R14 ;  /* 0x000000130f137224 */ /* 0x000fe200078e020e */
[----:B------:R-:W-:Y:S06]  /*0ae0*/  BRA `(.L_x_40) ;  /* 0x0000000000287947 */ /* 0x000fec0003800000 */
.L_x_39:
[----:B------:R-:W0:Y:S01]  /*0af0*/  LDCU.64 UR8, c[0x0][0x398] ;  /* 0x00007300ff0877ac */ /* 0x000e220008000a00 */
[----:B------:R-:W-:Y:S01]  /*0b00*/  IMAD.MOV.U32 R24, RZ, RZ, R14 ;  /* 0x000000ffff187224 */ /* 0x000fe200078e000e */
[----:B------:R-:W-:Y:S02]  /*0b10*/  MOV R19, R15 ;  /* 0x0000000f00137202 */ /* 0x000fe40000000f00 */
[----:B------:R-:W-:Y:S01]  /*0b20*/  MOV R12, 0xb60 ;  /* 0x00000b60000c7802 */ /* 0x000fe20000000f00 */
[----:B0-----:R-:W-:Y:S02]  /*0b30*/  IMAD.U32 R18, RZ, RZ, UR8 ;  /* 0x00000008ff127e24 */ /* 0x001fe4000f8e00ff */
[----:B------:R-:W-:-:S07]  /*0b40*/  IMAD.U32 R13, RZ, RZ, UR9 ;  /* 0x00000009ff0d7e24 */ /* 0x000fce000f8e00ff */
[----:B------:R-:W-:Y:S05]  /*0b50*/  CALL.REL.NOINC `($__internal_9_$__cuda_sm20_div_s64) ;  /* 0x0000002400047944 */ /* 0x000fea0003c00000 */
[----:B------:R-:W-:Y:S02]  /*0b60*/  IMAD.MOV R19, RZ, RZ, -R20 ;  /* 0x000000ffff137224 */ /* 0x000fe400078e0a14 */
[----:B------:R-:W-:-:S04]  /*0b70*/  IMAD.U32 R15, RZ, RZ, UR25 ;  /* 0x00000019ff0f7e24 */ /* 0x000fc8000f8e00ff */
[----:B------:R-:W-:-:S07]  /*0b80*/  IMAD R19, R19, R15, R14 ;  /* 0x0000000f13137224 */ /* 0x000fce00078e020e */
.L_x_40:
[----:B------:R-:W-:Y:S05]  /*0b90*/  BSYNC.RECONVERGENT B1 ;  /* 0x0000000000017941 */ /* 0x000fea0003800200 */
.L_x_38:
[----:B------:R-:W-:-:S04]  /*0ba0*/  SHF.R.S64 R16, R8, 0x1d, R9 ;  /* 0x0000001d08107819 */ /* 0x000fc80000001009 */
[----:B------:R-:W-:-:S04]  /*0bb0*/  IADD3 R16, P0, PT, R16, UR18, RZ ;  /* 0x0000001210107c10 */ /* 0x000fc8000ff1e0ff */
[----:B------:R-:W-:-:S06]  /*0bc0*/  LEA.HI.X.SX32 R17, R9, UR19, 0x3, P0 ;  /* 0x0000001309117c11 */ /* 0x000fcc00080f1eff */
[----:B------:R-:W2:Y:S01]  /*0bd0*/  LDG.E R17, desc[UR12][R16.64] ;  /* 0x0000000c10117981 */ /* 0x000ea2000c1e1900 */
[----:B------:R-:W-:Y:S02]  /*0be0*/  SHF.R.S32.HI R12, RZ, 0x1f, R20 ;  /* 0x0000001fff0c7819 */ /* 0x000fe40000011414 */
[----:B------:R-:W-:-:S03]  /*0bf0*/  SHF.R.S32.HI R13, RZ, 0x1f, R19 ;  /* 0x0000001fff0d7819 */ /* 0x000fc60000011413 */
[-C--:B------:R-:W-:Y:S02]  /*0c00*/  IMAD R21, R12, R15.reuse, RZ ;  /* 0x0000000f0c157224 */ /* 0x080fe400078e02ff */
[----:B------:R-:W-:Y:S02]  /*0c10*/  IMAD.MOV.U32 R12, RZ, RZ, R19 ;  /* 0x000000ffff0c7224 */ /* 0x000fe400078e0013 */
[C---:B------:R-:W-:Y:S02]  /*0c20*/  IMAD R21, R20.reuse, UR17, R21 ;  /* 0x0000001114157c24 */ /* 0x040fe4000f8e0215 */
[----:B------:R-:W-:-:S04]  /*0c30*/  IMAD.WIDE.U32 R12, R20, R15, R12 ;  /* 0x0000000f140c7225 */ /* 0x000fc800078e000c */
[C---:B------:R-:W-:Y:S01]  /*0c40*/  IMAD R15, R12.reuse, UR6, RZ ;  /* 0x000000060c0f7c24 */ /* 0x040fe2000f8e02ff */
[----:B------:R-:W-:Y:S01]  /*0c50*/  IADD3 R14, PT, PT, R13, R21, RZ ;  /* 0x000000150d0e7210 */ /* 0x000fe20007ffe0ff */
[----:B------:R-:W-:-:S04]  /*0c60*/  IMAD.WIDE.U32 R12, R12, UR4, RZ ;  /* 0x000000040c0c7c25 */ /* 0x000fc8000f8e00ff */
[----:B------:R-:W-:Y:S01]  /*0c70*/  IMAD R15, R14, UR4, R15 ;  /* 0x000000040e0f7c24 */ /* 0x000fe2000f8e020f */
[----:B------:R-:W-:-:S03]  /*0c80*/  LEA R2, P0, R12, R2, 0x1 ;  /* 0x000000020c027211 */ /* 0x000fc600078008ff */
[----:B------:R-:W-:-:S05]  /*0c90*/  IMAD.IADD R15, R13, 0x1, R15 ;  /* 0x000000010d0f7824 */ /* 0x000fca00078e020f */
[----:B------:R-:W-:Y:S02]  /*0ca0*/  LEA.HI.X R4, R12, R4, R15, 0x1, P0 ;  /* 0x000000040c047211 */ /* 0x000fe400000f0c0f */
[----:B--2---:R-:W-:-:S04]  /*0cb0*/  SHF.R.S64 R13, RZ, 0x1f, R17 ;  /* 0x0000001fff0d7819 */ /* 0x004fc80000001011 */
[----:B------:R-:W-:-:S04]  /*0cc0*/  IADD3 R12, P0, PT, R13, R2, RZ ;  /* 0x000000020d0c7210 */ /* 0x000fc80007f1e0ff */
[----:B------:R-:W-:-:S06]  /*0cd0*/  LEA.HI.X.SX32 R13, R17, R4, 0x1, P0 ;  /* 0x00000004110d7211 */ /* 0x000fcc00000f0eff */
[----:B------:R-:W2:Y:S01]  /*0ce0*/  LDG.E.U16 R13, desc[UR12][R12.64] ;  /* 0x0000000c0c0d7981 */ /* 0x000ea2000c1e1500 */
[----:B------:R-:W-:Y:S02]  /*0cf0*/  SHF.R.S64 R14, R8, 0x1f, R9 ;  /* 0x0000001f080e7819 */ /* 0x000fe40000001009 */
[----:B------:R-:W-:Y:S02]  /*0d00*/  IADD3 R3, P1, PT, R0, R3, RZ ;  /* 0x0000000300037210 */ /* 0x000fe40007f3e0ff */
[----:B------:R-:W-:Y:S02]  /*0d10*/  IADD3 R14, P0, PT, R14, UR20, RZ ;  /* 0x000000140e0e7c10 */ /* 0x000fe4000ff1e0ff */
[----:B------:R-:W-:Y:S01]  /*0d20*/  IADD3 R8, P2, PT, RZ, R8, RZ ;  /* 0x00000008ff087210 */ /* 0x000fe20007f5e0ff */
[----:B------:R-:W-:Y:S01]  /*0d30*/  IMAD.X R5, RZ, RZ, R5, P1 ;  /* 0x000000ffff057224 */ /* 0x000fe200008e0605 */
[----:B------:R-:W-:Y:S02]  /*0d40*/  LEA.HI.X.SX32 R15, R9, UR21, 0x1, P0 ;  /* 0x00000015090f7c11 */ /* 0x000fe400080f0eff */
[----:B------:R-:W-:Y:S01]  /*0d50*/  IADD3 R11, P0, PT, R11, -0x1, RZ ;  /* 0xffffffff0b0b7810 */ /* 0x000fe20007f1e0ff */
[----:B------:R-:W-:-:S03]  /*0d60*/  IMAD.X R9, R0, 0x1, R9, P2 ;  /* 0x0000000100097824 */ /* 0x000fc600010e0609 */
[----:B------:R-:W-:Y:S02]  /*0d70*/  IADD3.X R10, PT, PT, R10, -0x1, RZ, P0, !PT ;  /* 0xffffffff0a0a7810 */ /* 0x000fe400007fe4ff */
[----:B------:R-:W-:-:S04]  /*0d80*/  ISETP.NE.U32.AND P0, PT, R11, RZ, PT ;  /* 0x000000ff0b00720c */ /* 0x000fc80003f05070 */
[----:B------:R-:W-:Y:S01]  /*0d90*/  ISETP.NE.AND.EX P0, PT, R10, RZ, PT, P0 ;  /* 0x000000ff0a00720c */ /* 0x000fe20003f05300 */
[----:B--2---:R1:W-:-:S12]  /*0da0*/  STG.E.U16 desc[UR12][R14.64], R13 ;  /* 0x0000000d0e007986 */ /* 0x0043d8000c10150c */
[----:B------:R-:W-:Y:S05]  /*0db0*/  @P0 BRA `(.L_x_41) ;  /* 0xfffffff400d40947 */ /* 0x000fea000383ffff */
.L_x_31:
[----:B0--34-:R-:W-:Y:S05]  /*0dc0*/  BSYNC.RECONVERGENT B0 ;  /* 0x0000000000007941 */ /* 0x019fea0003800200 */
.L_x_30:
[----:B------:R-:W-:Y:S01]  /*0dd0*/  ISETP.GE.U32.AND P0, PT, R6, 0x3, PT ;  /* 0x000000030600780c */ /* 0x000fe20003f06070 */
[----:B------:R-:W0:Y:S03]  /*0de0*/  LDCU UR24, c[0x0][0x39c] ;  /* 0x00007380ff1877ac */ /* 0x000e260008000800 */
[----:B------:R-:W-:Y:S01]  /*0df0*/  ISETP.GE.U32.AND.EX P0, PT, R7, RZ, PT, P0 ;  /* 0x000000ff0700720c */ /* 0x000fe20003f06100 */
[----:B------:R-:W2:Y:S01]  /*0e00*/  LDCU UR32, c[0x0][0x398] ;  /* 0x00007300ff2077ac */ /* 0x000ea20008000800 */
[----:B------:R-:W3:Y:S01]  /*0e10*/  LDCU UR8, c[0x0][0x3ac] ;  /* 0x00007580ff0877ac */ /* 0x000ee20008000800 */
[----:B------:R-:W4:Y:S01]  /*0e20*/  LDCU UR9, c[0x0][0x3a8] ;  /* 0x00007500ff0977ac */ /* 0x000f220008000800 */
[----:B------:R-:W0:Y:S01]  /*0e30*/  LDCU UR22, c[0x0][0x3a4] ;  /* 0x00007480ff1677ac */ /* 0x000e220008000800 */
[----:B------:R-:W0:Y:S01]  /*0e40*/  LDCU UR23, c[0x0][0x3a0] ;  /* 0x00007400ff1777ac */ /* 0x000e220008000800 */
[----:B------:R-:W0:Y:S01]  /*0e50*/  LDCU.64 UR26, c[0x0][0x390] ;  /* 0x00007200ff1a77ac */ /* 0x000e220008000a00 */
[----:B------:R-:W0:Y:S01]  /*0e60*/  LDCU.64 UR28, c[0x0][0x3c0] ;  /* 0x00007800ff1c77ac */ /* 0x000e220008000a00 */
[----:B------:R-:W0:Y:S05]  /*0e70*/  LDCU.64 UR30, c[0x0][0x380] ;  /* 0x00007000ff1e77ac */ /* 0x000e2a0008000a00 */
[----:B0-234-:R-:W-:Y:S05]  /*0e80*/  @!P0 EXIT ;  /* 0x000000000000894d */ /* 0x01dfea0003800000 */
[----:B------:R-:W-:Y:S01]  /*0e90*/  BSSY.RECONVERGENT B0, `(.L_x_42) ;  /* 0x000020c000007945 */ /* 0x000fe20003800200 */
.L_x_79:
[----:B------:R-:W-:Y:S01]  /*0ea0*/  SHF.R.S32.HI R19, RZ, 0x1f, R3 ;  /* 0x0000001fff137819 */ /* 0x000fe20000011403 */
[----:B------:R-:W-:Y:S03]  /*0eb0*/  BSSY.RECONVERGENT B1, `(.L_x_43) ;  /* 0x000001e000017945 */ /* 0x000fe60003800200 */
[----:B------:R-:W-:-:S04]  /*0ec0*/  LOP3.LUT R6, R19, UR8, RZ, 0xfc, !PT ;  /* 0x0000000813067c12 */ /* 0x000fc8000f8efcff */
[----:B------:R-:W-:-:S13]  /*0ed0*/  ISETP.NE.U32.AND P0, PT, R6, RZ, PT ;  /* 0x000000ff0600720c */ /* 0x000fda0003f05070 */
[----:B0-----:R-:W-:Y:S05]  /*0ee0*/  @P0 BRA `(.L_x_44) ;  /* 0x0000000000500947 */ /* 0x001fea0003800000 */
[----:B------:R-:W0:Y:S01]  /*0ef0*/  I2F.U32.RP R8, UR9 ;  /* 0x0000000900087d06 */ /* 0x000e220008209000 */
[----:B------:R-:W-:Y:S01]  /*0f00*/  IMAD.MOV.U32 R6, RZ, RZ, RZ ;  /* 0x000000ffff067224 */ /* 0x000fe200078e00ff */
[----:B------:R-:W-:Y:S01]  /*0f10*/  ISETP.NE.U32.AND P2, PT, RZ, UR9, PT ;  /* 0x00000009ff007c0c */ /* 0x000fe2000bf45070 */
[----:B------:R-:W-:-:S05]  /*0f20*/  IMAD.MOV.U32 R21, RZ, RZ, RZ ;  /* 0x000000ffff157224 */ /* 0x000fca00078e00ff */
[----:B0-----:R-:W0:Y:S02]  /*0f30*/  MUFU.RCP R8, R8 ;  /* 0x0000000800087308 */ /* 0x001e240000001000 */
[----:B0-----:R-:W-:-:S06]  /*0f40*/  IADD3 R7, PT, PT, R8, 0xffffffe, RZ ;  /* 0x0ffffffe08077810 */ /* 0x001fcc0007ffe0ff */
[----:B------:R-:W0:Y:S02]  /*0f50*/  F2I.FTZ.U32.TRUNC.NTZ R7, R7 ;  /* 0x0000000700077305 */ /* 0x000e24000021f000 */
[----:B0-----:R-:W-:-:S04]  /*0f60*/  IMAD.MOV R9, RZ, RZ, -R7 ;  /* 0x000000ffff097224 */ /* 0x001fc800078e0a07 */
[----:B------:R-:W-:-:S04]  /*0f70*/  IMAD R9, R9, UR9, RZ ;  /* 0x0000000909097c24 */ /* 0x000fc8000f8e02ff */
[----:B------:R-:W-:-:S06]  /*0f80*/  IMAD.HI.U32 R6, R7, R9, R6 ;  /* 0x0000000907067227 */ /* 0x000fcc00078e0006 */
[----:B------:R-:W-:-:S04]  /*0f90*/  IMAD.HI.U32 R20, R6, R3, RZ ;  /* 0x0000000306147227 */ /* 0x000fc800078e00ff */
[----:B------:R-:W-:-:S04]  /*0fa0*/  IMAD.MOV R6, RZ, RZ, -R20 ;  /* 0x000000ffff067224 */ /* 0x000fc800078e0a14 */
[----:B------:R-:W-:-:S05]  /*0fb0*/  IMAD R6, R6, UR9, R3 ;  /* 0x0000000906067c24 */ /* 0x000fca000f8e0203 */
[----:B------:R-:W-:-:S13]  /*0fc0*/  ISETP.GE.U32.AND P0, PT, R6, UR9, PT ;  /* 0x0000000906007c0c */ /* 0x000fda000bf06070 */
[----:B------:R-:W-:Y:S01]  /*0fd0*/  @P0 IADD3 R6, PT, PT, R6, -UR9, RZ ;  /* 0x8000000906060c10 */ /* 0x000fe2000fffe0ff */
[----:B------:R-:W-:-:S03]  /*0fe0*/  @P0 VIADD R20, R20, 0x1 ;  /* 0x0000000114140836 */ /* 0x000fc60000000000 */
[----:B------:R-:W-:-:S13]  /*0ff0*/  ISETP.GE.U32.AND P1, PT, R6, UR9, PT ;  /* 0x0000000906007c0c */ /* 0x000fda000bf26070 */
[----:B------:R-:W-:Y:S01]  /*1000*/  @P1 VIADD R20, R20, 0x1 ;  /* 0x0000000114141836 */ /* 0x000fe20000000000 */
[----:B------:R-:W-:Y:S01]  /*1010*/  @!P2 LOP3.LUT R20, RZ, UR9, RZ, 0x33, !PT ;  /* 0x00000009ff14ac12 */ /* 0x000fe2000f8e33ff */
[----:B------:R-:W-:Y:S06]  /*1020*/  BRA `(.L_x_45) ;  /* 0x0000000000187947 */ /* 0x000fec0003800000 */
.L_x_44:
[----:B------:R-:W0:Y:S01]  /*1030*/  LDCU.64 UR10, c[0x0][0x3a8] ;  /* 0x00007500ff0a77ac */ /* 0x000e220008000a00 */
[----:B------:R-:W-:Y:S01]  /*1040*/  IMAD.MOV.U32 R24, RZ, RZ, R3 ;  /* 0x000000ffff187224 */ /* 0x000fe200078e0003 */
[----:B------:R-:W-:Y:S02]  /*1050*/  MOV R12, 0x1090 ;  /* 0x00001090000c7802 */ /* 0x000fe40000000f00 */
[----:B0-----:R-:W-:Y:S01]  /*1060*/  MOV R18, UR10 ;  /* 0x0000000a00127c02 */ /* 0x001fe20008000f00 */
[----:B-1----:R-:W-:-:S07]  /*1070*/  IMAD.U32 R13, RZ, RZ, UR11 ;  /* 0x0000000bff0d7e24 */ /* 0x002fce000f8e00ff */
[----:B------:R-:W-:Y:S05]  /*1080*/  CALL.REL.NOINC `($__internal_9_$__cuda_sm20_div_s64) ;  /* 0x0000001c00b87944 */ /* 0x000fea0003c00000 */
.L_x_45:
[----:B------:R-:W-:Y:S05]  /*1090*/  BSYNC.RECONVERGENT B1 ;  /* 0x0000000000017941 */ /* 0x000fea0003800200 */
.L_x_43:
[----:B------:R-:W-:Y:S01]  /*10a0*/  LOP3.LUT R6, R21, UR22, RZ, 0xfc, !PT ;  /* 0x0000001615067c12 */ /* 0x000fe2000f8efcff */
[----:B------:R-:W-:Y:S03]  /*10b0*/  BSSY.RECONVERGENT B1, `(.L_x_46) ;  /* 0x0000020000017945 */ /* 0x000fe60003800200 */
[----:B------:R-:W-:-:S13]  /*10c0*/  ISETP.NE.U32.AND P0, PT, R6, RZ, PT ;  /* 0x000000ff0600720c */ /* 0x000fda0003f05070 */
[----:B------:R-:W-:Y:S05]  /*10d0*/  @P0 BRA `(.L_x_47) ;  /* 0x0000000000500947 */ /* 0x000fea0003800000 */
[----:B------:R-:W0:Y:S01]  /*10e0*/  I2F.U32.RP R8, UR23 ;  /* 0x0000001700087d06 */ /* 0x000e220008209000 */
[----:B------:R-:W-:Y:S01]  /*10f0*/  IMAD.MOV.U32 R6, RZ, RZ, RZ ;  /* 0x000000ffff067224 */ /* 0x000fe200078e00ff */
[----:B------:R-:W-:-:S06]  /*1100*/  ISETP.NE.U32.AND P2, PT, RZ, UR23, PT ;  /* 0x00000017ff007c0c */ /* 0x000fcc000bf45070 */
[----:B0-----:R-:W0:Y:S02]  /*1110*/  MUFU.RCP R8, R8 ;  /* 0x0000000800087308 */ /* 0x001e240000001000 */
[----:B0-----:R-:W-:-:S06]  /*1120*/  VIADD R9, R8, 0xffffffe ;  /* 0x0ffffffe08097836 */ /* 0x001fcc0000000000 */
[----:B------:R-:W0:Y:S02]  /*1130*/  F2I.FTZ.U32.TRUNC.NTZ R7, R9 ;  /* 0x0000000900077305 */ /* 0x000e24000021f000 */
[----:B0-----:R-:W-:-:S05]  /*1140*/  IADD3 R11, PT, PT, RZ, -R7, RZ ;  /* 0x80000007ff0b7210 */ /* 0x001fca0007ffe0ff */
[----:B------:R-:W-:-:S04]  /*1150*/  IMAD R11, R11, UR23, RZ ;  /* 0x000000170b0b7c24 */ /* 0x000fc8000f8e02ff */
[----:B------:R-:W-:-:S06]  /*1160*/  IMAD.HI.U32 R11, R7, R11, R6 ;  /* 0x0000000b070b7227 */ /* 0x000fcc00078e0006 */
[----:B------:R-:W-:-:S04]  /*1170*/  IMAD.HI.U32 R6, R11, R20, RZ ;  /* 0x000000140b067227 */ /* 0x000fc800078e00ff */
[----:B------:R-:W-:-:S04]  /*1180*/  IMAD.MOV R7, RZ, RZ, -R6 ;  /* 0x000000ffff077224 */ /* 0x000fc800078e0a06 */
[----:B------:R-:W-:Y:S02]  /*1190*/  IMAD R20, R7, UR23, R20 ;  /* 0x0000001707147c24 */ /* 0x000fe4000f8e0214 */
[----:B------:R-:W-:-:S03]  /*11a0*/  IMAD.MOV.U32 R7, RZ, RZ, RZ ;  /* 0x000000ffff077224 */ /* 0x000fc600078e00ff */
[----:B------:R-:W-:-:S13]  /*11b0*/  ISETP.GE.U32.AND P0, PT, R20, UR23, PT ;  /* 0x0000001714007c0c */ /* 0x000fda000bf06070 */
[----:B------:R-:W-:Y:S01]  /*11c0*/  @P0 VIADD R20, R20, -UR23 ;  /* 0x8000001714140c36 */ /* 0x000fe20008000000 */
[----:B------:R-:W-:-:S04]  /*11d0*/  @P0 IADD3 R6, PT, PT, R6, 0x1, RZ ;  /* 0x0000000106060810 */ /* 0x000fc80007ffe0ff */
[----:B------:R-:W-:-:S13]  /*11e0*/  ISETP.GE.U32.AND P1, PT, R20, UR23, PT ;  /* 0x0000001714007c0c */ /* 0x000fda000bf26070 */
[----:B------:R-:W-:Y:S01]  /*11f0*/  @P1 VIADD R6, R6, 0x1 ;  /* 0x0000000106061836 */ /* 0x000fe20000000000 */
[----:B------:R-:W-:Y:S01]  /*1200*/  @!P2 LOP3.LUT R6, RZ, UR23, RZ, 0x33, !PT ;  /* 0x00000017ff06ac12 */ /* 0x000fe2000f8e33ff */
[----:B------:R-:W-:Y:S06]  /*1210*/  BRA `(.L_x_48) ;  /* 0x0000000000247947 */ /* 0x000fec0003800000 */
.L_x_47:
[----:B------:R-:W0:Y:S01]  /*1220*/  LDCU.64 UR10, c[0x0][0x3a0] ;  /* 0x00007400ff0a77ac */ /* 0x000e220008000a00 */
[----:B------:R-:W-:Y:S01]  /*1230*/  IMAD.MOV.U32 R24, RZ, RZ, R20 ;  /* 0x000000ffff187224 */ /* 0x000fe200078e0014 */
[----:B------:R-:W-:Y:S02]  /*1240*/  MOV R19, R21 ;  /* 0x0000001500137202 */ /* 0x000fe40000000f00 */
[----:B------:R-:W-:Y:S01]  /*1250*/  MOV R12, 0x1290 ;  /* 0x00001290000c7802 */ /* 0x000fe20000000f00 */
[----:B0-----:R-:W-:Y:S02]  /*1260*/  IMAD.U32 R18, RZ, RZ, UR10 ;  /* 0x0000000aff127e24 */ /* 0x001fe4000f8e00ff */
[----:B-1----:R-:W-:-:S07]  /*1270*/  IMAD.U32 R13, RZ, RZ, UR11 ;  /* 0x0000000bff0d7e24 */ /* 0x002fce000f8e00ff */
[----:B------:R-:W-:Y:S05]  /*1280*/  CALL.REL.NOINC `($__internal_9_$__cuda_sm20_div_s64) ;  /* 0x0000001c00387944 */ /* 0x000fea0003c00000 */
[----:B------:R-:W-:Y:S01]  /*1290*/  IMAD.MOV.U32 R6, RZ, RZ, R20 ;  /* 0x000000ffff067224 */ /* 0x000fe200078e0014 */
[----:B------:R-:W-:-:S07]  /*12a0*/  MOV R7, R21 ;  /* 0x0000001500077202 */ /* 0x000fce0000000f00 */
.L_x_48:
[----:B------:R-:W-:Y:S05]  /*12b0*/  BSYNC.RECONVERGENT B1 ;  /* 0x0000000000017941 */ /* 0x000fea0003800200 */
.L_x_46:
        /* <DEDUP_REMOVED lines=8> */
[----:B0-----:R-:W-:-:S06]  /*1340*/  VIADD R9, R11, 0xffffffe ;  /* 0x0ffffffe0b097836 */ /* 0x001fcc0000000000 */
[----:B------:R-:W0:Y:S02]  /*1350*/  F2I.FTZ.U32.TRUNC.NTZ R9, R9 ;  /* 0x0000000900097305 */ /* 0x000e24000021f000 */
[----:B0-----:R-:W-:-:S04]  /*1360*/  IMAD R8, R9, R7, RZ ;  /* 0x0000000709087224 */ /* 0x001fc800078e02ff */
[----:B-1----:R-:W-:Y:S02]  /*1370*/  IMAD.MOV R13, RZ, RZ, -R8 ;  /* 0x000000ffff0d7224 */ /* 0x002fe400078e0a08 */
[----:B------:R-:W-:-:S05]  /*1380*/  HFMA2 R8, -RZ, RZ, 0, 0 ;  /* 0x00000000ff087431 */ /* 0x000fca00000001ff */
[----:B------:R-:W-:-:S06]  /*1390*/  IMAD.HI.U32 R13, R9, R13, R8 ;  /* 0x0000000d090d7227 */ /* 0x000fcc00078e0008 */
[----:B------:R-:W-:-:S04]  /*13a0*/  IMAD.HI.U32 R8, R13, R6, RZ ;  /* 0x000000060d087227 */ /* 0x000fc800078e00ff */
[----:B------:R-:W-:-:S04]  /*13b0*/  IMAD.MOV R10, RZ, RZ, -R8 ;  /* 0x000000ffff0a7224 */ /* 0x000fc800078e0a08 */
[----:B------:R-:W-:-:S05]  /*13c0*/  IMAD R10, R7, R10, R6 ;  /* 0x0000000a070a7224 */ /* 0x000fca00078e0206 */
[----:B------:R-:W-:-:S13]  /*13d0*/  ISETP.GE.U32.AND P0, PT, R10, R7, PT ;  /* 0x000000070a00720c */ /* 0x000fda0003f06070 */
[----:B------:R-:W-:Y:S02]  /*13e0*/  @P0 IMAD.IADD R10, R10, 0x1, -R7 ;  /* 0x000000010a0a0824 */ /* 0x000fe400078e0a07 */
[----:B------:R-:W-:-:S03]  /*13f0*/  @P0 VIADD R8, R8, 0x1 ;  /* 0x0000000108080836 */ /* 0x000fc60000000000 */
[----:B------:R-:W-:-:S13]  /*1400*/  ISETP.GE.U32.AND P1, PT, R10, R7, PT ;  /* 0x000000070a00720c */ /* 0x000fda0003f26070 */
[----:B------:R-:W-:Y:S02]  /*1410*/  @P1 IADD3 R8, PT, PT, R8, 0x1, RZ ;  /* 0x0000000108081810 */ /* 0x000fe40007ffe0ff */
[----:B------:R-:W-:-:S05]  /*1420*/  @!P2 LOP3.LUT R8, RZ, R7, RZ, 0x33, !PT ;  /* 0x00000007ff08a212 */ /* 0x000fca00078e33ff */
[--C-:B------:R-:W-:Y:S02]  /*1430*/  IMAD.MOV R9, RZ, RZ, -R8.reuse ;  /* 0x000000ffff097224 */ /* 0x100fe400078e0a08 */
[----:B------:R-:W-:Y:S02]  /*1440*/  IMAD.MOV.U32 R20, RZ, RZ, R8 ;  /* 0x000000ffff147224 */ /* 0x000fe400078e0008 */
[----:B------:R-:W-:Y:S01]  /*1450*/  IMAD R8, R7, R9, R6 ;  /* 0x0000000907087224 */ /* 0x000fe200078e0206 */
[----:B------:R-:W-:Y:S06]  /*1460*/  BRA `(.L_x_51) ;  /* 0x0000000000287947 */ /* 0x000fec0003800000 */
.L_x_50:
[----:B------:R-:W0:Y:S01]  /*1470*/  LDCU.64 UR10, c[0x0][0x398] ;  /* 0x00007300ff0a77ac */ /* 0x000e220008000a00 */
[----:B------:R-:W-:Y:S01]  /*1480*/  IMAD.MOV.U32 R24, RZ, RZ, R6 ;  /* 0x000000ffff187224 */ /* 0x000fe200078e0006 */
[----:B------:R-:W-:Y:S01]  /*1490*/  MOV R12, 0x14e0 ;  /* 0x000014e0000c7802 */ /* 0x000fe20000000f00 */
[----:B------:R-:W-:Y:S01]  /*14a0*/  IMAD.MOV.U32 R19, RZ, RZ, R7 ;  /* 0x000000ffff137224 */ /* 0x000fe200078e0007 */
[----:B0-----:R-:W-:Y:S01]  /*14b0*/  MOV R18, UR10 ;  /* 0x0000000a00127c02 */ /* 0x001fe20008000f00 */
[----:B-1----:R-:W-:-:S07]  /*14c0*/  IMAD.U32 R13, RZ, RZ, UR11 ;  /* 0x0000000bff0d7e24 */ /* 0x002fce000f8e00ff */
[----:B------:R-:W-:Y:S05]  /*14d0*/  CALL.REL.NOINC `($__internal_9_$__cuda_sm20_div_s64) ;  /* 0x0000001800a47944 */ /* 0x000fea0003c00000 */
[----:B------:R-:W-:Y:S01]  /*14e0*/  MOV R7, UR32 ;  /* 0x0000002000077c02 */ /* 0x000fe20008000f00 */
[----:B------:R-:W-:-:S04]  /*14f0*/  IMAD.MOV R8, RZ, RZ, -R20 ;  /* 0x000000ffff087224 */ /* 0x000fc800078e0a14 */
[----:B------:R-:W-:-:S07]  /*1500*/  IMAD R8, R8, R7, R6 ;  /* 0x0000000708087224 */ /* 0x000fce00078e0206 */
.L_x_51:
[----:B------:R-:W-:Y:S05]  /*1510*/  BSYNC.RECONVERGENT B1 ;  /* 0x0000000000017941 */ /* 0x000fea0003800200 */
.L_x_49:
[----:B------:R-:W-:-:S04]  /*1520*/  SHF.R.S64 R10, RZ, 0x1d, R3 ;  /* 0x0000001dff0a7819 */ /* 0x000fc80000001003 */
[----:B------:R-:W-:-:S04]  /*1530*/  IADD3 R10, P0, PT, R10, UR26, RZ ;  /* 0x0000001a0a0a7c10 */ /* 0x000fc8000ff1e0ff */
[----:B------:R-:W-:-:S06]  /*1540*/  LEA.HI.X.SX32 R11, R3, UR27, 0x3, P0 ;  /* 0x0000001b030b7c11 */ /* 0x000fcc00080f1eff */
[----:B------:R-:W2:Y:S01]  /*1550*/  LDG.E R11, desc[UR12][R10.64] ;  /* 0x0000000c0a0b7981 */ /* 0x000ea2000c1e1900 */
[----:B------:R-:W-:Y:S02]  /*1560*/  SHF.R.S32.HI R6, RZ, 0x1f, R20 ;  /* 0x0000001fff067819 */ /* 0x000fe40000011414 */
[----:B------:R-:W-:-:S03]  /*1570*/  SHF.R.S32.HI R9, RZ, 0x1f, R8 ;  /* 0x0000001fff097819 */ /* 0x000fc60000011408 */
[-C--:B------:R-:W-:Y:S02]  /*1580*/  IMAD R13, R6, R7.reuse, RZ ;  /* 0x00000007060d7224 */ /* 0x080fe400078e02ff */
[----:B------:R-:W-:-:S04]  /*1590*/  IMAD.WIDE.U32 R6, R20, R7, R8 ;  /* 0x0000000714067225 */ /* 0x000fc800078e0008 */
[----:B------:R-:W-:Y:S02]  /*15a0*/  IMAD R13, R20, UR24, R13 ;  /* 0x00000018140d7c24 */ /* 0x000fe4000f8e020d */
[C---:B------:R-:W-:Y:S02]  /*15b0*/  IMAD R9, R6.reuse, UR6, RZ ;  /* 0x0000000606097c24 */ /* 0x040fe4000f8e02ff */
[----:B------:R-:W-:Y:S02]  /*15c0*/  IMAD.IADD R8, R7, 0x1, R13 ;  /* 0x0000000107087824 */ /* 0x000fe400078e020d */
        /* <DEDUP_REMOVED lines=9> */
[----:B------:R-:W-:Y:S01]  /*1660*/  SHF.R.S64 R8, RZ, 0x1f, R3 ;  /* 0x0000001fff087819 */ /* 0x000fe20000001003 */
[----:B------:R-:W-:Y:S03]  /*1670*/  BSSY.RECONVERGENT B1, `(.L_x_52) ;  /* 0x0000024000017945 */ /* 0x000fe60003800200 */
[----:B------:R-:W-:-:S04]  /*1680*/  IADD3 R8, P0, PT, R8, UR28, RZ ;  /* 0x0000001c08087c10 */ /* 0x000fc8000ff1e0ff */
[----:B------:R-:W-:Y:S02]  /*1690*/  LEA.HI.X.SX32 R9, R3, UR29, 0x1, P0 ;  /* 0x0000001d03097c11 */ /* 0x000fe400080f0eff */
[----:B------:R-:W-:-:S04]  /*16a0*/  IADD3 R3, P1, PT, R0, R3, RZ ;  /* 0x0000000300037210 */ /* 0x000fc80007f3e0ff */
[----:B------:R-:W-:Y:S01]  /*16b0*/  SHF.R.S32.HI R19, RZ, 0x1f, R3 ;  /* 0x0000001fff137819 */ /* 0x000fe20000011403 */
[----:B------:R-:W-:-:S03]  /*16c0*/  IMAD.X R5, RZ, RZ, R5, P1 ;  /* 0x000000ffff057224 */ /* 0x000fc600008e0605 */
[----:B------:R-:W-:-:S04]  /*16d0*/  LOP3.LUT R10, R19, UR8, RZ, 0xfc, !PT ;  /* 0x00000008130a7c12 */ /* 0x000fc8000f8efcff */
[----:B------:R-:W-:Y:S01]  /*16e0*/  ISETP.NE.U32.AND P0, PT, R10, RZ, PT ;  /* 0x000000ff0a00720c */ /* 0x000fe20003f05070 */
[----:B--2---:R0:W-:-:S12]  /*16f0*/  STG.E.U16 desc[UR12][R8.64], R7 ;  /* 0x0000000708007986 */ /* 0x0041d8000c10150c */
[----:B------:R-:W-:Y:S05]  /*1700*/  @P0 BRA `(.L_x_53) ;  /* 0x0000000000500947 */ /* 0x000fea0003800000 */
[----:B0-----:R-:W0:Y:S01]  /*1710*/  I2F.U32.RP R8, UR9 ;  /* 0x0000000900087d06 */ /* 0x001e220008209000 */
        /* <DEDUP_REMOVED lines=19> */
.L_x_53:
[----:B------:R-:W1:Y:S01]  /*1850*/  LDCU.64 UR10, c[0x0][0x3a8] ;  /* 0x00007500ff0a77ac */ /* 0x000e620008000a00 */
[----:B------:R-:W-:Y:S01]  /*1860*/  IMAD.MOV.U32 R24, RZ, RZ, R3 ;  /* 0x000000ffff187224 */ /* 0x000fe200078e0003 */
[----:B------:R-:W-:Y:S02]  /*1870*/  MOV R12, 0x18b0 ;  /* 0x000018b0000c7802 */ /* 0x000fe40000000f00 */
[----:B-1----:R-:W-:Y:S01]  /*1880*/  MOV R18, UR10 ;  /* 0x0000000a00127c02 */ /* 0x002fe20008000f00 */
[----:B------:R-:W-:-:S07]  /*1890*/  IMAD.U32 R13, RZ, RZ, UR11 ;  /* 0x0000000bff0d7e24 */ /* 0x000fce000f8e00ff */
[----:B0-----:R-:W-:Y:S05]  /*18a0*/  CALL.REL.NOINC `($__internal_9_$__cuda_sm20_div_s64) ;  /* 0x0000001400b07944 */ /* 0x001fea0003c00000 */
.L_x_54:
[----:B------:R-:W-:Y:S05]  /*18b0*/  BSYNC.RECONVERGENT B1 ;  /* 0x0000000000017941 */ /* 0x000fea0003800200 */
.L_x_52:
        /* <DEDUP_REMOVED lines=24> */
.L_x_56:
[----:B------:R-:W0:Y:S01]  /*1a40*/  LDCU.64 UR10, c[0x0][0x3a0] ;  /* 0x00007400ff0a77ac */ /* 0x000e220008000a00 */
[----:B------:R-:W-:Y:S01]  /*1a50*/  IMAD.MOV.U32 R24, RZ, RZ, R20 ;  /* 0x000000ffff187224 */ /* 0x000fe200078e0014 */
[----:B------:R-:W-:Y:S02]  /*1a60*/  MOV R19, R21 ;  /* 0x0000001500137202 */ /* 0x000fe40000000f00 */
[----:B------:R-:W-:Y:S01]  /*1a70*/  MOV R12, 0x1ab0 ;  /* 0x00001ab0000c7802 */ /* 0x000fe20000000f00 */
[----:B0-----:R-:W-:Y:S02]  /*1a80*/  IMAD.U32 R18, RZ, RZ, UR10 ;  /* 0x0000000aff127e24 */ /* 0x001fe4000f8e00ff */
[----:B------:R-:W-:-:S07]  /*1a90*/  IMAD.U32 R13, RZ, RZ, UR11 ;  /* 0x0000000bff0d7e24 */ /* 0x000fce000f8e00ff */
[----:B------:R-:W-:Y:S05]  /*1aa0*/  CALL.REL.NOINC `($__internal_9_$__cuda_sm20_div_s64) ;  /* 0x0000001400307944 */ /* 0x000fea0003c00000 */
[----:B------:R-:W-:Y:S01]  /*1ab0*/  IMAD.MOV.U32 R6, RZ, RZ, R20 ;  /* 0x000000ffff067224 */ /* 0x000fe200078e0014 */
[----:B------:R-:W-:-:S07]  /*1ac0*/  MOV R7, R21 ;  /* 0x0000001500077202 */ /* 0x000fce0000000f00 */
.L_x_57:
[----:B------:R-:W-:Y:S05]  /*1ad0*/  BSYNC.RECONVERGENT B1 ;  /* 0x0000000000017941 */ /* 0x000fea0003800200 */
.L_x_55:
        /* <DEDUP_REMOVED lines=11> */
[----:B------:R-:W-:Y:S02]  /*1b90*/  IMAD.MOV R13, RZ, RZ, -R8 ;  /* 0x000000ffff0d7224 */ /* 0x000fe400078e0a08 */
        /* <DEDUP_REMOVED lines=15> */
.L_x_59:
[----:B------:R-:W0:Y:S01]  /*1c90*/  LDCU.64 UR10, c[0x0][0x398] ;  /* 0x00007300ff0a77ac */ /* 0x000e220008000a00 */
[----:B------:R-:W-:Y:S01]  /*1ca0*/  IMAD.MOV.U32 R24, RZ, RZ, R6 ;  /* 0x000000ffff187224 */ /* 0x000fe200078e0006 */
[----:B------:R-:W-:Y:S01]  /*1cb0*/  MOV R12, 0x1d00 ;  /* 0x00001d00000c7802 */ /* 0x000fe20000000f00 */
[----:B------:R-:W-:Y:S01]  /*1cc0*/  IMAD.MOV.U32 R19, RZ, RZ, R7 ;  /* 0x000000ffff137224 */ /* 0x000fe200078e0007 */
[----:B0-----:R-:W-:Y:S01]  /*1cd0*/  MOV R18, UR10 ;  /* 0x0000000a00127c02 */ /* 0x001fe20008000f00 */
[----:B------:R-:W-:-:S07]  /*1ce0*/  IMAD.U32 R13, RZ, RZ, UR11 ;  /* 0x0000000bff0d7e24 */ /* 0x000fce000f8e00ff */
[----:B------:R-:W-:Y:S05]  /*1cf0*/  CALL.REL.NOINC `($__internal_9_$__cuda_sm20_div_s64) ;  /* 0x00000010009c7944 */ /* 0x000fea0003c00000 */
[----:B------:R-:W-:Y:S01]  /*1d00*/  MOV R7, UR32 ;  /* 0x0000002000077c02 */ /* 0x000fe20008000f00 */
[----:B------:R-:W-:-:S04]  /*1d10*/  IMAD.MOV R8, RZ, RZ, -R20 ;  /* 0x000000ffff087224 */ /* 0x000fc800078e0a14 */
[----:B------:R-:W-:-:S07]  /*1d20*/  IMAD R8, R8, R7, R6 ;  /* 0x0000000708087224 */ /* 0x000fce00078e0206 */
.L_x_60:
[----:B------:R-:W-:Y:S05]  /*1d30*/  BSYNC.RECONVERGENT B1 ;  /* 0x0000000000017941 */ /* 0x000fea0003800200 */
.L_x_58:
        /* <DEDUP_REMOVED lines=51> */
.L_x_62:
[----:B------:R-:W1:Y:S01]  /*2070*/  LDCU.64 UR10, c[0x0][0x3a8] ;  /* 0x00007500ff0a77ac */ /* 0x000e620008000a00 */
[----:B------:R-:W-:Y:S01]  /*2080*/  IMAD.MOV.U32 R24, RZ, RZ, R3 ;  /* 0x000000ffff187224 */ /* 0x000fe200078e0003 */
[----:B------:R-:W-:Y:S02]  /*2090*/  MOV R12, 0x20d0 ;  /* 0x000020d0000c7802 */ /* 0x000fe40000000f00 */
[----:B-1----:R-:W-:Y:S01]  /*20a0*/  MOV R18, UR10 ;  /* 0x0000000a00127c02 */ /* 0x002fe20008000f00 */
[----:B------:R-:W-:-:S07]  /*20b0*/  IMAD.U32 R13, RZ, RZ, UR11 ;  /* 0x0000000bff0d7e24 */ /* 0x000fce000f8e00ff */
[----:B0-----:R-:W-:Y:S05]  /*20c0*/  CALL.REL.NOINC `($__internal_9_$__cuda_sm20_div_s64) ;  /* 0x0000000c00a87944 */ /* 0x001fea0003c00000 */
.L_x_63:
[----:B------:R-:W-:Y:S05]  /*20d0*/  BSYNC.RECONVERGENT B1 ;  /* 0x0000000000017941 */ /* 0x000fea0003800200 */
.L_x_61:
        /* <DEDUP_REMOVED lines=24> */
.L_x_65:
        /* <DEDUP_REMOVED lines=9> */
.L_x_66:
[----:B------:R-:W-:Y:S05]  /*22f0*/  BSYNC.RECONVERGENT B1 ;  /* 0x0000000000017941 */ /* 0x000fea0003800200 */
.L_x_64:
        /* <DEDUP_REMOVED lines=18> */
[----:B------:R-:W-:Y:S01]  /*2420*/  @P0 IMAD.IADD R10, R10, 0x1, -R7 ;  /* 0x000000010a0a0824 */ /* 0x000fe200078e0a07 */
[----:B------:R-:W-:-:S04]  /*2430*/  @P0 IADD3 R8, PT, PT, R8, 0x1, RZ ;  /* 0x0000000108080810 */ /* 0x000fc80007ffe0ff */
[----:B------:R-:W-:-:S13]  /*2440*/  ISETP.GE.U32.AND P1, PT, R10, R7, PT ;  /* 0x000000070a00720c */ /* 0x000fda0003f26070 */
[----:B------:R-:W-:Y:S01]  /*2450*/  @P1 VIADD R8, R8, 0x1 ;  /* 0x0000000108081836 */ /* 0x000fe20000000000 */
[----:B------:R-:W-:-:S04]  /*2460*/  @!P2 LOP3.LUT R8, RZ, R7, RZ, 0x33, !PT ;  /* 0x00000007ff08a212 */ /* 0x000fc800078e33ff */
[----:B------:R-:W-:Y:S01]  /*2470*/  MOV R20, R8 ;  /* 0x0000000800147202 */ /* 0x000fe20000000f00 */
[----:B------:R-:W-:-:S04]  /*2480*/  IMAD.MOV R9, RZ, RZ, -R8 ;  /* 0x000000ffff097224 */ /* 0x000fc800078e0a08 */
[----:B------:R-:W-:Y:S01]  /*2490*/  IMAD R8, R7, R9, R6 ;  /* 0x0000000907087224 */ /* 0x000fe200078e0206 */
[----:B------:R-:W-:Y:S06]  /*24a0*/  BRA `(.L_x_69) ;  /* 0x0000000000287947 */ /* 0x000fec0003800000 */
.L_x_68:
[----:B------:R-:W0:Y:S01]  /*24b0*/  LDCU.64 UR10, c[0x0][0x398] ;  /* 0x00007300ff0a77ac */ /* 0x000e220008000a00 */
[----:B------:R-:W-:Y:S01]  /*24c0*/  IMAD.MOV.U32 R24, RZ, RZ, R6 ;  /* 0x000000ffff187224 */ /* 0x000fe200078e0006 */
[----:B------:R-:W-:Y:S01]  /*24d0*/  MOV R12, 0x2520 ;  /* 0x00002520000c7802 */ /* 0x000fe20000000f00 */
[----:B------:R-:W-:Y:S02]  /*24e0*/  IMAD.MOV.U32 R19, RZ, RZ, R7 ;  /* 0x000000ffff137224 */ /* 0x000fe400078e0007 */
[----:B0-----:R-:W-:Y:S01]  /*24f0*/  IMAD.U32 R18, RZ, RZ, UR10 ;  /* 0x0000000aff127e24 */ /* 0x001fe2000f8e00ff */
[----:B------:R-:W-:-:S07]  /*2500*/  MOV R13, UR11 ;  /* 0x0000000b000d7c02 */ /* 0x000fce0008000f00 */
[----:B------:R-:W-:Y:S05]  /*2510*/  CALL.REL.NOINC `($__internal_9_$__cuda_sm20_div_s64) ;  /* 0x0000000800947944 */ /* 0x000fea0003c00000 */
[----:B------:R-:W-:Y:S01]  /*2520*/  MOV R7, UR32 ;  /* 0x0000002000077c02 */ /* 0x000fe20008000f00 */
[----:B------:R-:W-:-:S04]  /*2530*/  IMAD.MOV R8, RZ, RZ, -R20 ;  /* 0x000000ffff087224 */ /* 0x000fc800078e0a14 */
[----:B------:R-:W-:-:S07]  /*2540*/  IMAD R8, R8, R7, R6 ;  /* 0x0000000708087224 */ /* 0x000fce00078e0206 */
.L_x_69:
[----:B------:R-:W-:Y:S05]  /*2550*/  BSYNC.RECONVERGENT B1 ;  /* 0x0000000000017941 */ /* 0x000fea0003800200 */
.L_x_67:
        /* <DEDUP_REMOVED lines=25> */
[----:B------:R-:W-:Y:S02]  /*26f0*/  SHF.R.S32.HI R19, RZ, 0x1f, R3 ;  /* 0x0000001fff137819 */ /* 0x000fe40000011403 */
[----:B------:R-:W-:Y:S02]  /*2700*/  IADD3.X R5, PT, PT, RZ, R5, RZ, P1, !PT ;  /* 0x00000005ff057210 */ /* 0x000fe40000ffe4ff */
[----:B------:R-:W-:-:S04]  /*2710*/  LOP3.LUT R10, R19, UR8, RZ, 0xfc, !PT ;  /* 0x00000008130a7c12 */ /* 0x000fc8000f8efcff */
[----:B------:R-:W-:Y:S01]  /*2720*/  ISETP.NE.U32.AND P0, PT, R10, RZ, PT ;  /* 0x000000ff0a00720c */ /* 0x000fe20003f05070 */
[----:B--2---:R0:W-:-:S12]  /*2730*/  STG.E.U16 desc[UR12][R8.64], R7 ;  /* 0x0000000708007986 */ /* 0x0041d8000c10150c */
[----:B------:R-:W-:Y:S05]  /*2740*/  @P0 BRA `(.L_x_71) ;  /* 0x0000000000500947 */ /* 0x000fea0003800000 */
[----:B0-----:R-:W0:Y:S01]  /*2750*/  I2F.U32.RP R8, UR9 ;  /* 0x0000000900087d06 */ /* 0x001e220008209000 */
[----:B------:R-:W-:Y:S01]  /*2760*/  HFMA2 R6, -RZ, RZ, 0, 0 ;  /* 0x00000000ff067431 */ /* 0x000fe200000001ff */
[----:B------:R-:W-:Y:S01]  /*2770*/  ISETP.NE.U32.AND P2, PT, RZ, UR9, PT ;  /* 0x00000009ff007c0c */ /* 0x000fe2000bf45070 */
[----:B------:R-:W-:-:S05]  /*2780*/  IMAD.MOV.U32 R21, RZ, RZ, RZ ;  /* 0x000000ffff157224 */ /* 0x000fca00078e00ff */
[----:B0-----:R-:W0:Y:S02]  /*2790*/  MUFU.RCP R8, R8 ;  /* 0x0000000800087308 */ /* 0x001e240000001000 */
[----:B0-----:R-:W-:-:S06]  /*27a0*/  VIADD R7, R8, 0xffffffe ;  /* 0x0ffffffe08077836 */ /* 0x001fcc0000000000 */
        /* <DEDUP_REMOVED lines=8> */
[----:B------:R-:W-:Y:S01]  /*2830*/  @P0 VIADD R6, R6, -UR9 ;  /* 0x8000000906060c36 */ /* 0x000fe20008000000 */
[----:B------:R-:W-:-:S04]  /*2840*/  @P0 IADD3 R20, PT, PT, R20, 0x1, RZ ;  /* 0x0000000114140810 */ /* 0x000fc80007ffe0ff */
[----:B------:R-:W-:-:S13]  /*2850*/  ISETP.GE.U32.AND P1, PT, R6, UR9, PT ;  /* 0x0000000906007c0c */ /* 0x000fda000bf26070 */
[----:B------:R-:W-:Y:S01]  /*2860*/  @P1 VIADD R20, R20, 0x1 ;  /* 0x0000000114141836 */ /* 0x000fe20000000000 */
[----:B------:R-:W-:Y:S01]  /*2870*/  @!P2 LOP3.LUT R20, RZ, UR9, RZ, 0x33, !PT ;  /* 0x00000009ff14ac12 */ /* 0x000fe2000f8e33ff */
[----:B------:R-:W-:Y:S06]  /*2880*/  BRA `(.L_x_72) ;  /* 0x0000000000187947 */ /* 0x000fec0003800000 */
.L_x_71:
[----:B------:R-:W1:Y:S01]  /*2890*/  LDCU.64 UR10, c[0x0][0x3a8] ;  /* 0x00007500ff0a77ac */ /* 0x000e620008000a00 */
[----:B------:R-:W-:Y:S01]  /*28a0*/  IMAD.MOV.U32 R24, RZ, RZ, R3 ;  /* 0x000000ffff187224 */ /* 0x000fe200078e0003 */
[----:B------:R-:W-:Y:S02]  /*28b0*/  MOV R12, 0x28f0 ;  /* 0x000028f0000c7802 */ /* 0x000fe40000000f00 */
[----:B-1----:R-:W-:Y:S01]  /*28c0*/  MOV R18, UR10 ;  /* 0x0000000a00127c02 */ /* 0x002fe20008000f00 */
[----:B------:R-:W-:-:S07]  /*28d0*/  IMAD.U32 R13, RZ, RZ, UR11 ;  /* 0x0000000bff0d7e24 */ /* 0x000fce000f8e00ff */
[----:B0-----:R-:W-:Y:S05]  /*28e0*/  CALL.REL.NOINC `($__internal_9_$__cuda_sm20_div_s64) ;  /* 0x0000000400a07944 */ /* 0x001fea0003c00000 */
.L_x_72:
[----:B------:R-:W-:Y:S05]  /*28f0*/  BSYNC.RECONVERGENT B1 ;  /* 0x0000000000017941 */ /* 0x000fea0003800200 */
.L_x_70:
        /* <DEDUP_REMOVED lines=8> */
[----:B0-----:R-:W-:-:S06]  /*2980*/  IADD3 R9, PT, PT, R8, 0xffffffe, RZ ;  /* 0x0ffffffe08097810 */ /* 0x001fcc0007ffe0ff */
[----:B------:R-:W0:Y:S02]  /*2990*/  F2I.FTZ.U32.TRUNC.NTZ R7, R9 ;  /* 0x0000000900077305 */ /* 0x000e24000021f000 */
[----:B0-----:R-:W-:-:S04]  /*29a0*/  IMAD.MOV R11, RZ, RZ, -R7 ;  /* 0x000000ffff0b7224 */ /* 0x001fc800078e0a07 */
[----:B------:R-:W-:-:S04]  /*29b0*/  IMAD R11, R11, UR23, RZ ;  /* 0x000000170b0b7c24 */ /* 0x000fc8000f8e02ff */
[----:B------:R-:W-:-:S06]  /*29c0*/  IMAD.HI.U32 R11, R7, R11, R6 ;  /* 0x0000000b070b7227 */ /* 0x000fcc00078e0006 */
[----:B------:R-:W-:-:S05]  /*29d0*/  IMAD.HI.U32 R6, R11, R20, RZ ;  /* 0x000000140b067227 */ /* 0x000fca00078e00ff */
[----:B------:R-:W-:-:S05]  /*29e0*/  IADD3 R7, PT, PT, -R6, RZ, RZ ;  /* 0x000000ff06077210 */ /* 0x000fca0007ffe1ff */
[----:B------:R-:W-:Y:S02]  /*29f0*/  IMAD R20, R7, UR23, R20 ;  /* 0x0000001707147c24 */ /* 0x000fe4000f8e0214 */
[----:B------:R-:W-:-:S03]  /*2a00*/  IMAD.MOV.U32 R7, RZ, RZ, RZ ;  /* 0x000000ffff077224 */ /* 0x000fc600078e00ff */
[----:B------:R-:W-:-:S13]  /*2a10*/  ISETP.GE.U32.AND P0, PT, R20, UR23, PT ;  /* 0x0000001714007c0c */ /* 0x000fda000bf06070 */
[----:B------:R-:W-:Y:S02]  /*2a20*/  @P0 VIADD R20, R20, -UR23 ;  /* 0x8000001714140c36 */ /* 0x000fe40008000000 */
[----:B------:R-:W-:-:S03]  /*2a30*/  @P0 VIADD R6, R6, 0x1 ;  /* 0x0000000106060836 */ /* 0x000fc60000000000 */
[----:B------:R-:W-:-:S13]  /*2a40*/  ISETP.GE.U32.AND P1, PT, R20, UR23, PT ;  /* 0x0000001714007c0c */ /* 0x000fda000bf26070 */
[----:B------:R-:W-:Y:S02]  /*2a50*/  @P1 IADD3 R6, PT, PT, R6, 0x1, RZ ;  /* 0x0000000106061810 */ /* 0x000fe40007ffe0ff */
[----:B------:R-:W-:Y:S01]  /*2a60*/  @!P2 LOP3.LUT R6, RZ, UR23, RZ, 0x33, !PT ;  /* 0x00000017ff06ac12 */ /* 0x000fe2000f8e33ff */
[----:B------:R-:W-:Y:S06]  /*2a70*/  BRA `(.L_x_75) ;  /* 0x0000000000247947 */ /* 0x000fec0003800000 */
.L_x_74:
[----:B------:R-:W0:Y:S01]  /*2a80*/  LDCU.64 UR10, c[0x0][0x3a0] ;  /* 0x00007400ff0a77ac */ /* 0x000e220008000a00 */
[----:B------:R-:W-:Y:S01]  /*2a90*/  IMAD.MOV.U32 R24, RZ, RZ, R20 ;  /* 0x000000ffff187224 */ /* 0x000fe200078e0014 */
[----:B------:R-:W-:Y:S02]  /*2aa0*/  MOV R19, R21 ;  /* 0x0000001500137202 */ /* 0x000fe40000000f00 */
[----:B------:R-:W-:Y:S01]  /*2ab0*/  MOV R12, 0x2af0 ;  /* 0x00002af0000c7802 */ /* 0x000fe20000000f00 */
[----:B0-----:R-:W-:Y:S02]  /*2ac0*/  IMAD.U32 R18, RZ, RZ, UR10 ;  /* 0x0000000aff127e24 */ /* 0x001fe4000f8e00ff */
[----:B------:R-:W-:-:S07]  /*2ad0*/  IMAD.U32 R13, RZ, RZ, UR11 ;  /* 0x0000000bff0d7e24 */ /* 0x000fce000f8e00ff */
[----:B------:R-:W-:Y:S05]  /*2ae0*/  CALL.REL.NOINC `($__internal_9_$__cuda_sm20_div_s64) ;  /* 0x0000000400207944 */ /* 0x000fea0003c00000 */
[----:B------:R-:W-:Y:S01]  /*2af0*/  MOV R6, R20 ;  /* 0x0000001400067202 */ /* 0x000fe20000000f00 */
[----:B------:R-:W-:-:S07]  /*2b00*/  IMAD.MOV.U32 R7, RZ, RZ, R21 ;  /* 0x000000ffff077224 */ /* 0x000fce00078e0015 */
.L_x_75:
[----:B------:R-:W-:Y:S05]  /*2b10*/  BSYNC.RECONVERGENT B1 ;  /* 0x0000000000017941 */ /* 0x000fea0003800200 */
.L_x_73:
        /* <DEDUP_REMOVED lines=9> */
[----:B------:R-:W0:Y:S02]  /*2bb0*/  F2I.FTZ.U32.TRUNC.NTZ R9, R9 ;  /* 0x0000000900097305 */ /* 0x000e24000021f000 */
[----:B0-----:R-:W-:-:S04]  /*2bc0*/  IMAD R8, R9, R7, RZ ;  /* 0x0000000709087224 */ /* 0x001fc800078e02ff */
[----:B------:R-:W-:Y:S02]  /*2bd0*/  IMAD.MOV R13, RZ, RZ, -R8 ;  /* 0x000000ffff0d7224 */ /* 0x000fe400078e0a08 */
[----:B------:R-:W-:-:S04]  /*2be0*/  IMAD.MOV.U32 R8, RZ, RZ, RZ ;  /* 0x000000ffff087224 */ /* 0x000fc800078e00ff */
[----:B------:R-:W-:-:S06]  /*2bf0*/  IMAD.HI.U32 R13, R9, R13, R8 ;  /* 0x0000000d090d7227 */ /* 0x000fcc00078e0008 */
[----:B------:R-:W-:-:S05]  /*2c00*/  IMAD.HI.U32 R8, R13, R6, RZ ;  /* 0x000000060d087227 */ /* 0x000fca00078e00ff */
[----:B------:R-:W-:-:S05]  /*2c10*/  IADD3 R10, PT, PT, -R8, RZ, RZ ;  /* 0x000000ff080a7210 */ /* 0x000fca0007ffe1ff */
        /* <DEDUP_REMOVED lines=11> */
.L_x_77:
[----:B------:R-:W0:Y:S01]  /*2cd0*/  LDCU.64 UR10, c[0x0][0x398] ;  /* 0x00007300ff0a77ac */ /* 0x000e220008000a00 */
[----:B------:R-:W-:Y:S02]  /*2ce0*/  MOV R24, R6 ;  /* 0x0000000600187202 */ /* 0x000fe40000000f00 */
        /* <DEDUP_REMOVED lines=8> */
.L_x_78:
[----:B------:R-:W-:Y:S05]  /*2d70*/  BSYNC.RECONVERGENT B1 ;  /* 0x0000000000017941 */ /* 0x000fea0003800200 */
.L_x_76:
        /* <DEDUP_REMOVED lines=9> */
[----:B------:R-:W-:-:S03]  /*2e10*/  IMAD R9, R6, UR6, RZ ;  /* 0x0000000606097c24 */ /* 0x000fc6000f8e02ff */
        /* <DEDUP_REMOVED lines=10> */
[----:B------:R-:W-:-:S04]  /*2ec0*/  SHF.R.S64 R8, RZ, 0x1f, R3 ;  /* 0x0000001fff087819 */ /* 0x000fc80000001003 */
[----:B------:R-:W-:-:S04]  /*2ed0*/  IADD3 R8, P0, PT, R8, UR28, RZ ;  /* 0x0000001c08087c10 */ /* 0x000fc8000ff1e0ff */
[----:B------:R-:W-:Y:S02]  /*2ee0*/  LEA.HI.X.SX32 R9, R3, UR29, 0x1, P0 ;  /* 0x0000001d03097c11 */ /* 0x000fe400080f0eff */
[----:B------:R-:W-:-:S05]  /*2ef0*/  IADD3 R3, P0, PT, R0, R3, RZ ;  /* 0x0000000300037210 */ /* 0x000fca0007f1e0ff */
[----:B------:R-:W-:Y:S01]  /*2f00*/  IMAD.X R5, RZ, RZ, R5, P0 ;  /* 0x000000ffff057224 */ /* 0x000fe200000e0605 */
[----:B------:R-:W-:-:S04]  /*2f10*/  ISETP.GE.U32.AND P0, PT, R3, UR30, PT ;  /* 0x0000001e03007c0c */ /* 0x000fc8000bf06070 */
[----:B------:R-:W-:Y:S01]  /*2f20*/  ISETP.GE.AND.EX P0, PT, R5, UR31, PT, P0 ;  /* 0x0000001f05007c0c */ /* 0x000fe2000bf06300 */
[----:B--2---:R0:W-:-:S12]  /*2f30*/  STG.E.U16 desc[UR12][R8.64], R7 ;  /* 0x0000000708007986 */ /* 0x0041d8000c10150c */
[----:B------:R-:W-:Y:S05]  /*2f40*/  @!P0 BRA `(.L_x_79) ;  /* 0xffffffdc00d48947 */ /* 0x000fea000383ffff */
[----:B------:R-:W-:Y:S05]  /*2f50*/  BSYNC.RECONVERGENT B0 ;  /* 0x0000000000007941 */ /* 0x000fea0003800200 */
.L_x_42:
[----:B------:R-:W-:Y:S05]  /*2f60*/  EXIT ;  /* 0x000000000000794d */ /* 0x000fea0003800000 */
        .weak           $__internal_9_$__cuda_sm20_div_s64
        .type           $__internal_9_$__cuda_sm20_div_s64,@function
        .size           $__internal_9_$__cuda_sm20_div_s64,($__internal_10_$__cuda_sm20_div_u64 - $__internal_9_$__cuda_sm20_div_s64)
$__internal_9_$__cuda_sm20_div_s64:
[-C--:B------:R-:W-:Y:S02]  /*2f70*/  IADD3 R17, P1, PT, RZ, -R18.reuse, RZ ;  /* 0x80000012ff117210 */ /* 0x080fe40007f3e0ff */
[----:B------:R-:W-:Y:S02]  /*2f80*/  ISETP.GE.AND P0, PT, R13, RZ, PT ;  /* 0x000000ff0d00720c */ /* 0x000fe40003f06270 */
[-C--:B------:R-:W-:Y:S02]  /*2f90*/  IADD3.X R20, PT, PT, RZ, ~R13.reuse, RZ, P1, !PT ;  /* 0x8000000dff147210 */ /* 0x080fe40000ffe4ff */
[----:B------:R-:W-:Y:S02]  /*2fa0*/  SEL R16, R17, R18, !P0 ;  /* 0x0000001211107207 */ /* 0x000fe40004000000 */
[----:B------:R-:W-:Y:S02]  /*2fb0*/  SEL R17, R20, R13, !P0 ;  /* 0x0000000d14117207 */ /* 0x000fe40004000000 */
[----:B------:R-:W-:-:S02]  /*2fc0*/  ISETP.GE.AND P3, PT, R19, RZ, PT ;  /* 0x000000ff1300720c */ /* 0x000fc40003f66270 */
[----:B------:R-:W0:Y:S02]  /*2fd0*/  I2F.U64.RP R20, R16 ;  /* 0x0000001000147312 */ /* 0x000e240000309000 */
[----:B0-----:R-:W0:Y:S02]  /*2fe0*/  MUFU.RCP R28, R20 ;  /* 0x00000014001c7308 */ /* 0x001e240000001000 */
[----:B0-----:R-:W-:-:S15]  /*2ff0*/  VIADD R28, R28, 0x1ffffffe ;  /* 0x1ffffffe1c1c7836 */ /* 0x001fde0000000000 */
[----:B------:R-:W-:-:S15]  /*3000*/  NOP ;  /* 0x0000000000007918 */ /* 0x000fde0000000000 */
[----:B------:R-:W-:-:S15]  /*3010*/  NOP ;  /* 0x0000000000007918 */ /* 0x000fde0000000000 */
[----:B------:R-:W-:-:S15]  /*3020*/  NOP ;  /* 0x0000000000007918 */ /* 0x000fde0000000000 */
[----:B------:R-:W0:Y:S02]  /*3030*/  F2I.U64.TRUNC R28, R28 ;  /* 0x0000001c001c7311 */ /* 0x000e24000020d800 */
[----:B0-----:R-:W-:Y:S01]  /*3040*/  IMAD.WIDE.U32 R22, R28, R16, RZ ;  /* 0x000000101c167225 */ /* 0x001fe200078e00ff */
[----:B------:R-:W-:-:S03]  /*3050*/  MOV R27, R28 ;  /* 0x0000001c001b7202 */ /* 0x000fc60000000f00 */
[----:B------:R-:W-:Y:S01]  /*3060*/  IMAD R21, R28, R17, R23 ;  /* 0x000000111c157224 */ /* 0x000fe200078e0217 */
[----:B------:R-:W-:-:S03]  /*3070*/  IADD3 R23, P0, PT, RZ, -R22, RZ ;  /* 0x80000016ff177210 */ /* 0x000fc60007f1e0ff */
[----:B------:R-:W-:Y:S02]  /*3080*/  IMAD R21, R29, R16, R21 ;  /* 0x000000101d157224 */ /* 0x000fe400078e0215 */
[----:B------:R-:W-:-:S04]  /*3090*/  IMAD.HI.U32 R26, R28, R23, RZ ;  /* 0x000000171c1a7227 */ /* 0x000fc800078e00ff */
[----:B------:R-:W-:-:S04]  /*30a0*/  IMAD.X R21, RZ, RZ, ~R21, P0 ;  /* 0x000000ffff157224 */ /* 0x000fc800000e0e15 */
[----:B------:R-:W-:-:S04]  /*30b0*/  IMAD.WIDE.U32 R26, P0, R28, R21, R26 ;  /* 0x000000151c1a7225 */ /* 0x000fc8000780001a */
[C---:B------:R-:W-:Y:S02]  /*30c0*/  IMAD R20, R29.reuse, R21, RZ ;  /* 0x000000151d147224 */ /* 0x040fe400078e02ff */
[----:B------:R-:W-:-:S04]  /*30d0*/  IMAD.HI.U32 R23, P1, R29, R23, R26 ;  /* 0x000000171d177227 */ /* 0x000fc8000782001a */
[----:B------:R-:W-:Y:S01]  /*30e0*/  IMAD.HI.U32 R21, R29, R21, RZ ;  /* 0x000000151d157227 */ /* 0x000fe200078e00ff */
[----:B------:R-:W-:-:S03]  /*30f0*/  IADD3 R27, P2, PT, R20, R23, RZ ;  /* 0x00000017141b7210 */ /* 0x000fc60007f5e0ff */
[----:B------:R-:W-:Y:S02]  /*3100*/  IMAD.X R21, R21, 0x1, R29, P0 ;  /* 0x0000000115157824 */ /* 0x000fe400000e061d */
[----:B------:R-:W-:-:S03]  /*3110*/  IMAD.WIDE.U32 R22, R27, R16, RZ ;  /* 0x000000101b167225 */ /* 0x000fc600078e00ff */
[----:B------:R-:W-:Y:S01]  /*3120*/  IADD3.X R21, PT, PT, RZ, RZ, R21, P2, P1 ;  /* 0x000000ffff157210 */ /* 0x000fe200017e2415 */
[----:B------:R-:W-:Y:S01]  /*3130*/  IMAD R20, R27, R17, R23 ;  /* 0x000000111b147224 */ /* 0x000fe200078e0217 */
[----:B------:R-:W-:Y:S01]  /*3140*/  IADD3 R22, P0, PT, RZ, -R22, RZ ;  /* 0x80000016ff167210 */ /* 0x000fe20007f1e0ff */
[----:B------:R-:W-:Y:S02]  /*3150*/  IMAD.MOV.U32 R29, RZ, RZ, RZ ;  /* 0x000000ffff1d7224 */ /* 0x000fe400078e00ff */
[----:B------:R-:W-:Y:S02]  /*3160*/  IMAD R20, R21, R16, R20 ;  /* 0x0000001015147224 */ /* 0x000fe400078e0214 */
[----:B------:R-:W-:-:S04]  /*3170*/  IMAD.HI.U32 R26, R27, R22, RZ ;  /* 0x000000161b1a7227 */ /* 0x000fc800078e00ff */
[----:B------:R-:W-:-:S04]  /*3180*/  IMAD.X R20, RZ, RZ, ~R20, P0 ;  /* 0x000000ffff147224 */ /* 0x000fc800000e0e14 */
[----:B------:R-:W-:-:S04]  /*3190*/  IMAD.WIDE.U32 R26, P0, R27, R20, R26 ;  /* 0x000000141b1a7225 */ /* 0x000fc8000780001a */
[C---:B------:R-:W-:Y:S02]  /*31a0*/  IMAD R23, R21.reuse, R20, RZ ;  /* 0x0000001415177224 */ /* 0x040fe400078e02ff */
[----:B------:R-:W-:Y:S01]  /*31b0*/  IMAD.HI.U32 R22, P1, R21, R22, R26 ;  /* 0x0000001615167227 */ /* 0x000fe2000782001a */
[----:B------:R-:W-:-:S03]  /*31c0*/  IADD3 R27, P4, PT, RZ, -R24, RZ ;  /* 0x80000018ff1b7210 */ /* 0x000fc60007f9e0ff */
[----:B------:R-:W-:Y:S01]  /*31d0*/  IMAD.HI.U32 R20, R21, R20, RZ ;  /* 0x0000001415147227 */ /* 0x000fe200078e00ff */
[----:B------:R-:W-:Y:S02]  /*31e0*/  SEL R27, R27, R24, !P3 ;  /* 0x000000181b1b7207 */ /* 0x000fe40005800000 */
[----:B------:R-:W-:Y:S01]  /*31f0*/  IADD3 R22, P2, PT, R23, R22, RZ ;  /* 0x0000001617167210 */ /* 0x000fe20007f5e0ff */
[----:B------:R-:W-:Y:S01]  /*3200*/  IMAD.X R20, R20, 0x1, R21, P0 ;  /* 0x0000000114147824 */ /* 0x000fe200000e0615 */
[----:B------:R-:W-:-:S03]  /*3210*/  IADD3.X R24, PT, PT, RZ, ~R19, RZ, P4, !PT ;  /* 0x80000013ff187210 */ /* 0x000fc600027fe4ff */
[----:B------:R-:W-:Y:S01]  /*3220*/  IMAD.HI.U32 R28, R22, R27, RZ ;  /* 0x0000001b161c7227 */ /* 0x000fe200078e00ff */
[----:B------:R-:W-:Y:S02]  /*3230*/  SEL R25, R24, R19, !P3 ;  /* 0x0000001318197207 */ /* 0x000fe40005800000 */
[----:B------:R-:W-:-:S03]  /*3240*/  IADD3.X R20, PT, PT, RZ, RZ, R20, P2, P1 ;  /* 0x000000ffff147210 */ /* 0x000fc600017e2414 */
[----:B------:R-:W-:-:S04]  /*3250*/  IMAD.WIDE.U32 R22, R22, R25, R28 ;  /* 0x0000001916167225 */ /* 0x000fc800078e001c */
[C---:B------:R-:W-:Y:S02]  /*3260*/  IMAD R21, R20.reuse, R25, RZ ;  /* 0x0000001914157224 */ /* 0x040fe400078e02ff */
[----:B------:R-:W-:-:S04]  /*3270*/  IMAD.HI.U32 R22, P0, R20, R27, R22 ;  /* 0x0000001b14167227 */ /* 0x000fc80007800016 */
[----:B------:R-:W-:Y:S01]  /*3280*/  IMAD.HI.U32 R20, R20, R25, RZ ;  /* 0x0000001914147227 */ /* 0x000fe200078e00ff */
[----:B------:R-:W-:-:S04]  /*3290*/  IADD3 R21, P1, PT, R21, R22, RZ ;  /* 0x0000001615157210 */ /* 0x000fc80007f3e0ff */
[----:B------:R-:W-:Y:S01]  /*32a0*/  IADD3.X R20, PT, PT, R20, RZ, RZ, P0, !PT ;  /* 0x000000ff14147210 */ /* 0x000fe200007fe4ff */
[----:B------:R-:W-:-:S04]  /*32b0*/  IMAD.WIDE.U32 R28, R21, R16, RZ ;  /* 0x00000010151c7225 */ /* 0x000fc800078e00ff */
[----:B------:R-:W-:Y:S01]  /*32c0*/  IMAD.X R23, RZ, RZ, R20, P1 ;  /* 0x000000ffff177224 */ /* 0x000fe200008e0614 */
[----:B------:R-:W-:Y:S01]  /*32d0*/  IADD3 R27, P1, PT, -R28, R27, RZ ;  /* 0x0000001b1c1b7210 */ /* 0x000fe20007f3e1ff */
[----:B------:R-:W-:-:S03]  /*32e0*/  IMAD R20, R21, R17, R29 ;  /* 0x0000001115147224 */ /* 0x000fc600078e021d */
[-C--:B------:R-:W-:Y:S01]  /*32f0*/  ISETP.GE.U32.AND P0, PT, R27, R16.reuse, PT ;  /* 0x000000101b00720c */ /* 0x080fe20003f06070 */
[----:B------:R-:W-:-:S04]  /*3300*/  IMAD R20, R23, R16, R20 ;  /* 0x0000001017147224 */ /* 0x000fc800078e0214 */
[----:B------:R-:W-:Y:S01]  /*3310*/  IMAD.X R25, R25, 0x1, ~R20, P1 ;  /* 0x0000000119197824 */ /* 0x000fe200008e0e14 */
[----:B------:R-:W-:-:S04]  /*3320*/  IADD3 R24, P1, PT, R27, -R16, RZ ;  /* 0x800000101b187210 */ /* 0x000fc80007f3e0ff */
[CC--:B------:R-:W-:Y:S02]  /*3330*/  IADD3.X R20, PT, PT, R25.reuse, ~R17.reuse, RZ, P1, !PT ;  /* 0x8000001119147210 */ /* 0x0c0fe40000ffe4ff */
[----:B------:R-:W-:Y:S02]  /*3340*/  ISETP.GE.U32.AND.EX P0, PT, R25, R17, PT, P0 ;  /* 0x000000111900720c */ /* 0x000fe40003f06100 */
[----:B------:R-:W-:Y:S02]  /*3350*/  IADD3 R22, P1, PT, R21, 0x1, RZ ;  /* 0x0000000115167810 */ /* 0x000fe40007f3e0ff */
[----:B------:R-:W-:Y:S02]  /*3360*/  SEL R25, R20, R25, P0 ;  /* 0x0000001914197207 */ /* 0x000fe40000000000 */
[----:B------:R-:W-:Y:S01]  /*3370*/  SEL R27, R24, R27, P0 ;  /* 0x0000001b181b7207 */ /* 0x000fe20000000000 */
[----:B------:R-:W-:Y:S01]  /*3380*/  IMAD.X R20, RZ, RZ, R23, P1 ;  /* 0x000000ffff147224 */ /* 0x000fe200008e0617 */
[----:B------:R-:W-:-:S02]  /*3390*/  SEL R22, R22, R21, P0 ;  /* 0x0000001516167207 */ /* 0x000fc40000000000 */
[----:B------:R-:W-:Y:S02]  /*33a0*/  ISETP.GE.U32.AND P1, PT, R27, R16, PT ;  /* 0x000000101b00720c */ /* 0x000fe40003f26070 */
[----:B------:R-:W-:Y:S02]  /*33b0*/  SEL R20, R20, R23, P0 ;  /* 0x0000001714147207 */ /* 0x000fe40000000000 */
[----:B------:R-:W-:Y:S02]  /*33c0*/  IADD3 R21, P2, PT, R22, 0x1, RZ ;  /* 0x0000000116157810 */ /* 0x000fe40007f5e0ff */
[----:B------:R-:W-:Y:S02]  /*33d0*/  ISETP.GE.U32.AND.EX P0, PT, R25, R17, PT, P1 ;  /* 0x000000111900720c */ /* 0x000fe40003f06110 */
[----:B------:R-:W-:Y:S01]  /*33e0*/  LOP3.LUT R16, R13, R19, RZ, 0x3c, !PT ;  /* 0x000000130d107212 */ /* 0x000fe200078e3cff */
[----:B------:R-:W-:Y:S01]  /*33f0*/  IMAD.X R17, RZ, RZ, R20, P2 ;  /* 0x000000ffff117224 */ /* 0x000fe200010e0614 */
[----:B------:R-:W-:-:S02]  /*3400*/  SEL R21, R21, R22, P0 ;  /* 0x0000001615157207 */ /* 0x000fc40000000000 */
[----:B------:R-:W-:Y:S02]  /*3410*/  ISETP.GE.AND P1, PT, R16, RZ, PT ;  /* 0x000000ff1000720c */ /* 0x000fe40003f26270 */
[----:B------:R-:W-:Y:S02]  /*3420*/  SEL R17, R17, R20, P0 ;  /* 0x0000001411117207 */ /* 0x000fe40000000000 */
[----:B------:R-:W-:Y:S02]  /*3430*/  IADD3 R20, P2, PT, RZ, -R21, RZ ;  /* 0x80000015ff147210 */ /* 0x000fe40007f5e0ff */
[----:B------:R-:W-:Y:S02]  /*3440*/  ISETP.NE.U32.AND P0, PT, R18, RZ, PT ;  /* 0x000000ff1200720c */ /* 0x000fe40003f05070 */
[----:B------:R-:W-:Y:S02]  /*3450*/  IADD3.X R16, PT, PT, RZ, ~R17, RZ, P2, !PT ;  /* 0x80000011ff107210 */ /* 0x000fe400017fe4ff */
[----:B------:R-:W-:Y:S01]  /*3460*/  ISETP.NE.AND.EX P0, PT, R13, RZ, PT, P0 ;  /* 0x000000ff0d00720c */ /* 0x000fe20003f05300 */
[----:B------:R-:W-:Y:S01]  /*3470*/  IMAD.MOV.U32 R13, RZ, RZ, 0x0 ;  /* 0x00000000ff0d7424 */ /* 0x000fe200078e00ff */
[----:B------:R-:W-:-:S02]  /*3480*/  SEL R20, R20, R21, !P1 ;  /* 0x0000001514147207 */ /* 0x000fc40004800000 */
[----:B------:R-:W-:Y:S02]  /*3490*/  SEL R16, R16, R17, !P1 ;  /* 0x0000001110107207 */ /* 0x000fe40004800000 */
[----:B------:R-:W-:Y:S02]  /*34a0*/  SEL R20, R20, 0xffffffff, P0 ;  /* 0xffffffff14147807 */ /* 0x000fe40000000000 */
[----:B------:R-:W-:Y:S01]  /*34b0*/  SEL R21, R16, 0xffffffff, P0 ;  /* 0xffffffff10157807 */ /* 0x000fe20000000000 */
[----:B------:R-:W-:Y:S06]  /*34c0*/  RET.REL.NODEC R12 `(_ZN2at6native31max_unpooling2d_backward_kernelIN3c108BFloat16EEEvlPKT_PKllllllPS4_) ;  /* 0xffffffc80ccc7950 */ /* 0x000fec0003c3ffff */
        .weak           $__internal_10_$__cuda_sm20_div_u64
        .type           $__internal_10_$__cuda_sm20_div_u64,@function
        .size           $__internal_10_$__cuda_sm20_div_u64,(.L_x_937 - $__internal_10_$__cuda_sm20_div_u64)
$__internal_10_$__cuda_sm20_div_u64:
[----:B------:R-:W-:Y:S02]  /*34d0*/  IMAD.MOV.U32 R14, RZ, RZ, R0 ;  /* 0x000000ffff0e7224 */ /* 0x000fe400078e0000 */
[----:B------:R-:W-:-:S04]  /*34e0*/  HFMA2 R15, -RZ, RZ, 0, 0 ;  /* 0x00000000ff0f7431 */ /* 0x000fc800000001ff */
[----:B------:R-:W0:Y:S02]  /*34f0*/  I2F.U64.RP R14, R14 ;  /* 0x0000000e000e7312 */ /* 0x000e240000309000 */
[----:B0-----:R-:W0:Y:S02]  /*3500*/  MUFU.RCP R10, R14 ;  /* 0x0000000e000a7308 */ /* 0x001e240000001000 */
[----:B0-----:R-:W-:-:S15]  /*3510*/  VIADD R10, R10, 0x1ffffffe ;  /* 0x1ffffffe0a0a7836 */ /* 0x001fde0000000000 */
[----:B------:R-:W-:-:S15]  /*3520*/  NOP ;  /* 0x0000000000007918 */ /* 0x000fde0000000000 */
[----:B------:R-:W-:-:S15]  /*3530*/  NOP ;  /* 0x0000000000007918 */ /* 0x000fde0000000000 */
[----:B------:R-:W-:-:S15]  /*3540*/  NOP ;  /* 0x0000000000007918 */ /* 0x000fde0000000000 */
[----:B------:R-:W0:Y:S02]  /*3550*/  F2I.U64.TRUNC R10, R10 ;  /* 0x0000000a000a7311 */ /* 0x000e24000020d800 */
[----:B0-----:R-:W-:-:S04]  /*3560*/  IMAD.WIDE.U32 R12, R10, R0, RZ ;  /* 0x000000000a0c7225 */ /* 0x001fc800078e00ff */
[----:B------:R-:W-:Y:S01]  /*3570*/  IMAD R13, R11, R0, R13 ;  /* 0x000000000b0d7224 */ /* 0x000fe200078e020d */
[----:B------:R-:W-:-:S05]  /*3580*/  IADD3 R17, P0, PT, RZ, -R12, RZ ;  /* 0x8000000cff117210 */ /* 0x000fca0007f1e0ff */
[----:B------:R-:W-:-:S04]  /*3590*/  IMAD.HI.U32 R12, R10, R17, RZ ;  /* 0x000000110a0c7227 */ /* 0x000fc800078e00ff */
[----:B------:R-:W-:Y:S01]  /*35a0*/  IMAD.X R19, RZ, RZ, ~R13, P0 ;  /* 0x000000ffff137224 */ /* 0x000fe200000e0e0d */
[----:B------:R-:W-:-:S03]  /*35b0*/  MOV R13, R10 ;  /* 0x0000000a000d7202 */ /* 0x000fc60000000f00 */
[-C--:B------:R-:W-:Y:S02]  /*35c0*/  IMAD R15, R11, R19.reuse, RZ ;  /* 0x000000130b0f7224 */ /* 0x080fe400078e02ff */
[----:B------:R-:W-:-:S04]  /*35d0*/  IMAD.WIDE.U32 R12, P0, R10, R19, R12 ;  /* 0x000000130a0c7225 */ /* 0x000fc8000780000c */
[----:B------:R-:W-:-:S04]  /*35e0*/  IMAD.HI.U32 R19, R11, R19, RZ ;  /* 0x000000130b137227 */ /* 0x000fc800078e00ff */
[----:B------:R-:W-:-:S05]  /*35f0*/  IMAD.HI.U32 R12, P1, R11, R17, R12 ;  /* 0x000000110b0c7227 */ /* 0x000fca000782000c */
[----:B------:R-:W-:Y:S01]  /*3600*/  IADD3 R13, P2, PT, R15, R12, RZ ;  /* 0x0000000c0f0d7210 */ /* 0x000fe20007f5e0ff */
[----:B------:R-:W-:-:S04]  /*3610*/  IMAD.X R12, R19, 0x1, R11, P0 ;  /* 0x00000001130c7824 */ /* 0x000fc800000e060b */
[----:B------:R-:W-:Y:S01]  /*3620*/  IMAD.WIDE.U32 R10, R13, R0, RZ ;  /* 0x000000000d0a7225 */ /* 0x000fe200078e00ff */
[----:B------:R-:W-:Y:S02]  /*3630*/  IADD3.X R15, PT, PT, RZ, RZ, R12, P2, P1 ;  /* 0x000000ffff0f7210 */ /* 0x000fe400017e240c */
        /* <DEDUP_REMOVED lines=9> */
[----:B------:R-:W-:Y:S01]  /*36d0*/  IMAD.MOV.U32 R11, RZ, RZ, RZ ;  /* 0x000000ffff0b7224 */ /* 0x000fe200078e00ff */
[----:B------:R-:W-:Y:S01]  /*36e0*/  IADD3.X R15, PT, PT, R10, R15, RZ, P0, !PT ;  /* 0x0000000f0a0f7210 */ /* 0x000fe200007fe4ff */
[----:B------:R-:W-:-:S03]  /*36f0*/  IMAD.HI.U32 R10, R12, R7, RZ ;  /* 0x000000070c0a7227 */ /* 0x000fc600078e00ff */
[----:B------:R-:W-:Y:S01]  /*3700*/  IADD3.X R14, PT, PT, RZ, RZ, R15, P2, P1 ;  /* 0x000000ffff0e7210 */ /* 0x000fe200017e240f */
[----:B------:R-:W-:-:S04]  /*3710*/  IMAD.WIDE.U32 R10, R12, R9, R10 ;  /* 0x000000090c0a7225 */ /* 0x000fc800078e000a */
[C---:B------:R-:W-:Y:S02]  /*3720*/  IMAD R13, R14.reuse, R9, RZ ;  /* 0x000000090e0d7224 */ /* 0x040fe400078e02ff */
[----:B------:R-:W-:-:S04]  /*3730*/  IMAD.HI.U32 R10, P0, R14, R7, R10 ;  /* 0x000000070e0a7227 */ /* 0x000fc8000780000a */
[----:B------:R-:W-:Y:S01]  /*3740*/  IMAD.HI.U32 R14, R14, R9, RZ ;  /* 0x000000090e0e7227 */ /* 0x000fe200078e00ff */
[----:B------:R-:W-:-:S03]  /*3750*/  IADD3 R13, P1, PT, R13, R10, RZ ;  /* 0x0000000a0d0d7210 */ /* 0x000fc60007f3e0ff */
[----:B------:R-:W-:-:S05]  /*3760*/  IMAD.X R10, RZ, RZ, R14, P0 ;  /* 0x000000ffff0a7224 */ /* 0x000fca00000e060e */
[----:B------:R-:W-:Y:S01]  /*3770*/  IADD3.X R15, PT, PT, RZ, R10, RZ, P1, !PT ;  /* 0x0000000aff0f7210 */ /* 0x000fe20000ffe4ff */
[----:B------:R-:W-:-:S04]  /*3780*/  IMAD.WIDE.U32 R10, R13, R0, RZ ;  /* 0x000000000d0a7225 */ /* 0x000fc800078e00ff */
[----:B------:R-:W-:Y:S01]  /*3790*/  IMAD R12, R15, R0, R11 ;  /* 0x000000000f0c7224 */ /* 0x000fe200078e020b */
[----:B------:R-:W-:-:S04]  /*37a0*/  IADD3 R11, P0, PT, -R10, R7, RZ ;  /* 0x000000070a0b7210 */ /* 0x000fc80007f1e1ff */
[-C--:B------:R-:W-:Y:S01]  /*37b0*/  IADD3 R7, P1, PT, -R0, R11.reuse, RZ ;  /* 0x0000000b00077210 */ /* 0x080fe20007f3e1ff */
[----:B------:R-:W-:Y:S01]  /*37c0*/  IMAD.X R14, R9, 0x1, ~R12, P0 ;  /* 0x00000001090e7824 */ /* 0x000fe200000e0e0c */
[----:B------:R-:W-:Y:S02]  /*37d0*/  ISETP.GE.U32.AND P0, PT, R11, R0, PT ;  /* 0x000000000b00720c */ /* 0x000fe40003f06070 */
[----:B------:R-:W-:Y:S02]  /*37e0*/  IADD3 R12, P2, PT, R13, 0x1, RZ ;  /* 0x000000010d0c7810 */ /* 0x000fe40007f5e0ff */
[C---:B------:R-:W-:Y:S02]  /*37f0*/  ISETP.GE.U32.AND.EX P0, PT, R14.reuse, RZ, PT, P0 ;  /* 0x000000ff0e00720c */ /* 0x040fe40003f06100 */
[----:B------:R-:W-:Y:S01]  /*3800*/  IADD3.X R9, PT, PT, R14, -0x1, RZ, P1, !PT ;  /* 0xffffffff0e097810 */ /* 0x000fe20000ffe4ff */
[----:B------:R-:W-:Y:S01]  /*3810*/  IMAD.X R10, RZ, RZ, R15, P2 ;  /* 0x000000ffff0a7224 */ /* 0x000fe200010e060f */
[----:B------:R-:W-:-:S02]  /*3820*/  SEL R7, R7, R11, P0 ;  /* 0x0000000b07077207 */ /* 0x000fc40000000000 */
[----:B------:R-:W-:Y:S02]  /*3830*/  SEL R12, R12, R13, P0 ;  /* 0x0000000d0c0c7207 */ /* 0x000fe40000000000 */
[----:B------:R-:W-:Y:S02]  /*3840*/  SEL R9, R9, R14, P0 ;  /* 0x0000000e09097207 */ /* 0x000fe40000000000 */
[----:B------:R-:W-:Y:S02]  /*3850*/  SEL R15, R10, R15, P0 ;  /* 0x0000000f0a0f7207 */ /* 0x000fe40000000000 */
[----:B------:R-:W-:Y:S02]  /*3860*/  ISETP.GE.U32.AND P0, PT, R7, R0, PT ;  /* 0x000000000700720c */ /* 0x000fe40003f06070 */
[----:B------:R-:W-:Y:S02]  /*3870*/  IADD3 R7, P2, PT, R12, 0x1, RZ ;  /* 0x000000010c077810 */ /* 0x000fe40007f5e0ff */
[----:B------:R-:W-:-:S02]  /*3880*/  ISETP.NE.U32.AND P1, PT, R0, RZ, PT ;  /* 0x000000ff0000720c */ /* 0x000fc40003f25070 */
[----:B------:R-:W-:Y:S01]  /*3890*/  ISETP.GE.U32.AND.EX P0, PT, R9, RZ, PT, P0 ;  /* 0x000000ff0900720c */ /* 0x000fe20003f06100 */
[----:B------:R-:W-:Y:S01]  /*38a0*/  IMAD.MOV.U32 R9, RZ, RZ, 0x0 ;  /* 0x00000000ff097424 */ /* 0x000fe200078e00ff */
[-C--:B------:R-:W-:Y:S02]  /*38b0*/  IADD3.X R10, PT, PT, RZ, R15.reuse, RZ, P2, !PT ;  /* 0x0000000fff0a7210 */ /* 0x080fe400017fe4ff */
[----:B------:R-:W-:Y:S02]  /*38c0*/  ISETP.NE.AND.EX P1, PT, RZ, RZ, PT, P1 ;  /* 0x000000ffff00720c */ /* 0x000fe40003f25310 */
[----:B------:R-:W-:Y:S02]  /*38d0*/  SEL R7, R7, R12, P0 ;  /* 0x0000000c07077207 */ /* 0x000fe40000000000 */
[----:B------:R-:W-:Y:S02]  /*38e0*/  SEL R10, R10, R15, P0 ;  /* 0x0000000f0a0a7207 */ /* 0x000fe40000000000 */
[----:B------:R-:W-:-:S02]  /*38f0*/  SEL R7, R7, 0xffffffff, P1 ;  /* 0xffffffff07077807 */ /* 0x000fc40000800000 */
[----:B------:R-:W-:Y:S01]  /*3900*/  SEL R10, R10, 0xffffffff, P1 ;  /* 0xffffffff0a0a7807 */ /* 0x000fe20000800000 */
[----:B------:R-:W-:Y:S06]  /*3910*/  RET.REL.NODEC R8 `(_ZN2at6native31max_unpooling2d_backward_kernelIN3c108BFloat16EEEvlPKT_PKllllllPS4_) ;  /* 0xffffffc408b87950 */ /* 0x000fec0003c3ffff */
.L_x_80:
        /* <DEDUP_REMOVED lines=14> */
.L_x_937:


//--------------------- .text._ZN2at6native31max_unpooling2d_backward_kernelIN3c104HalfEEEvlPKT_PKllllllPS4_ --------------------------
	.section	.text._ZN2at6native31max_unpooling2d_backward_kernelIN3c104HalfEEEvlPKT_PKllllllPS4_,"ax",@progbits
	.align	128
        .global         _ZN2at6native31max_unpooling2d_backward_kernelIN3c104HalfEEEvlPKT_PKllllllPS4_
        .type           _ZN2at6native31max_unpooling2d_backward_kernelIN3c104HalfEEEvlPKT_PKllllllPS4_,@function
        .size           _ZN2at6native31max_unpooling2d_backward_kernelIN3c104HalfEEEvlPKT_PKllllllPS4_,(.L_x_939 - _ZN2at6native31max_unpooling2d_backward_kernelIN3c104HalfEEEvlPKT_PKllllllPS4_)
        .other          _ZN2at6native31max_unpooling2d_backward_kernelIN3c104HalfEEEvlPKT_PKllllllPS4_,@"STO_CUDA_ENTRY STV_DEFAULT"
_ZN2at6native31max_unpooling2d_backward_kernelIN3c104HalfEEEvlPKT_PKllllllPS4_:
.text._ZN2at6native31max_unpooling2d_backward_kernelIN3c104HalfEEEvlPKT_PKllllllPS4_:
        /* <DEDUP_REMOVED lines=50> */
.L_x_82:
[----:B------:R-:W-:-:S07]  /*0320*/  MOV R8, 0x340 ;  /* 0x0000034000087802 */ /* 0x000fce0000000f00 */
[----:B------:R-:W-:Y:S05]  /*0330*/  CALL.REL.NOINC `($__internal_12_$__cuda_sm20_div_u64) ;  /* 0x0000003000647944 */ /* 0x000fea0003c00000 */
[----:B------:R-:W-:Y:S02]  /*0340*/  IMAD.MOV.U32 R8, RZ, RZ, R7 ;  /* 0x000000ffff087224 */ /* 0x000fe400078e0007 */
[----:B------:R-:W-:-:S07]  /*0350*/  IMAD.MOV.U32 R9, RZ, RZ, R10 ;  /* 0x000000ffff097224 */ /* 0x000fce00078e000a */
.L_x_83:
[----:B------:R-:W-:Y:S05]  /*0360*/  BSYNC.RECONVERGENT B0 ;  /* 0x0000000000007941 */ /* 0x000fea0003800200 */
.L_x_81:
        /* <DEDUP_REMOVED lines=26> */
.L_x_95:
        /* <DEDUP_REMOVED lines=25> */
.L_x_87:
[----:B------:R-:W1:Y:S01]  /*06a0*/  LDCU.64 UR8, c[0x0][0x3a8] ;  /* 0x00007500ff0877ac */ /* 0x000e620008000a00 */
[----:B------:R-:W-:Y:S01]  /*06b0*/  IMAD.MOV.U32 R24, RZ, RZ, R9 ;  /* 0x000000ffff187224 */ /* 0x000fe200078e0009 */
[----:B------:R-:W-:Y:S01]  /*06c0*/  MOV R12, 0x700 ;  /* 0x00000700000c7802 */ /* 0x000fe20000000f00 */
[----:B-1----:R-:W-:Y:S02]  /*06d0*/  IMAD.U32 R18, RZ, RZ, UR8 ;  /* 0x00000008ff127e24 */ /* 0x002fe4000f8e00ff */
[----:B------:R-:W-:-:S07]  /*06e0*/  IMAD.U32 R13, RZ, RZ, UR9 ;  /* 0x00000009ff0d7e24 */ /* 0x000fce000f8e00ff */
[----:B0--3--:R-:W-:Y:S05]  /*06f0*/  CALL.REL.NOINC `($__internal_11_$__cuda_sm20_div_s64) ;  /* 0x00000028001c7944 */ /* 0x009fea0003c00000 */
.L_x_88:
[----:B---3--:R-:W-:Y:S05]  /*0700*/  BSYNC.RECONVERGENT B1 ;  /* 0x0000000000017941 */ /* 0x008fea0003800200 */
.L_x_86:
        /* <DEDUP_REMOVED lines=25> */
.L_x_90:
[----:B------:R-:W0:Y:S01]  /*08a0*/  LDCU.64 UR8, c[0x0][0x3a0] ;  /* 0x00007400ff0877ac */ /* 0x000e220008000a00 */
[----:B------:R-:W-:Y:S01]  /*08b0*/  IMAD.MOV.U32 R24, RZ, RZ, R20 ;  /* 0x000000ffff187224 */ /* 0x000fe200078e0014 */
[----:B------:R-:W-:Y:S01]  /*08c0*/  MOV R12, 0x910 ;  /* 0x00000910000c7802 */ /* 0x000fe20000000f00 */
[----:B------:R-:W-:Y:S02]  /*08d0*/  IMAD.MOV.U32 R19, RZ, RZ, R21 ;  /* 0x000000ffff137224 */ /* 0x000fe400078e0015 */
[----:B0-----:R-:W-:Y:S01]  /*08e0*/  IMAD.U32 R18, RZ, RZ, UR8 ;  /* 0x00000008ff127e24 */ /* 0x001fe2000f8e00ff */
[----:B------:R-:W-:-:S07]  /*08f0*/  MOV R13, UR9 ;  /* 0x00000009000d7c02 */ /* 0x000fce0008000f00 */
[----:B------:R-:W-:Y:S05]  /*0900*/  CALL.REL.NOINC `($__internal_11_$__cuda_sm20_div_s64) ;  /* 0x0000002400987944 */ /* 0x000fea0003c00000 */
[----:B------:R-:W-:Y:S02]  /*0910*/  IMAD.MOV.U32 R14, RZ, RZ, R20 ;  /* 0x000000ffff0e7224 */ /* 0x000fe400078e0014 */
[----:B------:R-:W-:-:S07]  /*0920*/  IMAD.MOV.U32 R15, RZ, RZ, R21 ;  /* 0x000000ffff0f7224 */ /* 0x000fce00078e0015 */
.L_x_91:
[----:B------:R-:W-:Y:S05]  /*0930*/  BSYNC.RECONVERGENT B1 ;  /* 0x0000000000017941 */ /* 0x000fea0003800200 */
.L_x_89:
        /* <DEDUP_REMOVED lines=27> */
.L_x_93:
[----:B------:R-:W0:Y:S01]  /*0af0*/  LDCU.64 UR8, c[0x0][0x398] ;  /* 0x00007300ff0877ac */ /* 0x000e220008000a00 */
[----:B------:R-:W-:Y:S01]  /*0b00*/  IMAD.MOV.U32 R24, RZ, RZ, R14 ;  /* 0x000000ffff187224 */ /* 0x000fe200078e000e */
[----:B------:R-:W-:Y:S02]  /*0b10*/  MOV R19, R15 ;  /* 0x0000000f00137202 */ /* 0x000fe40000000f00 */
[----:B------:R-:W-:Y:S01]  /*0b20*/  MOV R12, 0xb60 ;  /* 0x00000b60000c7802 */ /* 0x000fe20000000f00 */
[----:B0-----:R-:W-:Y:S02]  /*0b30*/  IMAD.U32 R18, RZ, RZ, UR8 ;  /* 0x00000008ff127e24 */ /* 0x001fe4000f8e00ff */
[----:B------:R-:W-:-:S07]  /*0b40*/  IMAD.U32 R13, RZ, RZ, UR9 ;  /* 0x00000009ff0d7e24 */ /* 0x000fce000f8e00ff */
[----:B------:R-:W-:Y:S05]  /*0b50*/  CALL.REL.NOINC `($__internal_11_$__cuda_sm20_div_s64) ;  /* 0x0000002400047944 */ /* 0x000fea0003c00000 */
[----:B------:R-:W-:Y:S02]  /*0b60*/  IMAD.MOV R19, RZ, RZ, -R20 ;  /* 0x000000ffff137224 */ /* 0x000fe400078e0a14 */
[----:B------:R-:W-:-:S04]  /*0b70*/  IMAD.U32 R15, RZ, RZ, UR25 ;  /* 0x00000019ff0f7e24 */ /* 0x000fc8000f8e00ff */
[----:B------:R-:W-:-:S07]  /*0b80*/  IMAD R19, R19, R15, R14 ;  /* 0x0000000f13137224 */ /* 0x000fce00078e020e */
.L_x_94:
[----:B------:R-:W-:Y:S05]  /*0b90*/  BSYNC.RECONVERGENT B1 ;  /* 0x0000000000017941 */ /* 0x000fea0003800200 */
.L_x_92:
        /* <DEDUP_REMOVED lines=34> */
.L_x_85:
[----:B0--34-:R-:W-:Y:S05]  /*0dc0*/  BSYNC.RECONVERGENT B0 ;  /* 0x0000000000007941 */ /* 0x019fea0003800200 */
.L_x_84:
        /* <DEDUP_REMOVED lines=13> */
.L_x_133:
        /* <DEDUP_REMOVED lines=25> */
.L_x_98:
[----:B------:R-:W0:Y:S01]  /*1030*/  LDCU.64 UR10, c[0x0][0x3a8] ;  /* 0x00007500ff0a77ac */ /* 0x000e220008000a00 */
[----:B------:R-:W-:Y:S01]  /*1040*/  IMAD.MOV.U32 R24, RZ, RZ, R3 ;  /* 0x000000ffff187224 */ /* 0x000fe200078e0003 */
[----:B------:R-:W-:Y:S02]  /*1050*/  MOV R12, 0x1090 ;  /* 0x00001090000c7802 */ /* 0x000fe40000000f00 */
[----:B0-----:R-:W-:Y:S01]  /*1060*/  MOV R18, UR10 ;  /* 0x0000000a00127c02 */ /* 0x001fe20008000f00 */
[----:B-1----:R-:W-:-:S07]  /*1070*/  IMAD.U32 R13, RZ, RZ, UR11 ;  /* 0x0000000bff0d7e24 */ /* 0x002fce000f8e00ff */
[----:B------:R-:W-:Y:S05]  /*1080*/  CALL.REL.NOINC `($__internal_11_$__cuda_sm20_div_s64) ;  /* 0x0000001c00b87944 */ /* 0x000fea0003c00000 */
.L_x_99:
[----:B------:R-:W-:Y:S05]  /*1090*/  BSYNC.RECONVERGENT B1 ;  /* 0x0000000000017941 */ /* 0x000fea0003800200 */
.L_x_97:
        /* <DEDUP_REMOVED lines=24> */
.L_x_101:
[----:B------:R-:W0:Y:S01]  /*1220*/  LDCU.64 UR10, c[0x0][0x3a0] ;  /* 0x00007400ff0a77ac */ /* 0x000e220008000a00 */
[----:B------:R-:W-:Y:S01]  /*1230*/  IMAD.MOV.U32 R24, RZ, RZ, R20 ;  /* 0x000000ffff187224 */ /* 0x000fe200078e0014 */
[----:B------:R-:W-:Y:S02]  /*1240*/  MOV R19, R21 ;  /* 0x0000001500137202 */ /* 0x000fe40000000f00 */
[----:B------:R-:W-:Y:S01]  /*1250*/  MOV R12, 0x1290 ;  /* 0x00001290000c7802 */ /* 0x000fe20000000f00 */
[----:B0-----:R-:W-:Y:S02]  /*1260*/  IMAD.U32 R18, RZ, RZ, UR10 ;  /* 0x0000000aff127e24 */ /* 0x001fe4000f8e00ff */
[----:B-1----:R-:W-:-:S07]  /*1270*/  IMAD.U32 R13, RZ, RZ, UR11 ;  /* 0x0000000bff0d7e24 */ /* 0x002fce000f8e00ff */
[----:B------:R-:W-:Y:S05]  /*1280*/  CALL.REL.NOINC `($__internal_11_$__cuda_sm20_div_s64) ;  /* 0x0000001c00387944 */ /* 0x000fea0003c00000 */
[----:B------:R-:W-:Y:S01]  /*1290*/  IMAD.MOV.U32 R6, RZ, RZ, R20 ;  /* 0x000000ffff067224 */ /* 0x000fe200078e0014 */
[----:B------:R-:W-:-:S07]  /*12a0*/  MOV R7, R21 ;  /* 0x0000001500077202 */ /* 0x000fce0000000f00 */
.L_x_102:
[----:B------:R-:W-:Y:S05]  /*12b0*/  BSYNC.RECONVERGENT B1 ;  /* 0x0000000000017941 */ /* 0x000fea0003800200 */
.L_x_100:
        /* <DEDUP_REMOVED lines=27> */
.L_x_104:
[----:B------:R-:W0:Y:S01]  /*1470*/  LDCU.64 UR10, c[0x0][0x398] ;  /* 0x00007300ff0a77ac */ /* 0x000e220008000a00 */
[----:B------:R-:W-:Y:S01]  /*1480*/  IMAD.MOV.U32 R24, RZ, RZ, R6 ;  /* 0x000000ffff187224 */ /* 0x000fe200078e0006 */
[----:B------:R-:W-:Y:S01]  /*1490*/  MOV R12, 0x14e0 ;  /* 0x000014e0000c7802 */ /* 0x000fe20000000f00 */
[----:B------:R-:W-:Y:S01]  /*14a0*/  IMAD.MOV.U32 R19, RZ, RZ, R7 ;  /* 0x000000ffff137224 */ /* 0x000fe200078e0007 */
[----:B0-----:R-:W-:Y:S01]  /*14b0*/  MOV R18, UR10 ;  /* 0x0000000a00127c02 */ /* 0x001fe20008000f00 */
[----:B-1----:R-:W-:-:S07]  /*14c0*/  IMAD.U32 R13, RZ, RZ, UR11 ;  /* 0x0000000bff0d7e24 */ /* 0x002fce000f8e00ff */
[----:B------:R-:W-:Y:S05]  /*14d0*/  CALL.REL.NOINC `($__internal_11_$__cuda_sm20_div_s64) ;  /* 0x0000001800a47944 */ /* 0x000fea0003c00000 */
[----:B------:R-:W-:Y:S01]  /*14e0*/  MOV R7, UR32 ;  /* 0x0000002000077c02 */ /* 0x000fe20008000f00 */
[----:B------:R-:W-:-:S04]  /*14f0*/  IMAD.MOV R8, RZ, RZ, -R20 ;  /* 0x000000ffff087224 */ /* 0x000fc800078e0a14 */
[----:B------:R-:W-:-:S07]  /*1500*/  IMAD R8, R8, R7, R6 ;  /* 0x0000000708087224 */ /* 0x000fce00078e0206 */
.L_x_105:
[----:B------:R-:W-:Y:S05]  /*1510*/  BSYNC.RECONVERGENT B1 ;  /* 0x0000000000017941 */ /* 0x000fea0003800200 */
.L_x_103:
        /* <DEDUP_REMOVED lines=51> */
.L_x_107:
[----:B------:R-:W1:Y:S01]  /*1850*/  LDCU.64 UR10, c[0x0][0x3a8] ;  /* 0x00007500ff0a77ac */ /* 0x000e620008000a00 */
[----:B------:R-:W-:Y:S01]  /*1860*/  IMAD.MOV.U32 R24, RZ, RZ, R3 ;  /* 0x000000ffff187224 */ /* 0x000fe200078e0003 */
[----:B------:R-:W-:Y:S02]  /*1870*/  MOV R12, 0x18b0 ;  /* 0x000018b0000c7802 */ /* 0x000fe40000000f00 */
[----:B-1----:R-:W-:Y:S01]  /*1880*/  MOV R18, UR10 ;  /* 0x0000000a00127c02 */ /* 0x002fe20008000f00 */
[----:B------:R-:W-:-:S07]  /*1890*/  IMAD.U32 R13, RZ, RZ, UR11 ;  /* 0x0000000bff0d7e24 */ /* 0x000fce000f8e00ff */
[----:B0-----:R-:W-:Y:S05]  /*18a0*/  CALL.REL.NOINC `($__internal_11_$__cuda_sm20_div_s64) ;  /* 0x0000001400b07944 */ /* 0x001fea0003c00000 */
.L_x_108:
[----:B------:R-:W-:Y:S05]  /*18b0*/  BSYNC.RECONVERGENT B1 ;  /* 0x0000000000017941 */ /* 0x000fea0003800200 */
.L_x_106:
        /* <DEDUP_REMOVED lines=24> */
.L_x_110:
[----:B------:R-:W0:Y:S01]  /*1a40*/  LDCU.64 UR10, c[0x0][0x3a0] ;  /* 0x00007400ff0a77ac */ /* 0x000e220008000a00 */
[----:B------:R-:W-:Y:S01]  /*1a50*/  IMAD.MOV.U32 R24, RZ, RZ, R20 ;  /* 0x000000ffff187224 */ /* 0x000fe200078e0014 */
[----:B------:R-:W-:Y:S02]  /*1a60*/  MOV R19, R21 ;  /* 0x0000001500137202 */ /* 0x000fe40000000f00 */
[----:B------:R-:W-:Y:S01]  /*1a70*/  MOV R12, 0x1ab0 ;  /* 0x00001ab0000c7802 */ /* 0x000fe20000000f00 */
[----:B0-----:R-:W-:Y:S02]  /*1a80*/  IMAD.U32 R18, RZ, RZ, UR10 ;  /* 0x0000000aff127e24 */ /* 0x001fe4000f8e00ff */
[----:B------:R-:W-:-:S07]  /*1a90*/  IMAD.U32 R13, RZ, RZ, UR11 ;  /* 0x0000000bff0d7e24 */ /* 0x000fce000f8e00ff */
[----:B------:R-:W-:Y:S05]  /*1aa0*/  CALL.REL.NOINC `($__internal_11_$__cuda_sm20_div_s64) ;  /* 0x0000001400307944 */ /* 0x000fea0003c00000 */
[----:B------:R-:W-:Y:S01]  /*1ab0*/  IMAD.MOV.U32 R6, RZ, RZ, R20 ;  /* 0x000000ffff067224 */ /* 0x000fe200078e0014 */
[----:B------:R-:W-:-:S07]  /*1ac0*/  MOV R7, R21 ;  /* 0x0000001500077202 */ /* 0x000fce0000000f00 */
.L_x_111:
[----:B------:R-:W-:Y:S05]  /*1ad0*/  BSYNC.RECONVERGENT B1 ;  /* 0x0000000000017941 */ /* 0x000fea0003800200 */
.L_x_109:
        /* <DEDUP_REMOVED lines=27> */
.L_x_113:
[----:B------:R-:W0:Y:S01]  /*1c90*/  LDCU.64 UR10, c[0x0][0x398] ;  /* 0x00007300ff0a77ac */ /* 0x000e220008000a00 */
[----:B------:R-:W-:Y:S01]  /*1ca0*/  IMAD.MOV.U32 R24, RZ, RZ, R6 ;  /* 0x000000ffff187224 */ /* 0x000fe200078e0006 */
[----:B------:R-:W-:Y:S01]  /*1cb0*/  MOV R12, 0x1d00 ;  /* 0x00001d00000c7802 */ /* 0x000fe20000000f00 */
[----:B------:R-:W-:Y:S01]  /*1cc0*/  IMAD.MOV.U32 R19, RZ, RZ, R7 ;  /* 0x000000ffff137224 */ /* 0x000fe200078e0007 */
[----:B0-----:R-:W-:Y:S01]  /*1cd0*/  MOV R18, UR10 ;  /* 0x0000000a00127c02 */ /* 0x001fe20008000f00 */
[----:B------:R-:W-:-:S07]  /*1ce0*/  IMAD.U32 R13, RZ, RZ, UR11 ;  /* 0x0000000bff0d7e24 */ /* 0x000fce000f8e00ff */
[----:B------:R-:W-:Y:S05]  /*1cf0*/  CALL.REL.NOINC `($__internal_11_$__cuda_sm20_div_s64) ;  /* 0x00000010009c7944 */ /* 0x000fea0003c00000 */
[----:B------:R-:W-:Y:S01]  /*1d00*/  MOV R7, UR32 ;  /* 0x0000002000077c02 */ /* 0x000fe20008000f00 */
[----:B------:R-:W-:-:S04]  /*1d10*/  IMAD.MOV R8, RZ, RZ, -R20 ;  /* 0x000000ffff087224 */ /* 0x000fc800078e0a14 */
[----:B------:R-:W-:-:S07]  /*1d20*/  IMAD R8, R8, R7, R6 ;  /* 0x0000000708087224 */ /* 0x000fce00078e0206 */
.L_x_114:
[----:B------:R-:W-:Y:S05]  /*1d30*/  BSYNC.RECONVERGENT B1 ;  /* 0x0000000000017941 */ /* 0x000fea0003800200 */
.L_x_112:
        /* <DEDUP_REMOVED lines=51> */
.L_x_116:
[----:B------:R-:W1:Y:S01]  /*2070*/  LDCU.64 UR10, c[0x0][0x3a8] ;  /* 0x00007500ff0a77ac */ /* 0x000e620008000a00 */
[----:B------:R-:W-:Y:S01]  /*2080*/  IMAD.MOV.U32 R24, RZ, RZ, R3 ;  /* 0x000000ffff187224 */ /* 0x000fe200078e0003 */
[----:B------:R-:W-:Y:S02]  /*2090*/  MOV R12, 0x20d0 ;  /* 0x000020d0000c7802 */ /* 0x000fe40000000f00 */
[----:B-1----:R-:W-:Y:S01]  /*20a0*/  MOV R18, UR10 ;  /* 0x0000000a00127c02 */ /* 0x002fe20008000f00 */
[----:B------:R-:W-:-:S07]  /*20b0*/  IMAD.U32 R13, RZ, RZ, UR11 ;  /* 0x0000000bff0d7e24 */ /* 0x000fce000f8e00ff */
[----:B0-----:R-:W-:Y:S05]  /*20c0*/  CALL.REL.NOINC `($__internal_11_$__cuda_sm20_div_s64) ;  /* 0x0000000c00a87944 */ /* 0x001fea0003c00000 */
.L_x_117:
[----:B------:R-:W-:Y:S05]  /*20d0*/  BSYNC.RECONVERGENT B1 ;  /* 0x0000000000017941 */ /* 0x000fea0003800200 */
.L_x_115:
        /* <DEDUP_REMOVED lines=24> */
.L_x_119:
        /* <DEDUP_REMOVED lines=9> */
.L_x_120:
[----:B------:R-:W-:Y:S05]  /*22f0*/  BSYNC.RECONVERGENT B1 ;  /* 0x0000000000017941 */ /* 0x000fea0003800200 */
.L_x_118:
        /* <DEDUP_REMOVED lines=27> */
.L_x_122:
[----:B------:R-:W0:Y:S01]  /*24b0*/  LDCU.64 UR10, c[0x0][0x398] ;  /* 0x00007300ff0a77ac */ /* 0x000e220008000a00 */
[----:B------:R-:W-:Y:S01]  /*24c0*/  IMAD.MOV.U32 R24, RZ, RZ, R6 ;  /* 0x000000ffff187224 */ /* 0x000fe200078e0006 */
[----:B------:R-:W-:Y:S01]  /*24d0*/  MOV R12, 0x2520 ;  /* 0x00002520000c7802 */ /* 0x000fe20000000f00 */
[----:B------:R-:W-:Y:S02]  /*24e0*/  IMAD.MOV.U32 R19, RZ, RZ, R7 ;  /* 0x000000ffff137224 */ /* 0x000fe400078e0007 */
[----:B0-----:R-:W-:Y:S01]  /*24f0*/  IMAD.U32 R18, RZ, RZ, UR10 ;  /* 0x0000000aff127e24 */ /* 0x001fe2000f8e00ff */
[----:B------:R-:W-:-:S07]  /*2500*/  MOV R13, UR11 ;  /* 0x0000000b000d7c02 */ /* 0x000fce0008000f00 */
[----:B------:R-:W-:Y:S05]  /*2510*/  CALL.REL.NOINC `($__internal_11_$__cuda_sm20_div_s64) ;  /* 0x0000000800947944 */ /* 0x000fea0003c00000 */
[----:B------:R-:W-:Y:S01]  /*2520*/  MOV R7, UR32 ;  /* 0x0000002000077c02 */ /* 0x000fe20008000f00 */
[----:B------:R-:W-:-:S04]  /*2530*/  IMAD.MOV R8, RZ, RZ, -R20 ;  /* 0x000000ffff087224 */ /* 0x000fc800078e0a14 */
[----:B------:R-:W-:-:S07]  /*2540*/  IMAD R8, R8, R7, R6 ;  /* 0x0000000708087224 */ /* 0x000fce00078e0206 */
.L_x_123:
[----:B------:R-:W-:Y:S05]  /*2550*/  BSYNC.RECONVERGENT B1 ;  /* 0x0000000000017941 */ /* 0x000fea0003800200 */
.L_x_121:
        /* <DEDUP_REMOVED lines=51> */
.L_x_125:
[----:B------:R-:W1:Y:S01]  /*2890*/  LDCU.64 UR10, c[0x0][0x3a8] ;  /* 0x00007500ff0a77ac */ /* 0x000e620008000a00 */
[----:B------:R-:W-:Y:S01]  /*28a0*/  IMAD.MOV.U32 R24, RZ, RZ, R3 ;  /* 0x000000ffff187224 */ /* 0x000fe200078e0003 */
[----:B------:R-:W-:Y:S02]  /*28b0*/  MOV R12, 0x28f0 ;  /* 0x000028f0000c7802 */ /* 0x000fe40000000f00 */
[----:B-1----:R-:W-:Y:S01]  /*28c0*/  MOV R18, UR10 ;  /* 0x0000000a00127c02 */ /* 0x002fe20008000f00 */
[----:B------:R-:W-:-:S07]  /*28d0*/  IMAD.U32 R13, RZ, RZ, UR11 ;  /* 0x0000000bff0d7e24 */ /* 0x000fce000f8e00ff */
[----:B0-----:R-:W-:Y:S05]  /*28e0*/  CALL.REL.NOINC `($__internal_11_$__cuda_sm20_div_s64) ;  /* 0x0000000400a07944 */ /* 0x001fea0003c00000 */
.L_x_126:
[----:B------:R-:W-:Y:S05]  /*28f0*/  BSYNC.RECONVERGENT B1 ;  /* 0x0000000000017941 */ /* 0x000fea0003800200 */
.L_x_124:
        /* <DEDUP_REMOVED lines=24> */
.L_x_128:
[----:B------:R-:W0:Y:S01]  /*2a80*/  LDCU.64 UR10, c[0x0][0x3a0] ;  /* 0x00007400ff0a77ac */ /* 0x000e220008000a00 */
[----:B------:R-:W-:Y:S01]  /*2a90*/  IMAD.MOV.U32 R24, RZ, RZ, R20 ;  /* 0x000000ffff187224 */ /* 0x000fe200078e0014 */
[----:B------:R-:W-:Y:S02]  /*2aa0*/  MOV R19, R21 ;  /* 0x0000001500137202 */ /* 0x000fe40000000f00 */
[----:B------:R-:W-:Y:S01]  /*2ab0*/  MOV R12, 0x2af0 ;  /* 0x00002af0000c7802 */ /* 0x000fe20000000f00 */
[----:B0-----:R-:W-:Y:S02]  /*2ac0*/  IMAD.U32 R18, RZ, RZ, UR10 ;  /* 0x0000000aff127e24 */ /* 0x001fe4000f8e00ff */
[----:B------:R-:W-:-:S07]  /*2ad0*/  IMAD.U32 R13, RZ, RZ, UR11 ;  /* 0x0000000bff0d7e24 */ /* 0x000fce000f8e00ff */
[----:B------:R-:W-:Y:S05]  /*2ae0*/  CALL.REL.NOINC `($__internal_11_$__cuda_sm20_div_s64) ;  /* 0x0000000400207944 */ /* 0x000fea0003c00000 */
[----:B------:R-:W-:Y:S01]  /*2af0*/  MOV R6, R20 ;  /* 0x0000001400067202 */ /* 0x000fe20000000f00 */
[----:B------:R-:W-:-:S07]  /*2b00*/  IMAD.MOV.U32 R7, RZ, RZ, R21 ;  /* 0x000000ffff077224 */ /* 0x000fce00078e0015 */
.L_x_129:
[----:B------:R-:W-:Y:S05]  /*2b10*/  BSYNC.RECONVERGENT B1 ;  /* 0x0000000000017941 */ /* 0x000fea0003800200 */
.L_x_127:
        /* <DEDUP_REMOVED lines=27> */
.L_x_131:
[----:B------:R-:W0:Y:S01]  /*2cd0*/  LDCU.64 UR10, c[0x0][0x398] ;  /* 0x00007300ff0a77ac */ /* 0x000e220008000a00 */
[----:B------:R-:W-:Y:S02]  /*2ce0*/  MOV R24, R6 ;  /* 0x0000000600187202 */ /* 0x000fe40000000f00 */
        /* <DEDUP_REMOVED lines=8> */
.L_x_132:
[----:B------:R-:W-:Y:S05]  /*2d70*/  BSYNC.RECONVERGENT B1 ;  /* 0x0000000000017941 */ /* 0x000fea0003800200 */
.L_x_130:
        /* <DEDUP_REMOVED lines=30> */
.L_x_96:
[----:B------:R-:W-:Y:S05]  /*2f60*/  EXIT ;  /* 0x000000000000794d */ /* 0x000fea0003800000 */
        .weak           $__internal_11_$__cuda_sm20_div_s64
        .type           $__internal_11_$__cuda_sm20_div_s64,@function
        .size           $__internal_11_$__cuda_sm20_div_s64,($__internal_12_$__cuda_sm20_div_u64 - $__internal_11_$__cuda_sm20_div_s64)
$__internal_11_$__cuda_sm20_div_s64:
        /* <DEDUP_REMOVED lines=85> */
[----:B------:R-:W-:Y:S06]  /*34c0*/  RET.REL.NODEC R12 `(_ZN2at6native31max_unpooling2d_backward_kernelIN3c104HalfEEEvlPKT_PKllllllPS4_) ;  /* 0xffffffc80ccc7950 */ /* 0x000fec0003c3ffff */
        .weak           $__internal_12_$__cuda_sm20_div_u64
        .type           $__internal_12_$__cuda_sm20_div_u64,@function
        .size           $__internal_12_$__cuda_sm20_div_u64,(.L_x_939 - $__internal_12_$__cuda_sm20_div_u64)
$__internal_12_$__cuda_sm20_div_u64:
        /* <DEDUP_REMOVED lines=68> */
[----:B------:R-:W-:Y:S06]  /*3910*/  RET.REL.NODEC R8 `(_ZN2at6native31max_unpooling2d_backward_kernelIN3c104HalfEEEvlPKT_PKllllllPS4_) ;  /* 0xffffffc408b87950 */ /* 0x000fec0003c3ffff */
.L_x_134:
        /* <DEDUP_REMOVED lines=14> */
.L_x_939:


//--------------------- .text._ZN2at6native31max_unpooling2d_backward_kernelIfEEvlPKT_PKllllllPS2_ --------------------------
	.section	.text._ZN2at6native31max_unpooling2d_backward_kernelIfEEvlPKT_PKllllllPS2_,"ax",@progbits
	.align	128
        .global         _ZN2at6native31max_unpooling2d_backward_kernelIfEEvlPKT_PKllllllPS2_
        .type           _ZN2at6native31max_unpooling2d_backward_kernelIfEEvlPKT_PKllllllPS2_,@function
        .size           _ZN2at6native31max_unpooling2d_backward_kernelIfEEvlPKT_PKllllllPS2_,(.L_x_941 - _ZN2at6native31max_unpooling2d_backward_kernelIfEEvlPKT_PKllllllPS2_)
        .other          _ZN2at6native31max_unpooling2d_backward_kernelIfEEvlPKT_PKllllllPS2_,@"STO_CUDA_ENTRY STV_DEFAULT"
_ZN2at6native31max_unpooling2d_backward_kernelIfEEvlPKT_PKllllllPS2_:
.text._ZN2at6native31max_unpooling2d_backward_kernelIfEEvlPKT_PKllllllPS2_:
        /* <DEDUP_REMOVED lines=50> */
.L_x_136:
[----:B------:R-:W-:-:S07]  /*0320*/  MOV R8, 0x340 ;  /* 0x0000034000087802 */ /* 0x000fce0000000f00 */
[----:B------:R-:W-:Y:S05]  /*0330*/  CALL.REL.NOINC `($__internal_14_$__cuda_sm20_div_u64) ;  /* 0x0000003000647944 */ /* 0x000fea0003c00000 */
[----:B------:R-:W-:Y:S02]  /*0340*/  IMAD.MOV.U32 R8, RZ, RZ, R7 ;  /* 0x000000ffff087224 */ /* 0x000fe400078e0007 */
[----:B------:R-:W-:-:S07]  /*0350*/  IMAD.MOV.U32 R9, RZ, RZ, R10 ;  /* 0x000000ffff097224 */ /* 0x000fce00078e000a */
.L_x_137:
[----:B------:R-:W-:Y:S05]  /*0360*/  BSYNC.RECONVERGENT B0 ;  /* 0x0000000000007941 */ /* 0x000fea0003800200 */
.L_x_135:
        /* <DEDUP_REMOVED lines=26> */
.L_x_149:
        /* <DEDUP_REMOVED lines=25> */
.L_x_141:
[----:B------:R-:W1:Y:S01]  /*06a0*/  LDCU.64 UR8, c[0x0][0x3a8] ;  /* 0x00007500ff0877ac */ /* 0x000e620008000a00 */
[----:B------:R-:W-:Y:S01]  /*06b0*/  IMAD.MOV.U32 R24, RZ, RZ, R9 ;  /* 0x000000ffff187224 */ /* 0x000fe200078e0009 */
[----:B------:R-:W-:Y:S01]  /*06c0*/  MOV R12, 0x700 ;  /* 0x00000700000c7802 */ /* 0x000fe20000000f00 */
[----:B-1----:R-:W-:Y:S02]  /*06d0*/  IMAD.U32 R18, RZ, RZ, UR8 ;  /* 0x00000008ff127e24 */ /* 0x002fe4000f8e00ff */
[----:B------:R-:W-:-:S07]  /*06e0*/  IMAD.U32 R13, RZ, RZ, UR9 ;  /* 0x00000009ff0d7e24 */ /* 0x000fce000f8e00ff */
[----:B0--3--:R-:W-:Y:S05]  /*06f0*/  CALL.REL.NOINC `($__internal_13_$__cuda_sm20_div_s64) ;  /* 0x00000028001c7944 */ /* 0x009fea0003c00000 */
.L_x_142:
[----:B---3--:R-:W-:Y:S05]  /*0700*/  BSYNC.RECONVERGENT B1 ;  /* 0x0000000000017941 */ /* 0x008fea0003800200 */
.L_x_140:
        /* <DEDUP_REMOVED lines=25> */
.L_x_144:
[----:B------:R-:W0:Y:S01]  /*08a0*/  LDCU.64 UR8, c[0x0][0x3a0] ;  /* 0x00007400ff0877ac */ /* 0x000e220008000a00 */
[----:B------:R-:W-:Y:S01]  /*08b0*/  IMAD.MOV.U32 R24, RZ, RZ, R20 ;  /* 0x000000ffff187224 */ /* 0x000fe200078e0014 */
[----:B------:R-:W-:Y:S01]  /*08c0*/  MOV R12, 0x910 ;  /* 0x00000910000c7802 */ /* 0x000fe20000000f00 */
[----:B------:R-:W-:Y:S02]  /*08d0*/  IMAD.MOV.U32 R19, RZ, RZ, R21 ;  /* 0x000000ffff137224 */ /* 0x000fe400078e0015 */
[----:B0-----:R-:W-:Y:S01]  /*08e0*/  IMAD.U32 R18, RZ, RZ, UR8 ;  /* 0x00000008ff127e24 */ /* 0x001fe2000f8e00ff */
[----:B------:R-:W-:-:S07]  /*08f0*/  MOV R13, UR9 ;  /* 0x00000009000d7c02 */ /* 0x000fce0008000f00 */
[----:B------:R-:W-:Y:S05]  /*0900*/  CALL.REL.NOINC `($__internal_13_$__cuda_sm20_div_s64) ;  /* 0x0000002400987944 */ /* 0x000fea0003c00000 */
[----:B------:R-:W-:Y:S02]  /*0910*/  IMAD.MOV.U32 R14, RZ, RZ, R20 ;  /* 0x000000ffff0e7224 */ /* 0x000fe400078e0014 */
[----:B------:R-:W-:-:S07]  /*0920*/  IMAD.MOV.U32 R15, RZ, RZ, R21 ;  /* 0x000000ffff0f7224 */ /* 0x000fce00078e0015 */
.L_x_145:
[----:B------:R-:W-:Y:S05]  /*0930*/  BSYNC.RECONVERGENT B1 ;  /* 0x0000000000017941 */ /* 0x000fea0003800200 */
.L_x_143:
        /* <DEDUP_REMOVED lines=27> */
.L_x_147:
[----:B------:R-:W0:Y:S01]  /*0af0*/  LDCU.64 UR8, c[0x0][0x398] ;  /* 0x00007300ff0877ac */ /* 0x000e220008000a00 */
[----:B------:R-:W-:Y:S01]  /*0b00*/  IMAD.MOV.U32 R24, RZ, RZ, R14 ;  /* 0x000000ffff187224 */ /* 0x000fe200078e000e */
[----:B------:R-:W-:Y:S02]  /*0b10*/  MOV R19, R15 ;  /* 0x0000000f00137202 */ /* 0x000fe40000000f00 */
[----:B------:R-:W-:Y:S01]  /*0b20*/  MOV R12, 0xb60 ;  /* 0x00000b60000c7802 */ /* 0x000fe20000000f00 */
[----:B0-----:R-:W-:Y:S02]  /*0b30*/  IMAD.U32 R18, RZ, RZ, UR8 ;  /* 0x00000008ff127e24 */ /* 0x001fe4000f8e00ff */
[----:B------:R-:W-:-:S07]  /*0b40*/  IMAD.U32 R13, RZ, RZ, UR9 ;  /* 0x00000009ff0d7e24 */ /* 0x000fce000f8e00ff */
[----:B------:R-:W-:Y:S05]  /*0b50*/  CALL.REL.NOINC `($__internal_13_$__cuda_sm20_div_s64) ;  /* 0x0000002400047944 */ /* 0x000fea0003c00000 */
[----:B------:R-:W-:Y:S02]  /*0b60*/  IMAD.MOV R19, RZ, RZ, -R20 ;  /* 0x000000ffff137224 */ /* 0x000fe400078e0a14 */
[----:B------:R-:W-:-:S04]  /*0b70*/  IMAD.U32 R15, RZ, RZ, UR25 ;  /* 0x00000019ff0f7e24 */ /* 0x000fc8000f8e00ff */
[----:B------:R-:W-:-:S07]  /*0b80*/  IMAD R19, R19, R15, R14 ;  /* 0x0000000f13137224 */ /* 0x000fce00078e020e */
.L_x_148:
[----:B------:R-:W-:Y:S05]  /*0b90*/  BSYNC.RECONVERGENT B1 ;  /* 0x0000000000017941 */ /* 0x000fea0003800200 */
.L_x_146:
        /* <DEDUP_REMOVED lines=20> */
[----:B------:R-:W2:Y:S01]  /*0ce0*/  LDG.E R13, desc[UR12][R12.64] ;  /* 0x0000000c0c0d7981 */ /* 0x000ea2000c1e1900 */
        /* <DEDUP_REMOVED lines=11> */
[----:B--2---:R1:W-:-:S12]  /*0da0*/  STG.E desc[UR12][R14.64], R13 ;  /* 0x0000000d0e007986 */ /* 0x0043d8000c10190c */
[----:B------:R-:W-:Y:S05]  /*0db0*/  @P0 BRA `(.L_x_149) ;  /* 0xfffffff400d40947 */ /* 0x000fea000383ffff */
.L_x_139:
[----:B0--34-:R-:W-:Y:S05]  /*0dc0*/  BSYNC.RECONVERGENT B0 ;  /* 0x0000000000007941 */ /* 0x019fea0003800200 */
.L_x_138:
        /* <DEDUP_REMOVED lines=13> */
.L_x_187:
        /* <DEDUP_REMOVED lines=25> */
.L_x_152:
[----:B------:R-:W0:Y:S01]  /*1030*/  LDCU.64 UR10, c[0x0][0x3a8] ;  /* 0x00007500ff0a77ac */ /* 0x000e220008000a00 */
[----:B------:R-:W-:Y:S01]  /*1040*/  IMAD.MOV.U32 R24, RZ, RZ, R3 ;  /* 0x000000ffff187224 */ /* 0x000fe200078e0003 */
[----:B------:R-:W-:Y:S02]  /*1050*/  MOV R12, 0x1090 ;  /* 0x00001090000c7802 */ /* 0x000fe40000000f00 */
[----:B0-----:R-:W-:Y:S01]  /*1060*/  MOV R18, UR10 ;  /* 0x0000000a00127c02 */ /* 0x001fe20008000f00 */
[----:B-1----:R-:W-:-:S07]  /*1070*/  IMAD.U32 R13, RZ, RZ, UR11 ;  /* 0x0000000bff0d7e24 */ /* 0x002fce000f8e00ff */
[----:B------:R-:W-:Y:S05]  /*1080*/  CALL.REL.NOINC `($__internal_13_$__cuda_sm20_div_s64) ;  /* 0x0000001c00b87944 */ /* 0x000fea0003c00000 */
.L_x_153:
[----:B------:R-:W-:Y:S05]  /*1090*/  BSYNC.RECONVERGENT B1 ;  /* 0x0000000000017941 */ /* 0x000fea0003800200 */
.L_x_151:
        /* <DEDUP_REMOVED lines=24> */
.L_x_155:
[----:B------:R-:W0:Y:S01]  /*1220*/  LDCU.64 UR10, c[0x0][0x3a0] ;  /* 0x00007400ff0a77ac */ /* 0x000e220008000a00 */
[----:B------:R-:W-:Y:S01]  /*1230*/  IMAD.MOV.U32 R24, RZ, RZ, R20 ;  /* 0x000000ffff187224 */ /* 0x000fe200078e0014 */
[----:B------:R-:W-:Y:S02]  /*1240*/  MOV R19, R21 ;  /* 0x0000001500137202 */ /* 0x000fe40000000f00 */
[----:B------:R-:W-:Y:S01]  /*1250*/  MOV R12, 0x1290 ;  /* 0x00001290000c7802 */ /* 0x000fe20000000f00 */
[----:B0-----:R-:W-:Y:S02]  /*1260*/  IMAD.U32 R18, RZ, RZ, UR10 ;  /* 0x0000000aff127e24 */ /* 0x001fe4000f8e00ff */
[----:B-1----:R-:W-:-:S07]  /*1270*/  IMAD.U32 R13, RZ, RZ, UR11 ;  /* 0x0000000bff0d7e24 */ /* 0x002fce000f8e00ff */
[----:B------:R-:W-:Y:S05]  /*1280*/  CALL.REL.NOINC `($__internal_13_$__cuda_sm20_div_s64) ;  /* 0x0000001c00387944 */ /* 0x000fea0003c00000 */
[----:B------:R-:W-:Y:S01]  /*1290*/  IMAD.MOV.U32 R6, RZ, RZ, R20 ;  /* 0x000000ffff067224 */ /* 0x000fe200078e0014 */
[----:B------:R-:W-:-:S07]  /*12a0*/  MOV R7, R21 ;  /* 0x0000001500077202 */ /* 0x000fce0000000f00 */
.L_x_156:
[----:B------:R-:W-:Y:S05]  /*12b0*/  BSYNC.RECONVERGENT B1 ;  /* 0x0000000000017941 */ /* 0x000fea0003800200 */
.L_x_154:
        /* <DEDUP_REMOVED lines=27> */
.L_x_158:
[----:B------:R-:W0:Y:S01]  /*1470*/  LDCU.64 UR10, c[0x0][0x398] ;  /* 0x00007300ff0a77ac */ /* 0x000e220008000a00 */
[----:B------:R-:W-:Y:S01]  /*1480*/  IMAD.MOV.U32 R24, RZ, RZ, R6 ;  /* 0x000000ffff187224 */ /* 0x000fe200078e0006 */
[----:B------:R-:W-:Y:S01]  /*1490*/  MOV R12, 0x14e0 ;  /* 0x000014e0000c7802 */ /* 0x000fe20000000f00 */
[----:B------:R-:W-:Y:S01]  /*14a0*/  IMAD.MOV.U32 R19, RZ, RZ, R7 ;  /* 0x000000ffff137224 */ /* 0x000fe200078e0007 */
[----:B0-----:R-:W-:Y:S01]  /*14b0*/  MOV R18, UR10 ;  /* 0x0000000a00127c02 */ /* 0x001fe20008000f00 */
[----:B-1----:R-:W-:-:S07]  /*14c0*/  IMAD.U32 R13, RZ, RZ, UR11 ;  /* 0x0000000bff0d7e24 */ /* 0x002fce000f8e00ff */
[----:B------:R-:W-:Y:S05]  /*14d0*/  CALL.REL.NOINC `($__internal_13_$__cuda_sm20_div_s64) ;  /* 0x0000001800a47944 */ /* 0x000fea0003c00000 */
[----:B------:R-:W-:Y:S01]  /*14e0*/  MOV R7, UR32 ;  /* 0x0000002000077c02 */ /* 0x000fe20008000f00 */
[----:B------:R-:W-:-:S04]  /*14f0*/  IMAD.MOV R8, RZ, RZ, -R20 ;  /* 0x000000ffff087224 */ /* 0x000fc800078e0a14 */
[----:B------:R-:W-:-:S07]  /*1500*/  IMAD R8, R8, R7, R6 ;  /* 0x0000000708087224 */ /* 0x000fce00078e0206 */
.L_x_159:
[----:B------:R-:W-:Y:S05]  /*1510*/  BSYNC.RECONVERGENT B1 ;  /* 0x0000000000017941 */ /* 0x000fea0003800200 */
.L_x_157:
        /* <DEDUP_REMOVED lines=29> */
[----:B--2---:R0:W-:-:S12]  /*16f0*/  STG.E desc[UR12][R8.64], R7 ;  /* 0x0000000708007986 */ /* 0x0041d8000c10190c */
        /* <DEDUP_REMOVED lines=21> */
.L_x_161:
[----:B------:R-:W1:Y:S01]  /*1850*/  LDCU.64 UR10, c[0x0][0x3a8] ;  /* 0x00007500ff0a77ac */ /* 0x000e620008000a00 */
[----:B------:R-:W-:Y:S01]  /*1860*/  IMAD.MOV.U32 R24, RZ, RZ, R3 ;  /* 0x000000ffff187224 */ /* 0x000fe200078e0003 */
[----:B------:R-:W-:Y:S02]  /*1870*/  MOV R12, 0x18b0 ;  /* 0x000018b0000c7802 */ /* 0x000fe40000000f00 */
[----:B-1----:R-:W-:Y:S01]  /*1880*/  MOV R18, UR10 ;  /* 0x0000000a00127c02 */ /* 0x002fe20008000f00 */
[----:B------:R-:W-:-:S07]  /*1890*/  IMAD.U32 R13, RZ, RZ, UR11 ;  /* 0x0000000bff0d7e24 */ /* 0x000fce000f8e00ff */
[----:B0-----:R-:W-:Y:S05]  /*18a0*/  CALL.REL.NOINC `($__internal_13_$__cuda_sm20_div_s64) ;  /* 0x0000001400b07944 */ /* 0x001fea0003c00000 */
.L_x_162:
[----:B------:R-:W-:Y:S05]  /*18b0*/  BSYNC.RECONVERGENT B1 ;  /* 0x0000000000017941 */ /* 0x000fea0003800200 */
.L_x_160:
        /* <DEDUP_REMOVED lines=24> */
.L_x_164:
[----:B------:R-:W0:Y:S01]  /*1a40*/  LDCU.64 UR10, c[0x0][0x3a0] ;  /* 0x00007400ff0a77ac */ /* 0x000e220008000a00 */
[----:B------:R-:W-:Y:S01]  /*1a50*/  IMAD.MOV.U32 R24, RZ, RZ, R20 ;  /* 0x000000ffff187224 */ /* 0x000fe200078e0014 */
[----:B------:R-:W-:Y:S02]  /*1a60*/  MOV R19, R21 ;  /* 0x0000001500137202 */ /* 0x000fe40000000f00 */
[----:B------:R-:W-:Y:S01]  /*1a70*/  MOV R12, 0x1ab0 ;  /* 0x00001ab0000c7802 */ /* 0x000fe20000000f00 */
[----:B0-----:R-:W-:Y:S02]  /*1a80*/  IMAD.U32 R18, RZ, RZ, UR10 ;  /* 0x0000000aff127e24 */ /* 0x001fe4000f8e00ff */
[----:B------:R-:W-:-:S07]  /*1a90*/  IMAD.U32 R13, RZ, RZ, UR11 ;  /* 0x0000000bff0d7e24 */ /* 0x000fce000f8e00ff */
[----:B------:R-:W-:Y:S05]  /*1aa0*/  CALL.REL.NOINC `($__internal_13_$__cuda_sm20_div_s64) ;  /* 0x0000001400307944 */ /* 0x000fea0003c00000 */
[----:B------:R-:W-:Y:S01]  /*1ab0*/  IMAD.MOV.U32 R6, RZ, RZ, R20 ;  /* 0x000000ffff067224 */ /* 0x000fe200078e0014 */
[----:B------:R-:W-:-:S07]  /*1ac0*/  MOV R7, R21 ;  /* 0x0000001500077202 */ /* 0x000fce0000000f00 */
.L_x_165:
[----:B------:R-:W-:Y:S05]  /*1ad0*/  BSYNC.RECONVERGENT B1 ;  /* 0x0000000000017941 */ /* 0x000fea0003800200 */
.L_x_163:
        /* <DEDUP_REMOVED lines=27> */
.L_x_167:
[----:B------:R-:W0:Y:S01]  /*1c90*/  LDCU.64 UR10, c[0x0][0x398] ;  /* 0x00007300ff0a77ac */ /* 0x000e220008000a00 */
[----:B------:R-:W-:Y:S01]  /*1ca0*/  IMAD.MOV.U32 R24, RZ, RZ, R6 ;  /* 0x000000ffff187224 */ /* 0x000fe200078e0006 */
[----:B------:R-:W-:Y:S01]  /*1cb0*/  MOV R12, 0x1d00 ;  /* 0x00001d00000c7802 */ /* 0x000fe20000000f00 */
[----:B------:R-:W-:Y:S01]  /*1cc0*/  IMAD.MOV.U32 R19, RZ, RZ, R7 ;  /* 0x000000ffff137224 */ /* 0x000fe200078e0007 */
[----:B0-----:R-:W-:Y:S01]  /*1cd0*/  MOV R18, UR10 ;  /* 0x0000000a00127c02 */ /* 0x001fe20008000f00 */
[----:B------:R-:W-:-:S07]  /*1ce0*/  IMAD.U32 R13, RZ, RZ, UR11 ;  /* 0x0000000bff0d7e24 */ /* 0x000fce000f8e00ff */
[----:B------:R-:W-:Y:S05]  /*1cf0*/  CALL.REL.NOINC `($__internal_13_$__cuda_sm20_div_s64) ;  /* 0x00000010009c7944 */ /* 0x000fea0003c00000 */
[----:B------:R-:W-:Y:S01]  /*1d00*/  MOV R7, UR32 ;  /* 0x0000002000077c02 */ /* 0x000fe20008000f00 */
[----:B------:R-:W-:-:S04]  /*1d10*/  IMAD.MOV R8, RZ, RZ, -R20 ;  /* 0x000000ffff087224 */ /* 0x000fc800078e0a14 */
[----:B------:R-:W-:-:S07]  /*1d20*/  IMAD R8, R8, R7, R6 ;  /* 0x0000000708087224 */ /* 0x000fce00078e0206 */
.L_x_168:
[----:B------:R-:W-:Y:S05]  /*1d30*/  BSYNC.RECONVERGENT B1 ;  /* 0x0000000000017941 */ /* 0x000fea0003800200 */
.L_x_166:
        /* <DEDUP_REMOVED lines=51> */
.L_x_170:
[----:B------:R-:W1:Y:S01]  /*2070*/  LDCU.64 UR10, c[0x0][0x3a8] ;  /* 0x00007500ff0a77ac */ /* 0x000e620008000a00 */
[----:B------:R-:W-:Y:S01]  /*2080*/  IMAD.MOV.U32 R24, RZ, RZ, R3 ;  /* 0x000000ffff187224 */ /* 0x000fe200078e0003 */
[----:B------:R-:W-:Y:S02]  /*2090*/  MOV R12, 0x20d0 ;  /* 0x000020d0000c7802 */ /* 0x000fe40000000f00 */
[----:B-1----:R-:W-:Y:S01]  /*20a0*/  MOV R18, UR10 ;  /* 0x0000000a00127c02 */ /* 0x002fe20008000f00 */
[----:B------:R-:W-:-:S07]  /*20b0*/  IMAD.U32 R13, RZ, RZ, UR11 ;  /* 0x0000000bff0d7e24 */ /* 0x000fce000f8e00ff */
[----:B0-----:R-:W-:Y:S05]  /*20c0*/  CALL.REL.NOINC `($__internal_13_$__cuda_sm20_div_s64) ;  /* 0x0000000c00a87944 */ /* 0x001fea0003c00000 */
.L_x_171:
[----:B------:R-:W-:Y:S05]  /*20d0*/  BSYNC.RECONVERGENT B1 ;  /* 0x0000000000017941 */ /* 0x000fea0003800200 */
.L_x_169:
        /* <DEDUP_REMOVED lines=24> */
.L_x_173:
        /* <DEDUP_REMOVED lines=9> */
.L_x_174:
[----:B------:R-:W-:Y:S05]  /*22f0*/  BSYNC.RECONVERGENT B1 ;  /* 0x0000000000017941 */ /* 0x000fea0003800200 */
.L_x_172:
        /* <DEDUP_REMOVED lines=27> */
.L_x_176:
[----:B------:R-:W0:Y:S01]  /*24b0*/  LDCU.64 UR10, c[0x0][0x398] ;  /* 0x00007300ff0a77ac */ /* 0x000e220008000a00 */
[----:B------:R-:W-:Y:S01]  /*24c0*/  IMAD.MOV.U32 R24, RZ, RZ, R6 ;  /* 0x000000ffff187224 */ /* 0x000fe200078e0006 */
[----:B------:R-:W-:Y:S01]  /*24d0*/  MOV R12, 0x2520 ;  /* 0x00002520000c7802 */ /* 0x000fe20000000f00 */
[----:B------:R-:W-:Y:S02]  /*24e0*/  IMAD.MOV.U32 R19, RZ, RZ, R7 ;  /* 0x000000ffff137224 */ /* 0x000fe400078e0007 */
[----:B0-----:R-:W-:Y:S01]  /*24f0*/  IMAD.U32 R18, RZ, RZ, UR10 ;  /* 0x0000000aff127e24 */ /* 0x001fe2000f8e00ff */
[----:B------:R-:W-:-:S07]  /*2500*/  MOV R13, UR11 ;  /* 0x0000000b000d7c02 */ /* 0x000fce0008000f00 */
[----:B------:R-:W-:Y:S05]  /*2510*/  CALL.REL.NOINC `($__internal_13_$__cuda_sm20_div_s64) ;  /* 0x0000000800947944 */ /* 0x000fea0003c00000 */
[----:B------:R-:W-:Y:S01]  /*2520*/  MOV R7, UR32 ;  /* 0x0000002000077c02 */ /* 0x000fe20008000f00 */
[----:B------:R-:W-:-:S04]  /*2530*/  IMAD.MOV R8, RZ, RZ, -R20 ;  /* 0x000000ffff087224 */ /* 0x000fc800078e0a14 */
[----:B------:R-:W-:-:S07]  /*2540*/  IMAD R8, R8, R7, R6 ;  /* 0x0000000708087224 */ /* 0x000fce00078e0206 */
.L_x_177:
[----:B------:R-:W-:Y:S05]  /*2550*/  BSYNC.RECONVERGENT B1 ;  /* 0x0000000000017941 */ /* 0x000fea0003800200 */
.L_x_175:
        /* <DEDUP_REMOVED lines=29> */
[----:B--2---:R0:W-:-:S12]  /*2730*/  STG.E desc[UR12][R8.64], R7 ;  /* 0x0000000708007986 */ /* 0x0041d8000c10190c */
        /* <DEDUP_REMOVED lines=21> */
.L_x_179:
[----:B------:R-:W1:Y:S01]  /*2890*/  LDCU.64 UR10, c[0x0][0x3a8] ;  /* 0x00007500ff0a77ac */ /* 0x000e620008000a00 */
[----:B------:R-:W-:Y:S01]  /*28a0*/  IMAD.MOV.U32 R24, RZ, RZ, R3 ;  /* 0x000000ffff187224 */ /* 0x000fe200078e0003 */
[----:B------:R-:W-:Y:S02]  /*28b0*/  MOV R12, 0x28f0 ;  /* 0x000028f0000c7802 */ /* 0x000fe40000000f00 */
[----:B-1----:R-:W-:Y:S01]  /*28c0*/  MOV R18, UR10 ;  /* 0x0000000a00127c02 */ /* 0x002fe20008000f00 */
[----:B------:R-:W-:-:S07]  /*28d0*/  IMAD.U32 R13, RZ, RZ, UR11 ;  /* 0x0000000bff0d7e24 */ /* 0x000fce000f8e00ff */
[----:B0-----:R-:W-:Y:S05]  /*28e0*/  CALL.REL.NOINC `($__internal_13_$__cuda_sm20_div_s64) ;  /* 0x0000000400a07944 */ /* 0x001fea0003c00000 */
.L_x_180:
[----:B------:R-:W-:Y:S05]  /*28f0*/  BSYNC.RECONVERGENT B1 ;  /* 0x0000000000017941 */ /* 0x000fea0003800200 */
.L_x_178:
        /* <DEDUP_REMOVED lines=24> */
.L_x_182:
[----:B------:R-:W0:Y:S01]  /*2a80*/  LDCU.64 UR10, c[0x0][0x3a0] ;  /* 0x00007400ff0a77ac */ /* 0x000e220008000a00 */
[----:B------:R-:W-:Y:S01]  /*2a90*/  IMAD.MOV.U32 R24, RZ, RZ, R20 ;  /* 0x000000ffff187224 */ /* 0x000fe200078e0014 */
[----:B------:R-:W-:Y:S02]  /*2aa0*/  MOV R19, R21 ;  /* 0x0000001500137202 */ /* 0x000fe40000000f00 */
[----:B------:R-:W-:Y:S01]  /*2ab0*/  MOV R12, 0x2af0 ;  /* 0x00002af0000c7802 */ /* 0x000fe20000000f00 */
[----:B0-----:R-:W-:Y:S02]  /*2ac0*/  IMAD.U32 R18, RZ, RZ, UR10 ;  /* 0x0000000aff127e24 */ /* 0x001fe4000f8e00ff */
[----:B------:R-:W-:-:S07]  /*2ad0*/  IMAD.U32 R13, RZ, RZ, UR11 ;  /* 0x0000000bff0d7e24 */ /* 0x000fce000f8e00ff */
[----:B------:R-:W-:Y:S05]  /*2ae0*/  CALL.REL.NOINC `($__internal_13_$__cuda_sm20_div_s64) ;  /* 0x0000000400207944 */ /* 0x000fea0003c00000 */
[----:B------:R-:W-:Y:S01]  /*2af0*/  MOV R6, R20 ;  /* 0x0000001400067202 */ /* 0x000fe20000000f00 */
[----:B------:R-:W-:-:S07]  /*2b00*/  IMAD.MOV.U32 R7, RZ, RZ, R21 ;  /* 0x000000ffff077224 */ /* 0x000fce00078e0015 */
.L_x_183:
[----:B------:R-:W-:Y:S05]  /*2b10*/  BSYNC.RECONVERGENT B1 ;  /* 0x0000000000017941 */ /* 0x000fea0003800200 */
.L_x_181:
        /* <DEDUP_REMOVED lines=27> */
.L_x_185:
[----:B------:R-:W0:Y:S01]  /*2cd0*/  LDCU.64 UR10, c[0x0][0x398] ;  /* 0x00007300ff0a77ac */ /* 0x000e220008000a00 */
[----:B------:R-:W-:Y:S02]  /*2ce0*/  MOV R24, R6 ;  /* 0x0000000600187202 */ /* 0x000fe40000000f00 */
        /* <DEDUP_REMOVED lines=8> */
.L_x_186:
[----:B------:R-:W-:Y:S05]  /*2d70*/  BSYNC.RECONVERGENT B1 ;  /* 0x0000000000017941 */ /* 0x000fea0003800200 */
.L_x_184:
        /* <DEDUP_REMOVED lines=20> */
[----:B------:R-:W-:-:S04]  /*2ec0*/  SHF.R.S64 R8, RZ, 0x1e, R3 ;  /* 0x0000001eff087819 */ /* 0x000fc80000001003 */
[----:B------:R-:W-:-:S04]  /*2ed0*/  IADD3 R8, P0, PT, R8, UR28, RZ ;  /* 0x0000001c08087c10 */ /* 0x000fc8000ff1e0ff */
[----:B------:R-:W-:Y:S02]  /*2ee0*/  LEA.HI.X.SX32 R9, R3, UR29, 0x2, P0 ;  /* 0x0000001d03097c11 */ /* 0x000fe400080f16ff */
[----:B------:R-:W-:-:S05]  /*2ef0*/  IADD3 R3, P0, PT, R0, R3, RZ ;  /* 0x0000000300037210 */ /* 0x000fca0007f1e0ff */
[----:B------:R-:W-:Y:S01]  /*2f00*/  IMAD.X R5, RZ, RZ, R5, P0 ;  /* 0x000000ffff057224 */ /* 0x000fe200000e0605 */
[----:B------:R-:W-:-:S04]  /*2f10*/  ISETP.GE.U32.AND P0, PT, R3, UR30, PT ;  /* 0x0000001e03007c0c */ /* 0x000fc8000bf06070 */
[----:B------:R-:W-:Y:S01]  /*2f20*/  ISETP.GE.AND.EX P0, PT, R5, UR31, PT, P0 ;  /* 0x0000001f05007c0c */ /* 0x000fe2000bf06300 */
[----:B--2---:R0:W-:-:S12]  /*2f30*/  STG.E desc[UR12][R8.64], R7 ;  /* 0x0000000708007986 */ /* 0x0041d8000c10190c */
[----:B------:R-:W-:Y:S05]  /*2f40*/  @!P0 BRA `(.L_x_187) ;  /* 0xffffffdc00d48947 */ /* 0x000fea000383ffff */
[----:B------:R-:W-:Y:S05]  /*2f50*/  BSYNC.RECONVERGENT B0 ;  /* 0x0000000000007941 */ /* 0x000fea0003800200 */
.L_x_150:
[----:B------:R-:W-:Y:S05]  /*2f60*/  EXIT ;  /* 0x000000000000794d */ /* 0x000fea0003800000 */
        .weak           $__internal_13_$__cuda_sm20_div_s64
        .type           $__internal_13_$__cuda_sm20_div_s64,@function
        .size           $__internal_13_$__cuda_sm20_div_s64,($__internal_14_$__cuda_sm20_div_u64 - $__internal_13_$__cuda_sm20_div_s64)
$__internal_13_$__cuda_sm20_div_s64:
        /* <DEDUP_REMOVED lines=85> */
[----:B------:R-:W-:Y:S06]  /*34c0*/  RET.REL.NODEC R12 `(_ZN2at6native31max_unpooling2d_backward_kernelIfEEvlPKT_PKllllllPS2_) ;  /* 0xffffffc80ccc7950 */ /* 0x000fec0003c3ffff */
        .weak           $__internal_14_$__cuda_sm20_div_u64
        .type           $__internal_14_$__cuda_sm20_div_u64,@function
        .size           $__internal_14_$__cuda_sm20_div_u64,(.L_x_941 - $__internal_14_$__cuda_sm20_div_u64)
$__internal_14_$__cuda_sm20_div_u64:
        /* <DEDUP_REMOVED lines=68> */
[----:B------:R-:W-:Y:S06]  /*3910*/  RET.REL.NODEC R8 `(_ZN2at6native31max_unpooling2d_backward_kernelIfEEvlPKT_PKllllllPS2_) ;  /* 0xffffffc408b87950 */ /* 0x000fec0003c3ffff */
.L_x_188:
        /* <DEDUP_REMOVED lines=14> */
.L_x_941:


//--------------------- .text._ZN2at6native31max_unpooling2d_backward_kernelIdEEvlPKT_PKllllllPS2_ --------------------------
	.section	.text._ZN2at6native31max_unpooling2d_backward_kernelIdEEvlPKT_PKllllllPS2_,"ax",@progbits
	.align	128
        .global         _ZN2at6native31max_unpooling2d_backward_kernelIdEEvlPKT_PKllllllPS2_
        .type           _ZN2at6native31max_unpooling2d_backward_kernelIdEEvlPKT_PKllllllPS2_,@function
        .size           _ZN2at6native31max_unpooling2d_backward_kernelIdEEvlPKT_PKllllllPS2_,(.L_x_943 - _ZN2at6native31max_unpooling2d_backward_kernelIdEEvlPKT_PKllllllPS2_)
        .other          _ZN2at6native31max_unpooling2d_backward_kernelIdEEvlPKT_PKllllllPS2_,@"STO_CUDA_ENTRY STV_DEFAULT"
_ZN2at6native31max_unpooling2d_backward_kernelIdEEvlPKT_PKllllllPS2_:
.text._ZN2at6native31max_unpooling2d_backward_kernelIdEEvlPKT_PKllllllPS2_:
        /* <DEDUP_REMOVED lines=50> */
.L_x_190:
[----:B------:R-:W-:-:S07]  /*0320*/  MOV R8, 0x340 ;  /* 0x0000034000087802 */ /* 0x000fce0000000f00 */
[----:B------:R-:W-:Y:S05]  /*0330*/  CALL.REL.NOINC `($__internal_16_$__cuda_sm20_div_u64) ;  /* 0x0000003000747944 */ /* 0x000fea0003c00000 */
[----:B------:R-:W-:Y:S02]  /*0340*/  IMAD.MOV.U32 R8, RZ, RZ, R7 ;  /* 0x000000ffff087224 */ /* 0x000fe400078e0007 */
[----:B------:R-:W-:-:S07]  /*0350*/  IMAD.MOV.U32 R9, RZ, RZ, R10 ;  /* 0x000000ffff097224 */ /* 0x000fce00078e000a */
.L_x_191:
[----:B------:R-:W-:Y:S05]  /*0360*/  BSYNC.RECONVERGENT B0 ;  /* 0x0000000000007941 */ /* 0x000fea0003800200 */
.L_x_189:
        /* <DEDUP_REMOVED lines=26> */
.L_x_203:
[----:B------:R-:W-:Y:S01]  /*0510*/  SHF.R.S32.HI R19, RZ, 0x1f, R9 ;  /* 0x0000001fff137819 */ /* 0x000fe20000011409 */
[----:B------:R-:W-:Y:S03]  /*0520*/  BSSY.RECONVERGENT B1, `(.L_x_194) ;  /* 0x000001e000017945 */ /* 0x000fe60003800200 */
[----:B-1--4-:R-:W-:-:S04]  /*0530*/  LOP3.LUT R12, R19, UR7, RZ, 0xfc, !PT ;  /* 0x00000007130c7c12 */ /* 0x012fc8000f8efcff */
[----:B------:R-:W-:-:S13]  /*0540*/  ISETP.NE.U32.AND P0, PT, R12, RZ, PT ;  /* 0x000000ff0c00720c */ /* 0x000fda0003f05070 */
[----:B------:R-:W-:Y:S05]  /*0550*/  @P0 BRA `(.L_x_195) ;  /* 0x0000000000500947 */ /* 0x000fea0003800000 */
        /* <DEDUP_REMOVED lines=20> */
.L_x_195:
[----:B------:R-:W1:Y:S01]  /*06a0*/  LDCU.64 UR8, c[0x0][0x3a8] ;  /* 0x00007500ff0877ac */ /* 0x000e620008000a00 */
[----:B------:R-:W-:Y:S01]  /*06b0*/  IMAD.MOV.U32 R24, RZ, RZ, R9 ;  /* 0x000000ffff187224 */ /* 0x000fe200078e0009 */
[----:B------:R-:W-:Y:S01]  /*06c0*/  MOV R12, 0x700 ;  /* 0x00000700000c7802 */ /* 0x000fe20000000f00 */
[----:B-1----:R-:W-:Y:S02]  /*06d0*/  IMAD.U32 R18, RZ, RZ, UR8 ;  /* 0x00000008ff127e24 */ /* 0x002fe4000f8e00ff */
[----:B------:R-:W-:-:S07]  /*06e0*/  IMAD.U32 R13, RZ, RZ, UR9 ;  /* 0x00000009ff0d7e24 */ /* 0x000fce000f8e00ff */
[----:B0--3--:R-:W-:Y:S05]  /*06f0*/  CALL.REL.NOINC `($__internal_15_$__cuda_sm20_div_s64) ;  /* 0x00000028002c7944 */ /* 0x009fea0003c00000 */
.L_x_196:
[----:B---3--:R-:W-:Y:S05]  /*0700*/  BSYNC.RECONVERGENT B1 ;  /* 0x0000000000017941 */ /* 0x008fea0003800200 */
.L_x_194:
        /* <DEDUP_REMOVED lines=25> */
.L_x_198:
[----:B------:R-:W0:Y:S01]  /*08a0*/  LDCU.64 UR8, c[0x0][0x3a0] ;  /* 0x00007400ff0877ac */ /* 0x000e220008000a00 */
[----:B------:R-:W-:Y:S01]  /*08b0*/  IMAD.MOV.U32 R24, RZ, RZ, R20 ;  /* 0x000000ffff187224 */ /* 0x000fe200078e0014 */
[----:B------:R-:W-:Y:S01]  /*08c0*/  MOV R12, 0x910 ;  /* 0x00000910000c7802 */ /* 0x000fe20000000f00 */
[----:B------:R-:W-:Y:S02]  /*08d0*/  IMAD.MOV.U32 R19, RZ, RZ, R21 ;  /* 0x000000ffff137224 */ /* 0x000fe400078e0015 */
[----:B0-----:R-:W-:Y:S01]  /*08e0*/  IMAD.U32 R18, RZ, RZ, UR8 ;  /* 0x00000008ff127e24 */ /* 0x001fe2000f8e00ff */
[----:B------:R-:W-:-:S07]  /*08f0*/  MOV R13, UR9 ;  /* 0x00000009000d7c02 */ /* 0x000fce0008000f00 */
[----:B------:R-:W-:Y:S05]  /*0900*/  CALL.REL.NOINC `($__internal_15_$__cuda_sm20_div_s64) ;  /* 0x0000002400a87944 */ /* 0x000fea0003c00000 */
[----:B------:R-:W-:Y:S02]  /*0910*/  IMAD.MOV.U32 R14, RZ, RZ, R20 ;  /* 0x000000ffff0e7224 */ /* 0x000fe400078e0014 */
[----:B------:R-:W-:-:S07]  /*0920*/  IMAD.MOV.U32 R15, RZ, RZ, R21 ;  /* 0x000000ffff0f7224 */ /* 0x000fce00078e0015 */
.L_x_199:
[----:B------:R-:W-:Y:S05]  /*0930*/  BSYNC.RECONVERGENT B1 ;  /* 0x0000000000017941 */ /* 0x000fea0003800200 */
.L_x_197:
        /* <DEDUP_REMOVED lines=27> */
.L_x_201:
[----:B------:R-:W0:Y:S01]  /*0af0*/  LDCU.64 UR8, c[0x0][0x398] ;  /* 0x00007300ff0877ac */ /* 0x000e220008000a00 */
[----:B------:R-:W-:Y:S01]  /*0b00*/  IMAD.MOV.U32 R24, RZ, RZ, R14 ;  /* 0x000000ffff187224 */ /* 0x000fe200078e000e */
[----:B------:R-:W-:Y:S02]  /*0b10*/  MOV R19, R15 ;  /* 0x0000000f00137202 */ /* 0x000fe40000000f00 */
[----:B------:R-:W-:Y:S01]  /*0b20*/  MOV R12, 0xb60 ;  /* 0x00000b60000c7802 */ /* 0x000fe20000000f00 */
[----:B0-----:R-:W-:Y:S02]  /*0b30*/  IMAD.U32 R18, RZ, RZ, UR8 ;  /* 0x00000008ff127e24 */ /* 0x001fe4000f8e00ff */
[----:B------:R-:W-:-:S07]  /*0b40*/  IMAD.U32 R13, RZ, RZ, UR9 ;  /* 0x00000009ff0d7e24 */ /* 0x000fce000f8e00ff */
[----:B------:R-:W-:Y:S05]  /*0b50*/  CALL.REL.NOINC `($__internal_15_$__cuda_sm20_div_s64) ;  /* 0x0000002400147944 */ /* 0x000fea0003c00000 */
[----:B------:R-:W-:Y:S02]  /*0b60*/  IMAD.MOV R19, RZ, RZ, -R20 ;  /* 0x000000ffff137224 */ /* 0x000fe400078e0a14 */
[----:B------:R-:W-:-:S04]  /*0b70*/  IMAD.U32 R15, RZ, RZ, UR25 ;  /* 0x00000019ff0f7e24 */ /* 0x000fc8000f8e00ff */
[----:B------:R-:W-:-:S07]  /*0b80*/  IMAD R19, R19, R15, R14 ;  /* 0x0000000f13137224 */ /* 0x000fce00078e020e */
.L_x_202:
[----:B------:R-:W-:Y:S05]  /*0b90*/  BSYNC.RECONVERGENT B1 ;  /* 0x0000000000017941 */ /* 0x000fea0003800200 */
.L_x_200:
[--C-:B------:R-:W-:Y:S02]  /*0ba0*/  SHF.R.S64 R14, R8, 0x1d, R9.reuse ;  /* 0x0000001d080e7819 */ /* 0x100fe40000001009 */
[----:B------:R-:W-:Y:S02]  /*0bb0*/  SHF.R.S32.HI R18, RZ, 0x1d, R9 ;  /* 0x0000001dff127819 */ /* 0x000fe40000011409 */
[----:B------:R-:W-:-:S04]  /*0bc0*/  IADD3 R16, P0, PT, R14, UR18, RZ ;  /* 0x000000120e107c10 */ /* 0x000fc8000ff1e0ff */
[----:B------:R-:W-:-:S06]  /*0bd0*/  IADD3.X R17, PT, PT, R18, UR19, RZ, P0, !PT ;  /* 0x0000001312117c10 */ /* 0x000fcc00087fe4ff */
[----:B------:R-:W2:Y:S01]  /*0be0*/  LDG.E R17, desc[UR12][R16.64] ;  /* 0x0000000c10117981 */ /* 0x000ea2000c1e1900 */
[----:B------:R-:W-:Y:S02]  /*0bf0*/  SHF.R.S32.HI R12, RZ, 0x1f, R20 ;  /* 0x0000001fff0c7819 */ /* 0x000fe40000011414 */
[----:B------:R-:W-:-:S03]  /*0c00*/  SHF.R.S32.HI R13, RZ, 0x1f, R19 ;  /* 0x0000001fff0d7819 */ /* 0x000fc60000011413 */
[----:B------:R-:W-:Y:S02]  /*0c10*/  IMAD R21, R12, R15, RZ ;  /* 0x0000000f0c157224 */ /* 0x000fe400078e02ff */
[----:B------:R-:W-:-:S04]  /*0c20*/  IMAD.MOV.U32 R12, RZ, RZ, R19 ;  /* 0x000000ffff0c7224 */ /* 0x000fc800078e0013 */
        /* <DEDUP_REMOVED lines=12> */
[----:B------:R-:W2:Y:S01]  /*0cf0*/  LDG.E.64 R12, desc[UR12][R12.64] ;  /* 0x0000000c0c0c7981 */ /* 0x000ea2000c1e1b00 */
[----:B------:R-:W-:Y:S02]  /*0d00*/  IADD3 R14, P0, PT, R14, UR20, RZ ;  /* 0x000000140e0e7c10 */ /* 0x000fe4000ff1e0ff */
[----:B------:R-:W-:Y:S02]  /*0d10*/  IADD3 R3, P1, PT, R0, R3, RZ ;  /* 0x0000000300037210 */ /* 0x000fe40007f3e0ff */
[----:B------:R-:W-:Y:S02]  /*0d20*/  IADD3.X R15, PT, PT, R18, UR21, RZ, P0, !PT ;  /* 0x00000015120f7c10 */ /* 0x000fe400087fe4ff */
[----:B------:R-:W-:Y:S01]  /*0d30*/  IADD3 R11, P0, PT, R11, -0x1, RZ ;  /* 0xffffffff0b0b7810 */ /* 0x000fe20007f1e0ff */
[----:B------:R-:W-:Y:S01]  /*0d40*/  IMAD.X R5, RZ, RZ, R5, P1 ;  /* 0x000000ffff057224 */ /* 0x000fe200008e0605 */
[----:B------:R-:W-:Y:S02]  /*0d50*/  IADD3 R8, P2, PT, RZ, R8, RZ ;  /* 0x00000008ff087210 */ /* 0x000fe40007f5e0ff */
[----:B------:R-:W-:-:S02]  /*0d60*/  IADD3.X R10, PT, PT, R10, -0x1, RZ, P0, !PT ;  /* 0xffffffff0a0a7810 */ /* 0x000fc400007fe4ff */
[----:B------:R-:W-:Y:S01]  /*0d70*/  ISETP.NE.U32.AND P0, PT, R11, RZ, PT ;  /* 0x000000ff0b00720c */ /* 0x000fe20003f05070 */
[----:B------:R-:W-:-:S03]  /*0d80*/  IMAD.X R9, R0, 0x1, R9, P2 ;  /* 0x0000000100097824 */ /* 0x000fc600010e0609 */
[----:B------:R-:W-:Y:S01]  /*0d90*/  ISETP.NE.AND.EX P0, PT, R10, RZ, PT, P0 ;  /* 0x000000ff0a00720c */ /* 0x000fe20003f05300 */
[----:B--2---:R1:W-:-:S12]  /*0da0*/  STG.E.64 desc[UR12][R14.64], R12 ;  /* 0x0000000c0e007986 */ /* 0x0043d8000c101b0c */
[----:B------:R-:W-:Y:S05]  /*0db0*/  @P0 BRA `(.L_x_203) ;  /* 0xfffffff400d40947 */ /* 0x000fea000383ffff */
.L_x_193:
[----:B0--34-:R-:W-:Y:S05]  /*0dc0*/  BSYNC.RECONVERGENT B0 ;  /* 0x0000000000007941 */ /* 0x019fea0003800200 */
.L_x_192:
        /* <DEDUP_REMOVED lines=13> */
.L_x_241:
[----:B------:R-:W-:Y:S01]  /*0ea0*/  SHF.R.S32.HI R19, RZ, 0x1f, R3 ;  /* 0x0000001fff137819 */ /* 0x000fe20000011403 */
[----:B------:R-:W-:Y:S03]  /*0eb0*/  BSSY.RECONVERGENT B1, `(.L_x_205) ;  /* 0x000001e000017945 */ /* 0x000fe60003800200 */
[----:B0-----:R-:W-:-:S04]  /*0ec0*/  LOP3.LUT R6, R19, UR8, RZ, 0xfc, !PT ;  /* 0x0000000813067c12 */ /* 0x001fc8000f8efcff */
[----:B------:R-:W-:-:S13]  /*0ed0*/  ISETP.NE.U32.AND P0, PT, R6, RZ, PT ;  /* 0x000000ff0600720c */ /* 0x000fda0003f05070 */
[----:B------:R-:W-:Y:S05]  /*0ee0*/  @P0 BRA `(.L_x_206) ;  /* 0x0000000000500947 */ /* 0x000fea0003800000 */
        /* <DEDUP_REMOVED lines=20> */
.L_x_206:
[----:B------:R-:W0:Y:S01]  /*1030*/  LDCU.64 UR10, c[0x0][0x3a8] ;  /* 0x00007500ff0a77ac */ /* 0x000e220008000a00 */
[----:B------:R-:W-:Y:S01]  /*1040*/  IMAD.MOV.U32 R24, RZ, RZ, R3 ;  /* 0x000000ffff187224 */ /* 0x000fe200078e0003 */
[----:B-1----:R-:W-:Y:S02]  /*1050*/  MOV R12, 0x1090 ;  /* 0x00001090000c7802 */ /* 0x002fe40000000f00 */
[----:B0-----:R-:W-:Y:S01]  /*1060*/  MOV R18, UR10 ;  /* 0x0000000a00127c02 */ /* 0x001fe20008000f00 */
[----:B------:R-:W-:-:S07]  /*1070*/  IMAD.U32 R13, RZ, RZ, UR11 ;  /* 0x0000000bff0d7e24 */ /* 0x000fce000f8e00ff */
[----:B------:R-:W-:Y:S05]  /*1080*/  CALL.REL.NOINC `($__internal_15_$__cuda_sm20_div_s64) ;  /* 0x0000001c00c87944 */ /* 0x000fea0003c00000 */
.L_x_207:
[----:B------:R-:W-:Y:S05]  /*1090*/  BSYNC.RECONVERGENT B1 ;  /* 0x0000000000017941 */ /* 0x000fea0003800200 */
.L_x_205:
        /* <DEDUP_REMOVED lines=24> */
.L_x_209:
[----:B------:R-:W0:Y:S01]  /*1220*/  LDCU.64 UR10, c[0x0][0x3a0] ;  /* 0x00007400ff0a77ac */ /* 0x000e220008000a00 */
[----:B------:R-:W-:Y:S01]  /*1230*/  IMAD.MOV.U32 R24, RZ, RZ, R20 ;  /* 0x000000ffff187224 */ /* 0x000fe200078e0014 */
[----:B------:R-:W-:Y:S02]  /*1240*/  MOV R19, R21 ;  /* 0x0000001500137202 */ /* 0x000fe40000000f00 */
[----:B-1----:R-:W-:Y:S01]  /*1250*/  MOV R12, 0x1290 ;  /* 0x00001290000c7802 */ /* 0x002fe20000000f00 */
[----:B0-----:R-:W-:Y:S02]  /*1260*/  IMAD.U32 R18, RZ, RZ, UR10 ;  /* 0x0000000aff127e24 */ /* 0x001fe4000f8e00ff */
[----:B------:R-:W-:-:S07]  /*1270*/  IMAD.U32 R13, RZ, RZ, UR11 ;  /* 0x0000000bff0d7e24 */ /* 0x000fce000f8e00ff */
[----:B------:R-:W-:Y:S05]  /*1280*/  CALL.REL.NOINC `($__internal_15_$__cuda_sm20_div_s64) ;  /* 0x0000001c00487944 */ /* 0x000fea0003c00000 */
[----:B------:R-:W-:Y:S01]  /*1290*/  IMAD.MOV.U32 R6, RZ, RZ, R20 ;  /* 0x000000ffff067224 */ /* 0x000fe200078e0014 */
[----:B------:R-:W-:-:S07]  /*12a0*/  MOV R7, R21 ;  /* 0x0000001500077202 */ /* 0x000fce0000000f00 */
.L_x_210:
[----:B------:R-:W-:Y:S05]  /*12b0*/  BSYNC.RECONVERGENT B1 ;  /* 0x0000000000017941 */ /* 0x000fea0003800200 */
.L_x_208:
        /* <DEDUP_REMOVED lines=27> */
.L_x_212:
[----:B------:R-:W0:Y:S01]  /*1470*/  LDCU.64 UR10, c[0x0][0x398] ;  /* 0x00007300ff0a77ac */ /* 0x000e220008000a00 */
[----:B------:R-:W-:Y:S01]  /*1480*/  IMAD.MOV.U32 R24, RZ, RZ, R6 ;  /* 0x000000ffff187224 */ /* 0x000fe200078e0006 */
[----:B-1----:R-:W-:Y:S01]  /*1490*/  MOV R12, 0x14e0 ;  /* 0x000014e0000c7802 */ /* 0x002fe20000000f00 */
[----:B------:R-:W-:Y:S01]  /*14a0*/  IMAD.MOV.U32 R19, RZ, RZ, R7 ;  /* 0x000000ffff137224 */ /* 0x000fe200078e0007 */
[----:B0-----:R-:W-:Y:S01]  /*14b0*/  MOV R18, UR10 ;  /* 0x0000000a00127c02 */ /* 0x001fe20008000f00 */
[----:B------:R-:W-:-:S07]  /*14c0*/  IMAD.U32 R13, RZ, RZ, UR11 ;  /* 0x0000000bff0d7e24 */ /* 0x000fce000f8e00ff */
[----:B------:R-:W-:Y:S05]  /*14d0*/  CALL.REL.NOINC `($__internal_15_$__cuda_sm20_div_s64) ;  /* 0x0000001800b47944 */ /* 0x000fea0003c00000 */
[----:B------:R-:W-:Y:S01]  /*14e0*/  MOV R7, UR32 ;  /* 0x0000002000077c02 */ /* 0x000fe20008000f00 */
[----:B------:R-:W-:-:S04]  /*14f0*/  IMAD.MOV R13, RZ, RZ, -R20 ;  /* 0x000000ffff0d7224 */ /* 0x000fc800078e0a14 */
[----:B------:R-:W-:-:S07]  /*1500*/  IMAD R13, R13, R7, R6 ;  /* 0x000000070d0d7224 */ /* 0x000fce00078e0206 */
.L_x_213:
[----:B------:R-:W-:Y:S05]  /*1510*/  BSYNC.RECONVERGENT B1 ;  /* 0x0000000000017941 */ /* 0x000fea0003800200 */
.L_x_211:
[--C-:B------:R-:W-:Y:S02]  /*1520*/  SHF.R.S64 R6, RZ, 0x1d, R3.reuse ;  /* 0x0000001dff067819 */ /* 0x100fe40000001003 */
        /* <DEDUP_REMOVED lines=21> */
[----:B------:R-:W-:Y:S01]  /*1680*/  IADD3 R6, P0, PT, R6, UR28, RZ ;  /* 0x0000001c06067c10 */ /* 0x000fe2000ff1e0ff */
[----:B------:R-:W-:Y:S01]  /*1690*/  BSSY.RECONVERGENT B1, `(.L_x_214) ;  /* 0x0000023000017945 */ /* 0x000fe20003800200 */
[----:B------:R-:W-:Y:S02]  /*16a0*/  IADD3 R3, P1, PT, R0, R3, RZ ;  /* 0x0000000300037210 */ /* 0x000fe40007f3e0ff */
[----:B------:R-:W-:Y:S02]  /*16b0*/  IADD3.X R7, PT, PT, R12, UR29, RZ, P0, !PT ;  /* 0x0000001d0c077c10 */ /* 0x000fe400087fe4ff */
[----:B------:R-:W-:Y:S02]  /*16c0*/  SHF.R.S32.HI R19, RZ, 0x1f, R3 ;  /* 0x0000001fff137819 */ /* 0x000fe40000011403 */
[----:B------:R-:W-:Y:S02]  /*16d0*/  IADD3.X R5, PT, PT, RZ, R5, RZ, P1, !PT ;  /* 0x00000005ff057210 */ /* 0x000fe40000ffe4ff */
[----:B------:R-:W-:-:S04]  /*16e0*/  LOP3.LUT R10, R19, UR8, RZ, 0xfc, !PT ;  /* 0x00000008130a7c12 */ /* 0x000fc8000f8efcff */
[----:B------:R-:W-:Y:S01]  /*16f0*/  ISETP.NE.U32.AND P0, PT, R10, RZ, PT ;  /* 0x000000ff0a00720c */ /* 0x000fe20003f05070 */
[----:B--2---:R0:W-:-:S12]  /*1700*/  STG.E.64 desc[UR12][R6.64], R8 ;  /* 0x0000000806007986 */ /* 0x0041d8000c101b0c */
[----:B------:R-:W-:Y:S05]  /*1710*/  @P0 BRA `(.L_x_215) ;  /* 0x0000000000500947 */ /* 0x000fea0003800000 */
[----:B0-----:R-:W0:Y:S01]  /*1720*/  I2F.U32.RP R8, UR9 ;  /* 0x0000000900087d06 */ /* 0x001e220008209000 */
[----:B------:R-:W-:Y:S01]  /*1730*/  IMAD.MOV.U32 R6, RZ, RZ, RZ ;  /* 0x000000ffff067224 */ /* 0x000fe200078e00ff */
[----:B------:R-:W-:Y:S02]  /*1740*/  ISETP.NE.U32.AND P2, PT, RZ, UR9, PT ;  /* 0x00000009ff007c0c */ /* 0x000fe4000bf45070 */
[----:B------:R-:W-:-:S04]  /*1750*/  MOV R21, RZ ;  /* 0x000000ff00157202 */ /* 0x000fc80000000f00 */
[----:B0-----:R-:W0:Y:S02]  /*1760*/  MUFU.RCP R8, R8 ;  /* 0x0000000800087308 */ /* 0x001e240000001000 */
[----:B0-----:R-:W-:-:S06]  /*1770*/  VIADD R7, R8, 0xffffffe ;  /* 0x0ffffffe08077836 */ /* 0x001fcc0000000000 */
[----:B------:R-:W0:Y:S02]  /*1780*/  F2I.FTZ.U32.TRUNC.NTZ R7, R7 ;  /* 0x0000000700077305 */ /* 0x000e24000021f000 */
[----:B0-----:R-:W-:-:S04]  /*1790*/  IMAD.MOV R9, RZ, RZ, -R7 ;  /* 0x000000ffff097224 */ /* 0x001fc800078e0a07 */
        /* <DEDUP_REMOVED lines=12> */
.L_x_215:
[----:B------:R-:W1:Y:S01]  /*1860*/  LDCU.64 UR10, c[0x0][0x3a8] ;  /* 0x00007500ff0a77ac */ /* 0x000e620008000a00 */
[----:B------:R-:W-:Y:S01]  /*1870*/  IMAD.MOV.U32 R24, RZ, RZ, R3 ;  /* 0x000000ffff187224 */ /* 0x000fe200078e0003 */
[----:B------:R-:W-:Y:S01]  /*1880*/  MOV R12, 0x18c0 ;  /* 0x000018c0000c7802 */ /* 0x000fe20000000f00 */
[----:B-1----:R-:W-:Y:S02]  /*1890*/  IMAD.U32 R18, RZ, RZ, UR10 ;  /* 0x0000000aff127e24 */ /* 0x002fe4000f8e00ff */
[----:B------:R-:W-:-:S07]  /*18a0*/  IMAD.U32 R13, RZ, RZ, UR11 ;  /* 0x0000000bff0d7e24 */ /* 0x000fce000f8e00ff */
[----:B0-----:R-:W-:Y:S05]  /*18b0*/  CALL.REL.NOINC `($__internal_15_$__cuda_sm20_div_s64) ;  /* 0x0000001400bc7944 */ /* 0x001fea0003c00000 */
.L_x_216:
[----:B------:R-:W-:Y:S05]  /*18c0*/  BSYNC.RECONVERGENT B1 ;  /* 0x0000000000017941 */ /* 0x000fea0003800200 */
.L_x_214:
        /* <DEDUP_REMOVED lines=15> */
[----:B------:R-:W-:Y:S02]  /*19c0*/  IMAD R20, R7, UR23, R20 ;  /* 0x0000001707147c24 */ /* 0x000fe4000f8e0214 */
[----:B------:R-:W-:-:S03]  /*19d0*/  IMAD.MOV.U32 R7, RZ, RZ, RZ ;  /* 0x000000ffff077224 */ /* 0x000fc600078e00ff */
[----:B------:R-:W-:-:S13]  /*19e0*/  ISETP.GE.U32.AND P0, PT, R20, UR23, PT ;  /* 0x0000001714007c0c */ /* 0x000fda000bf06070 */
[----:B------:R-:W-:Y:S01]  /*19f0*/  @P0 IADD3 R20, PT, PT, R20, -UR23, RZ ;  /* 0x8000001714140c10 */ /* 0x000fe2000fffe0ff */
[----:B------:R-:W-:-:S03]  /*1a00*/  @P0 VIADD R6, R6, 0x1 ;  /* 0x0000000106060836 */ /* 0x000fc60000000000 */
[----:B------:R-:W-:-:S13]  /*1a10*/  ISETP.GE.U32.AND P1, PT, R20, UR23, PT ;  /* 0x0000001714007c0c */ /* 0x000fda000bf26070 */
[----:B------:R-:W-:Y:S01]  /*1a20*/  @P1 VIADD R6, R6, 0x1 ;  /* 0x0000000106061836 */ /* 0x000fe20000000000 */
[----:B------:R-:W-:Y:S01]  /*1a30*/  @!P2 LOP3.LUT R6, RZ, UR23, RZ, 0x33, !PT ;  /* 0x00000017ff06ac12 */ /* 0x000fe2000f8e33ff */
[----:B------:R-:W-:Y:S06]  /*1a40*/  BRA `(.L_x_219) ;  /* 0x0000000000247947 */ /* 0x000fec0003800000 */
.L_x_218:
[----:B------:R-:W0:Y:S01]  /*1a50*/  LDCU.64 UR10, c[0x0][0x3a0] ;  /* 0x00007400ff0a77ac */ /* 0x000e220008000a00 */
[----:B------:R-:W-:Y:S01]  /*1a60*/  MOV R24, R20 ;  /* 0x0000001400187202 */ /* 0x000fe20000000f00 */
[----:B------:R-:W-:Y:S01]  /*1a70*/  IMAD.MOV.U32 R19, RZ, RZ, R21 ;  /* 0x000000ffff137224 */ /* 0x000fe200078e0015 */
[----:B------:R-:W-:Y:S01]  /*1a80*/  MOV R12, 0x1ac0 ;  /* 0x00001ac0000c7802 */ /* 0x000fe20000000f00 */
[----:B0-----:R-:W-:Y:S02]  /*1a90*/  IMAD.U32 R18, RZ, RZ, UR10 ;  /* 0x0000000aff127e24 */ /* 0x001fe4000f8e00ff */
[----:B------:R-:W-:-:S07]  /*1aa0*/  IMAD.U32 R13, RZ, RZ, UR11 ;  /* 0x0000000bff0d7e24 */ /* 0x000fce000f8e00ff */
[----:B------:R-:W-:Y:S05]  /*1ab0*/  CALL.REL.NOINC `($__internal_15_$__cuda_sm20_div_s64) ;  /* 0x00000014003c7944 */ /* 0x000fea0003c00000 */
[----:B------:R-:W-:Y:S01]  /*1ac0*/  MOV R6, R20 ;  /* 0x0000001400067202 */ /* 0x000fe20000000f00 */
[----:B------:R-:W-:-:S07]  /*1ad0*/  IMAD.MOV.U32 R7, RZ, RZ, R21 ;  /* 0x000000ffff077224 */ /* 0x000fce00078e0015 */
.L_x_219:
[----:B------:R-:W-:Y:S05]  /*1ae0*/  BSYNC.RECONVERGENT B1 ;  /* 0x0000000000017941 */ /* 0x000fea0003800200 */
.L_x_217:
        /* <DEDUP_REMOVED lines=10> */
[----:B0-----:R-:W-:-:S05]  /*1b90*/  IMAD R8, R9, R7, RZ ;  /* 0x0000000709087224 */ /* 0x001fca00078e02ff */
[----:B------:R-:W-:Y:S01]  /*1ba0*/  IADD3 R13, PT, PT, -R8, RZ, RZ ;  /* 0x000000ff080d7210 */ /* 0x000fe20007ffe1ff */
[----:B------:R-:W-:-:S04]  /*1bb0*/  IMAD.MOV.U32 R8, RZ, RZ, RZ ;  /* 0x000000ffff087224 */ /* 0x000fc800078e00ff */
        /* <DEDUP_REMOVED lines=9> */
[----:B------:R-:W-:-:S05]  /*1c50*/  @!P2 LOP3.LUT R8, RZ, R7, RZ, 0x33, !PT ;  /* 0x00000007ff08a212 */ /* 0x000fca00078e33ff */
[--C-:B------:R-:W-:Y:S02]  /*1c60*/  IMAD.MOV R13, RZ, RZ, -R8.reuse ;  /* 0x000000ffff0d7224 */ /* 0x100fe400078e0a08 */
[----:B------:R-:W-:Y:S02]  /*1c70*/  IMAD.MOV.U32 R20, RZ, RZ, R8 ;  /* 0x000000ffff147224 */ /* 0x000fe400078e0008 */
[----:B------:R-:W-:Y:S01]  /*1c80*/  IMAD R13, R7, R13, R6 ;  /* 0x0000000d070d7224 */ /* 0x000fe200078e0206 */
[----:B------:R-:W-:Y:S06]  /*1c90*/  BRA `(.L_x_222) ;  /* 0x0000000000287947 */ /* 0x000fec0003800000 */
.L_x_221:
[----:B------:R-:W0:Y:S01]  /*1ca0*/  LDCU.64 UR10, c[0x0][0x398] ;  /* 0x00007300ff0a77ac */ /* 0x000e220008000a00 */
[----:B------:R-:W-:Y:S01]  /*1cb0*/  MOV R24, R6 ;  /* 0x0000000600187202 */ /* 0x000fe20000000f00 */
[----:B------:R-:W-:Y:S01]  /*1cc0*/  IMAD.MOV.U32 R19, RZ, RZ, R7 ;  /* 0x000000ffff137224 */ /* 0x000fe200078e0007 */
[----:B------:R-:W-:Y:S01]  /*1cd0*/  MOV R12, 0x1d10 ;  /* 0x00001d10000c7802 */ /* 0x000fe20000000f00 */
[----:B0-----:R-:W-:Y:S02]  /*1ce0*/  IMAD.U32 R18, RZ, RZ, UR10 ;  /* 0x0000000aff127e24 */ /* 0x001fe4000f8e00ff */
[----:B------:R-:W-:-:S07]  /*1cf0*/  IMAD.U32 R13, RZ, RZ, UR11 ;  /* 0x0000000bff0d7e24 */ /* 0x000fce000f8e00ff */
[----:B------:R-:W-:Y:S05]  /*1d00*/  CALL.REL.NOINC `($__internal_15_$__cuda_sm20_div_s64) ;  /* 0x0000001000a87944 */ /* 0x000fea0003c00000 */
[----:B------:R-:W-:Y:S01]  /*1d10*/  IADD3 R13, PT, PT, -R20, RZ, RZ ;  /* 0x000000ff140d7210 */ /* 0x000fe20007ffe1ff */
[----:B------:R-:W-:-:S04]  /*1d20*/  IMAD.U32 R7, RZ, RZ, UR32 ;  /* 0x00000020ff077e24 */ /* 0x000fc8000f8e00ff */
[----:B------:R-:W-:-:S07]  /*1d30*/  IMAD R13, R13, R7, R6 ;  /* 0x000000070d0d7224 */ /* 0x000fce00078e0206 */
.L_x_222:
[----:B------:R-:W-:Y:S05]  /*1d40*/  BSYNC.RECONVERGENT B1 ;  /* 0x0000000000017941 */ /* 0x000fea0003800200 */
.L_x_220:
        /* <DEDUP_REMOVED lines=15> */
[----:B------:R-:W-:-:S04]  /*1e40*/  LEA R2, P0, R8, R2, 0x3 ;  /* 0x0000000208027211 */ /* 0x000fc800078018ff */
[----:B------:R-:W-:-:S04]  /*1e50*/  IADD3 R7, PT, PT, R9, R7, RZ ;  /* 0x0000000709077210 */ /* 0x000fc80007ffe0ff */
        /* <DEDUP_REMOVED lines=9> */
[----:B------:R-:W-:Y:S01]  /*1ef0*/  SHF.R.S32.HI R19, RZ, 0x1f, R3 ;  /* 0x0000001fff137819 */ /* 0x000fe20000011403 */
[----:B------:R-:W-:-:S03]  /*1f00*/  IMAD.X R5, RZ, RZ, R5, P1 ;  /* 0x000000ffff057224 */ /* 0x000fc600008e0605 */
[----:B------:R-:W-:-:S04]  /*1f10*/  LOP3.LUT R10, R19, UR8, RZ, 0xfc, !PT ;  /* 0x00000008130a7c12 */ /* 0x000fc8000f8efcff */
[----:B------:R-:W-:Y:S01]  /*1f20*/  ISETP.NE.U32.AND P0, PT, R10, RZ, PT ;  /* 0x000000ff0a00720c */ /* 0x000fe20003f05070 */
[----:B--2---:R0:W-:-:S12]  /*1f30*/  STG.E.64 desc[UR12][R6.64], R8 ;  /* 0x0000000806007986 */ /* 0x0041d8000c101b0c */
        /* <DEDUP_REMOVED lines=15> */
[----:B------:R-:W-:Y:S02]  /*2030*/  @P0 VIADD R6, R6, -UR9 ;  /* 0x8000000906060c36 */ /* 0x000fe40008000000 */
[----:B------:R-:W-:-:S03]  /*2040*/  @P0 VIADD R20, R20, 0x1 ;  /* 0x0000000114140836 */ /* 0x000fc60000000000 */
[----:B------:R-:W-:-:S13]  /*2050*/  ISETP.GE.U32.AND P1, PT, R6, UR9, PT ;  /* 0x0000000906007c0c */ /* 0x000fda000bf26070 */
[----:B------:R-:W-:Y:S02]  /*2060*/  @P1 IADD3 R20, PT, PT, R20, 0x1, RZ ;  /* 0x0000000114141810 */ /* 0x000fe40007ffe0ff */
[----:B------:R-:W-:Y:S01]  /*2070*/  @!P2 LOP3.LUT R20, RZ, UR9, RZ, 0x33, !PT ;  /* 0x00000009ff14ac12 */ /* 0x000fe2000f8e33ff */
[----:B------:R-:W-:Y:S06]  /*2080*/  BRA `(.L_x_225) ;  /* 0x0000000000187947 */ /* 0x000fec0003800000 */
.L_x_224:
[----:B------:R-:W1:Y:S01]  /*2090*/  LDCU.64 UR10, c[0x0][0x3a8] ;  /* 0x00007500ff0a77ac */ /* 0x000e620008000a00 */
[----:B------:R-:W-:Y:S02]  /*20a0*/  MOV R24, R3 ;  /* 0x0000000300187202 */ /* 0x000fe40000000f00 */
[----:B------:R-:W-:Y:S01]  /*20b0*/  MOV R12, 0x20f0 ;  /* 0x000020f0000c7802 */ /* 0x000fe20000000f00 */
[----:B-1----:R-:W-:Y:S02]  /*20c0*/  IMAD.U32 R18, RZ, RZ, UR10 ;  /* 0x0000000aff127e24 */ /* 0x002fe4000f8e00ff */
[----:B------:R-:W-:-:S07]  /*20d0*/  IMAD.U32 R13, RZ, RZ, UR11 ;  /* 0x0000000bff0d7e24 */ /* 0x000fce000f8e00ff */
[----:B0-----:R-:W-:Y:S05]  /*20e0*/  CALL.REL.NOINC `($__internal_15_$__cuda_sm20_div_s64) ;  /* 0x0000000c00b07944 */ /* 0x001fea0003c00000 */
.L_x_225:
[----:B------:R-:W-:Y:S05]  /*20f0*/  BSYNC.RECONVERGENT B1 ;  /* 0x0000000000017941 */ /* 0x000fea0003800200 */
.L_x_223:
        /* <DEDUP_REMOVED lines=15> */
[----:B------:R-:W-:Y:S02]  /*21f0*/  IMAD R20, R7, UR23, R20 ;  /* 0x0000001707147c24 */ /* 0x000fe4000f8e0214 */
[----:B------:R-:W-:-:S03]  /*2200*/  HFMA2 R7, -RZ, RZ, 0, 0 ;  /* 0x00000000ff077431 */ /* 0x000fc600000001ff */
[----:B------:R-:W-:-:S13]  /*2210*/  ISETP.GE.U32.AND P0, PT, R20, UR23, PT ;  /* 0x0000001714007c0c */ /* 0x000fda000bf06070 */
[----:B------:R-:W-:Y:S02]  /*2220*/  @P0 VIADD R20, R20, -UR23 ;  /* 0x8000001714140c36 */ /* 0x000fe40008000000 */
[----:B------:R-:W-:-:S03]  /*2230*/  @P0 VIADD R6, R6, 0x1 ;  /* 0x0000000106060836 */ /* 0x000fc60000000000 */
[----:B------:R-:W-:-:S13]  /*2240*/  ISETP.GE.U32.AND P1, PT, R20, UR23, PT ;  /* 0x0000001714007c0c */ /* 0x000fda000bf26070 */
[----:B------:R-:W-:Y:S01]  /*2250*/  @P1 VIADD R6, R6, 0x1 ;  /* 0x0000000106061836 */ /* 0x000fe20000000000 */
[----:B------:R-:W-:Y:S01]  /*2260*/  @!P2 LOP3.LUT R6, RZ, UR23, RZ, 0x33, !PT ;  /* 0x00000017ff06ac12 */ /* 0x000fe2000f8e33ff */
[----:B------:R-:W-:Y:S06]  /*2270*/  BRA `(.L_x_228) ;  /* 0x0000000000247947 */ /* 0x000fec0003800000 */
.L_x_227:
[----:B------:R-:W0:Y:S01]  /*2280*/  LDCU.64 UR10, c[0x0][0x3a0] ;  /* 0x00007400ff0a77ac */ /* 0x000e220008000a00 */
[----:B------:R-:W-:Y:S01]  /*2290*/  IMAD.MOV.U32 R24, RZ, RZ, R20 ;  /* 0x000000ffff187224 */ /* 0x000fe200078e0014 */
[----:B------:R-:W-:Y:S01]  /*22a0*/  MOV R12, 0x22f0 ;  /* 0x000022f0000c7802 */ /* 0x000fe20000000f00 */
[----:B------:R-:W-:Y:S01]  /*22b0*/  IMAD.MOV.U32 R19, RZ, RZ, R21 ;  /* 0x000000ffff137224 */ /* 0x000fe200078e0015 */
[----:B0-----:R-:W-:Y:S01]  /*22c0*/  MOV R18, UR10 ;  /* 0x0000000a00127c02 */ /* 0x001fe20008000f00 */
[----:B------:R-:W-:-:S07]  /*22d0*/  IMAD.U32 R13, RZ, RZ, UR11 ;  /* 0x0000000bff0d7e24 */ /* 0x000fce000f8e00ff */
[----:B------:R-:W-:Y:S05]  /*22e0*/  CALL.REL.NOINC `($__internal_15_$__cuda_sm20_div_s64) ;  /* 0x0000000c00307944 */ /* 0x000fea0003c00000 */
[----:B------:R-:W-:Y:S01]  /*22f0*/  IMAD.MOV.U32 R6, RZ, RZ, R20 ;  /* 0x000000ffff067224 */ /* 0x000fe200078e0014 */
[----:B------:R-:W-:-:S07]  /*2300*/  MOV R7, R21 ;  /* 0x0000001500077202 */ /* 0x000fce0000000f00 */
.L_x_228:
[----:B------:R-:W-:Y:S05]  /*2310*/  BSYNC.RECONVERGENT B1 ;  /* 0x0000000000017941 */ /* 0x000fea0003800200 */
.L_x_226:
        /* <DEDUP_REMOVED lines=23> */
[----:B------:R-:W-:Y:S01]  /*2490*/  IADD3 R13, PT, PT, -R8, RZ, RZ ;  /* 0x000000ff080d7210 */ /* 0x000fe20007ffe1ff */
[----:B------:R-:W-:-:S04]  /*24a0*/  IMAD.MOV.U32 R20, RZ, RZ, R8 ;  /* 0x000000ffff147224 */ /* 0x000fc800078e0008 */
[----:B------:R-:W-:Y:S01]  /*24b0*/  IMAD R13, R7, R13, R6 ;  /* 0x0000000d070d7224 */ /* 0x000fe200078e0206 */
[----:B------:R-:W-:Y:S06]  /*24c0*/  BRA `(.L_x_231) ;  /* 0x0000000000287947 */ /* 0x000fec0003800000 */
.L_x_230:
[----:B------:R-:W0:Y:S01]  /*24d0*/  LDCU.64 UR10, c[0x0][0x398] ;  /* 0x00007300ff0a77ac */ /* 0x000e220008000a00 */
[----:B------:R-:W-:Y:S01]  /*24e0*/  IMAD.MOV.U32 R24, RZ, RZ, R6 ;  /* 0x000000ffff187224 */ /* 0x000fe200078e0006 */
[----:B------:R-:W-:Y:S01]  /*24f0*/  MOV R12, 0x2540 ;  /* 0x00002540000c7802 */ /* 0x000fe20000000f00 */
[----:B------:R-:W-:Y:S01]  /*2500*/  IMAD.MOV.U32 R19, RZ, RZ, R7 ;  /* 0x000000ffff137224 */ /* 0x000fe200078e0007 */
[----:B0-----:R-:W-:Y:S01]  /*2510*/  MOV R18, UR10 ;  /* 0x0000000a00127c02 */ /* 0x001fe20008000f00 */
[----:B------:R-:W-:-:S07]  /*2520*/  IMAD.U32 R13, RZ, RZ, UR11 ;  /* 0x0000000bff0d7e24 */ /* 0x000fce000f8e00ff */
[----:B------:R-:W-:Y:S05]  /*2530*/  CALL.REL.NOINC `($__internal_15_$__cuda_sm20_div_s64) ;  /* 0x00000008009c7944 */ /* 0x000fea0003c00000 */
[----:B------:R-:W-:Y:S01]  /*2540*/  IADD3 R13, PT, PT, -R20, RZ, RZ ;  /* 0x000000ff140d7210 */ /* 0x000fe20007ffe1ff */
[----:B------:R-:W-:-:S04]  /*2550*/  IMAD.U32 R7, RZ, RZ, UR32 ;  /* 0x00000020ff077e24 */ /* 0x000fc8000f8e00ff */
[----:B------:R-:W-:-:S07]  /*2560*/  IMAD R13, R13, R7, R6 ;  /* 0x000000070d0d7224 */ /* 0x000fce00078e0206 */
.L_x_231:
[----:B------:R-:W-:Y:S05]  /*2570*/  BSYNC.RECONVERGENT B1 ;  /* 0x0000000000017941 */ /* 0x000fea0003800200 */
.L_x_229:
        /* <DEDUP_REMOVED lines=52> */
.L_x_233:
[----:B------:R-:W1:Y:S01]  /*28c0*/  LDCU.64 UR10, c[0x0][0x3a8] ;  /* 0x00007500ff0a77ac */ /* 0x000e620008000a00 */
[----:B------:R-:W-:Y:S01]  /*28d0*/  IMAD.MOV.U32 R24, RZ, RZ, R3 ;  /* 0x000000ffff187224 */ /* 0x000fe200078e0003 */
[----:B------:R-:W-:Y:S01]  /*28e0*/  MOV R12, 0x2920 ;  /* 0x00002920000c7802 */ /* 0x000fe20000000f00 */
[----:B-1----:R-:W-:Y:S01]  /*28f0*/  IMAD.U32 R18, RZ, RZ, UR10 ;  /* 0x0000000aff127e24 */ /* 0x002fe2000f8e00ff */
[----:B------:R-:W-:-:S07]  /*2900*/  MOV R13, UR11 ;  /* 0x0000000b000d7c02 */ /* 0x000fce0008000f00 */
[----:B0-----:R-:W-:Y:S05]  /*2910*/  CALL.REL.NOINC `($__internal_15_$__cuda_sm20_div_s64) ;  /* 0x0000000400a47944 */ /* 0x001fea0003c00000 */
.L_x_234:
[----:B------:R-:W-:Y:S05]  /*2920*/  BSYNC.RECONVERGENT B1 ;  /* 0x0000000000017941 */ /* 0x000fea0003800200 */
.L_x_232:
        /* <DEDUP_REMOVED lines=16> */
[----:B------:R-:W-:-:S03]  /*2a30*/  HFMA2 R7, -RZ, RZ, 0, 0 ;  /* 0x00000000ff077431 */ /* 0x000fc600000001ff */
[----:B------:R-:W-:-:S13]  /*2a40*/  ISETP.GE.U32.AND P0, PT, R20, UR23, PT ;  /* 0x0000001714007c0c */ /* 0x000fda000bf06070 */
[----:B------:R-:W-:Y:S01]  /*2a50*/  @P0 IADD3 R20, PT, PT, R20, -UR23, RZ ;  /* 0x8000001714140c10 */ /* 0x000fe2000fffe0ff */
[----:B------:R-:W-:-:S03]  /*2a60*/  @P0 VIADD R6, R6, 0x1 ;  /* 0x0000000106060836 */ /* 0x000fc60000000000 */
[----:B------:R-:W-:-:S13]  /*2a70*/  ISETP.GE.U32.AND P1, PT, R20, UR23, PT ;  /* 0x0000001714007c0c */ /* 0x000fda000bf26070 */
[----:B------:R-:W-:Y:S01]  /*2a80*/  @P1 VIADD R6, R6, 0x1 ;  /* 0x0000000106061836 */ /* 0x000fe20000000000 */
[----:B------:R-:W-:Y:S01]  /*2a90*/  @!P2 LOP3.LUT R6, RZ, UR23, RZ, 0x33, !PT ;  /* 0x00000017ff06ac12 */ /* 0x000fe2000f8e33ff */
[----:B------:R-:W-:Y:S06]  /*2aa0*/  BRA `(.L_x_237) ;  /* 0x0000000000247947 */ /* 0x000fec0003800000 */
.L_x_236:
        /* <DEDUP_REMOVED lines=9> */
.L_x_237:
[----:B------:R-:W-:Y:S05]  /*2b40*/  BSYNC.RECONVERGENT B1 ;  /* 0x0000000000017941 */ /* 0x000fea0003800200 */
.L_x_235:
        /* <DEDUP_REMOVED lines=27> */
.L_x_239:
        /* <DEDUP_REMOVED lines=10> */
.L_x_240:
[----:B------:R-:W-:Y:S05]  /*2da0*/  BSYNC.RECONVERGENT B1 ;  /* 0x0000000000017941 */ /* 0x000fea0003800200 */
.L_x_238:
        /* <DEDUP_REMOVED lines=22> */
[----:B------:R-:W-:-:S04]  /*2f10*/  IADD3 R6, P0, PT, R6, UR28, RZ ;  /* 0x0000001c06067c10 */ /* 0x000fc8000ff1e0ff */
[----:B------:R-:W-:Y:S02]  /*2f20*/  IADD3.X R7, PT, PT, R12, UR29, RZ, P0, !PT ;  /* 0x0000001d0c077c10 */ /* 0x000fe400087fe4ff */
[----:B------:R-:W-:-:S05]  /*2f30*/  IADD3 R3, P0, PT, R0, R3, RZ ;  /* 0x0000000300037210 */ /* 0x000fca0007f1e0ff */
[----:B------:R-:W-:Y:S01]  /*2f40*/  IMAD.X R5, RZ, RZ, R5, P0 ;  /* 0x000000ffff057224 */ /* 0x000fe200000e0605 */
[----:B------:R-:W-:-:S04]  /*2f50*/  ISETP.GE.U32.AND P0, PT, R3, UR30, PT ;  /* 0x0000001e03007c0c */ /* 0x000fc8000bf06070 */
[----:B------:R-:W-:Y:S01]  /*2f60*/  ISETP.GE.AND.EX P0, PT, R5, UR31, PT, P0 ;  /* 0x0000001f05007c0c */ /* 0x000fe2000bf06300 */
[----:B--2---:R0:W-:-:S12]  /*2f70*/  STG.E.64 desc[UR12][R6.64], R8 ;  /* 0x0000000806007986 */ /* 0x0041d8000c101b0c */
[----:B------:R-:W-:Y:S05]  /*2f80*/  @!P0 BRA `(.L_x_241) ;  /* 0xffffffdc00c48947 */ /* 0x000fea000383ffff */
[----:B------:R-:W-:Y:S05]  /*2f90*/  BSYNC.RECONVERGENT B0 ;  /* 0x0000000000007941 */ /* 0x000fea0003800200 */
.L_x_204:
[----:B------:R-:W-:Y:S05]  /*2fa0*/  EXIT ;  /* 0x000000000000794d */ /* 0x000fea0003800000 */
        .weak           $__internal_15_$__cuda_sm20_div_s64
        .type           $__internal_15_$__cuda_sm20_div_s64,@function
        .size           $__internal_15_$__cuda_sm20_div_s64,($__internal_16_$__cuda_sm20_div_u64 - $__internal_15_$__cuda_sm20_div_s64)
$__internal_15_$__cuda_sm20_div_s64:
        /* <DEDUP_REMOVED lines=85> */
[----:B------:R-:W-:Y:S06]  /*3500*/  RET.REL.NODEC R12 `(_ZN2at6native31max_unpooling2d_backward_kernelIdEEvlPKT_PKllllllPS2_) ;  /* 0xffffffc80cbc7950 */ /* 0x000fec0003c3ffff */
        .weak           $__internal_16_$__cuda_sm20_div_u64
        .type           $__internal_16_$__cuda_sm20_div_u64,@function
        .size           $__internal_16_$__cuda_sm20_div_u64,(.L_x_943 - $__internal_16_$__cuda_sm20_div_u64)
$__internal_16_$__cuda_sm20_div_u64:
        /* <DEDUP_REMOVED lines=68> */
[----:B------:R-:W-:Y:S06]  /*3950*/  RET.REL.NODEC R8 `(_ZN2at6native31max_unpooling2d_backward_kernelIdEEvlPKT_PKllllllPS2_) ;  /* 0xffffffc408a87950 */ /* 0x000fec0003c3ffff */
.L_x_242:
        /* <DEDUP_REMOVED lines=10> */
.L_x_943:


//--------------------- .text._ZN2at6native31max_unpooling2d_backward_kernelIsEEvlPKT_PKllllllPS2_ --------------------------
	.section	.text._ZN2at6native31max_unpooling2d_backward_kernelIsEEvlPKT_PKllllllPS2_,"ax",@progbits
	.align	128
        .global         _ZN2at6native31max_unpooling2d_backward_kernelIsEEvlPKT_PKllllllPS2_
        .type           _ZN2at6native31max_unpooling2d_backward_kernelIsEEvlPKT_PKllllllPS2_,@function
        .size           _ZN2at6native31max_unpooling2d_backward_kernelIsEEvlPKT_PKllllllPS2_,(.L_x_945 - _ZN2at6native31max_unpooling2d_backward_kernelIsEEvlPKT_PKllllllPS2_)
        .other          _ZN2at6native31max_unpooling2d_backward_kernelIsEEvlPKT_PKllllllPS2_,@"STO_CUDA_ENTRY STV_DEFAULT"
_ZN2at6native31max_unpooling2d_backward_kernelIsEEvlPKT_PKllllllPS2_:
.text._ZN2at6native31max_unpooling2d_backward_kernelIsEEvlPKT_PKllllllPS2_:
        /* <DEDUP_REMOVED lines=50> */
.L_x_244:
[----:B------:R-:W-:-:S07]  /*0320*/  MOV R8, 0x340 ;  /* 0x0000034000087802 */ /* 0x000fce0000000f00 */
[----:B------:R-:W-:Y:S05]  /*0330*/  CALL.REL.NOINC `($__internal_18_$__cuda_sm20_div_u64) ;  /* 0x0000003000647944 */ /* 0x000fea0003c00000 */
[----:B------:R-:W-:Y:S02]  /*0340*/  IMAD.MOV.U32 R8, RZ, RZ, R7 ;  /* 0x000000ffff087224 */ /* 0x000fe400078e0007 */
[----:B------:R-:W-:-:S07]  /*0350*/  IMAD.MOV.U32 R9, RZ, RZ, R10 ;  /* 0x000000ffff097224 */ /* 0x000fce00078e000a */
.L_x_245:
[----:B------:R-:W-:Y:S05]  /*0360*/  BSYNC.RECONVERGENT B0 ;  /* 0x0000000000007941 */ /* 0x000fea0003800200 */
.L_x_243:
        /* <DEDUP_REMOVED lines=26> */
.L_x_257:
        /* <DEDUP_REMOVED lines=25> */
.L_x_249:
[----:B------:R-:W1:Y:S01]  /*06a0*/  LDCU.64 UR8, c[0x0][0x3a8] ;  /* 0x00007500ff0877ac */ /* 0x000e620008000a00 */
[----:B------:R-:W-:Y:S01]  /*06b0*/  IMAD.MOV.U32 R24, RZ, RZ, R9 ;  /* 0x000000ffff187224 */ /* 0x000fe200078e0009 */
[----:B------:R-:W-:Y:S01]  /*06c0*/  MOV R12, 0x700 ;  /* 0x00000700000c7802 */ /* 0x000fe20000000f00 */
[----:B-1----:R-:W-:Y:S02]  /*06d0*/  IMAD.U32 R18, RZ, RZ, UR8 ;  /* 0x00000008ff127e24 */ /* 0x002fe4000f8e00ff */
[----:B------:R-:W-:-:S07]  /*06e0*/  IMAD.U32 R13, RZ, RZ, UR9 ;  /* 0x00000009ff0d7e24 */ /* 0x000fce000f8e00ff */
[----:B0--3--:R-:W-:Y:S05]  /*06f0*/  CALL.REL.NOINC `($__internal_17_$__cuda_sm20_div_s64) ;  /* 0x00000028001c7944 */ /* 0x009fea0003c00000 */
.L_x_250:
[----:B---3--:R-:W-:Y:S05]  /*0700*/  BSYNC.RECONVERGENT B1 ;  /* 0x0000000000017941 */ /* 0x008fea0003800200 */
.L_x_248:
        /* <DEDUP_REMOVED lines=25> */
.L_x_252:
[----:B------:R-:W0:Y:S01]  /*08a0*/  LDCU.64 UR8, c[0x0][0x3a0] ;  /* 0x00007400ff0877ac */ /* 0x000e220008000a00 */
[----:B------:R-:W-:Y:S01]  /*08b0*/  IMAD.MOV.U32 R24, RZ, RZ, R20 ;  /* 0x000000ffff187224 */ /* 0x000fe200078e0014 */
[----:B------:R-:W-:Y:S01]  /*08c0*/  MOV R12, 0x910 ;  /* 0x00000910000c7802 */ /* 0x000fe20000000f00 */
[----:B------:R-:W-:Y:S02]  /*08d0*/  IMAD.MOV.U32 R19, RZ, RZ, R21 ;  /* 0x000000ffff137224 */ /* 0x000fe400078e0015 */
[----:B0-----:R-:W-:Y:S01]  /*08e0*/  IMAD.U32 R18, RZ, RZ, UR8 ;  /* 0x00000008ff127e24 */ /* 0x001fe2000f8e00ff */
[----:B------:R-:W-:-:S07]  /*08f0*/  MOV R13, UR9 ;  /* 0x00000009000d7c02 */ /* 0x000fce0008000f00 */
[----:B------:R-:W-:Y:S05]  /*0900*/  CALL.REL.NOINC `($__internal_17_$__cuda_sm20_div_s64) ;  /* 0x0000002400987944 */ /* 0x000fea0003c00000 */
[----:B------:R-:W-:Y:S02]  /*0910*/  IMAD.MOV.U32 R14, RZ, RZ, R20 ;  /* 0x000000ffff0e7224 */ /* 0x000fe400078e0014 */
[----:B------:R-:W-:-:S07]  /*0920*/  IMAD.MOV.U32 R15, RZ, RZ, R21 ;  /* 0x000000ffff0f7224 */ /* 0x000fce00078e0015 */
.L_x_253:
[----:B------:R-:W-:Y:S05]  /*0930*/  BSYNC.RECONVERGENT B1 ;  /* 0x0000000000017941 */ /* 0x000fea0003800200 */
.L_x_251:
        /* <DEDUP_REMOVED lines=27> */
.L_x_255:
[----:B------:R-:W0:Y:S01]  /*0af0*/  LDCU.64 UR8, c[0x0][0x398] ;  /* 0x00007300ff0877ac */ /* 0x000e220008000a00 */
[----:B------:R-:W-:Y:S01]  /*0b00*/  IMAD.MOV.U32 R24, RZ, RZ, R14 ;  /* 0x000000ffff187224 */ /* 0x000fe200078e000e */
[----:B------:R-:W-:Y:S02]  /*0b10*/  MOV R19, R15 ;  /* 0x0000000f00137202 */ /* 0x000fe40000000f00 */
[----:B------:R-:W-:Y:S01]  /*0b20*/  MOV R12, 0xb60 ;  /* 0x00000b60000c7802 */ /* 0x000fe20000000f00 */
[----:B0-----:R-:W-:Y:S02]  /*0b30*/  IMAD.U32 R18, RZ, RZ, UR8 ;  /* 0x00000008ff127e24 */ /* 0x001fe4000f8e00ff */
[----:B------:R-:W-:-:S07]  /*0b40*/  IMAD.U32 R13, RZ, RZ, UR9 ;  /* 0x00000009ff0d7e24 */ /* 0x000fce000f8e00ff */
[----:B------:R-:W-:Y:S05]  /*0b50*/  CALL.REL.NOINC `($__internal_17_$__cuda_sm20_div_s64) ;  /* 0x0000002400047944 */ /* 0x000fea0003c00000 */
[----:B------:R-:W-:Y:S02]  /*0b60*/  IMAD.MOV R19, RZ, RZ, -R20 ;  /* 0x000000ffff137224 */ /* 0x000fe400078e0a14 */
[----:B------:R-:W-:-:S04]  /*0b70*/  IMAD.U32 R15, RZ, RZ, UR25 ;  /* 0x00000019ff0f7e24 */ /* 0x000fc8000f8e00ff */
[----:B------:R-:W-:-:S07]  /*0b80*/  IMAD R19, R19, R15, R14 ;  /* 0x0000000f13137224 */ /* 0x000fce00078e020e */
.L_x_256:
[----:B------:R-:W-:Y:S05]  /*0b90*/  BSYNC.RECONVERGENT B1 ;  /* 0x0000000000017941 */ /* 0x000fea0003800200 */
.L_x_254:
        /* <DEDUP_REMOVED lines=34> */
.L_x_247:
[----:B0--34-:R-:W-:Y:S05]  /*0dc0*/  BSYNC.RECONVERGENT B0 ;  /* 0x0000000000007941 */ /* 0x019fea0003800200 */
.L_x_246:
        /* <DEDUP_REMOVED lines=13> */
.L_x_295:
        /* <DEDUP_REMOVED lines=25> */
.L_x_260:
[----:B------:R-:W0:Y:S01]  /*1030*/  LDCU.64 UR10, c[0x0][0x3a8] ;  /* 0x00007500ff0a77ac */ /* 0x000e220008000a00 */
[----:B------:R-:W-:Y:S01]  /*1040*/  IMAD.MOV.U32 R24, RZ, RZ, R3 ;  /* 0x000000ffff187224 */ /* 0x000fe200078e0003 */
[----:B------:R-:W-:Y:S02]  /*1050*/  MOV R12, 0x1090 ;  /* 0x00001090000c7802 */ /* 0x000fe40000000f00 */
[----:B0-----:R-:W-:Y:S01]  /*1060*/  MOV R18, UR10 ;  /* 0x0000000a00127c02 */ /* 0x001fe20008000f00 */
[----:B-1----:R-:W-:-:S07]  /*1070*/  IMAD.U32 R13, RZ, RZ, UR11 ;  /* 0x0000000bff0d7e24 */ /* 0x002fce000f8e00ff */
[----:B------:R-:W-:Y:S05]  /*1080*/  CALL.REL.NOINC `($__internal_17_$__cuda_sm20_div_s64) ;  /* 0x0000001c00b87944 */ /* 0x000fea0003c00000 */
.L_x_261:
[----:B------:R-:W-:Y:S05]  /*1090*/  BSYNC.RECONVERGENT B1 ;  /* 0x0000000000017941 */ /* 0x000fea0003800200 */
.L_x_259:
        /* <DEDUP_REMOVED lines=24> */
.L_x_263:
[----:B------:R-:W0:Y:S01]  /*1220*/  LDCU.64 UR10, c[0x0][0x3a0] ;  /* 0x00007400ff0a77ac */ /* 0x000e220008000a00 */
[----:B------:R-:W-:Y:S01]  /*1230*/  IMAD.MOV.U32 R24, RZ, RZ, R20 ;  /* 0x000000ffff187224 */ /* 0x000fe200078e0014 */
[----:B------:R-:W-:Y:S02]  /*1240*/  MOV R19, R21 ;  /* 0x0000001500137202 */ /* 0x000fe40000000f00 */
[----:B------:R-:W-:Y:S01]  /*1250*/  MOV R12, 0x1290 ;  /* 0x00001290000c7802 */ /* 0x000fe20000000f00 */
[----:B0-----:R-:W-:Y:S02]  /*1260*/  IMAD.U32 R18, RZ, RZ, UR10 ;  /* 0x0000000aff127e24 */ /* 0x001fe4000f8e00ff */
[----:B-1----:R-:W-:-:S07]  /*1270*/  IMAD.U32 R13, RZ, RZ, UR11 ;  /* 0x0000000bff0d7e24 */ /* 0x002fce000f8e00ff */
[----:B------:R-:W-:Y:S05]  /*1280*/  CALL.REL.NOINC `($__internal_17_$__cuda_sm20_div_s64) ;  /* 0x0000001c00387944 */ /* 0x000fea0003c00000 */
[----:B------:R-:W-:Y:S01]  /*1290*/  IMAD.MOV.U32 R6, RZ, RZ, R20 ;  /* 0x000000ffff067224 */ /* 0x000fe200078e0014 */
[----:B------:R-:W-:-:S07]  /*12a0*/  MOV R7, R21 ;  /* 0x0000001500077202 */ /* 0x000fce0000000f00 */
.L_x_264:
[----:B------:R-:W-:Y:S05]  /*12b0*/  BSYNC.RECONVERGENT B1 ;  /* 0x0000000000017941 */ /* 0x000fea0003800200 */
.L_x_262:
        /* <DEDUP_REMOVED lines=27> */
.L_x_266:
[----:B------:R-:W0:Y:S01]  /*1470*/  LDCU.64 UR10, c[0x0][0x398] ;  /* 0x00007300ff0a77ac */ /* 0x000e220008000a00 */
[----:B------:R-:W-:Y:S01]  /*1480*/  IMAD.MOV.U32 R24, RZ, RZ, R6 ;  /* 0x000000ffff187224 */ /* 0x000fe200078e0006 */
[----:B------:R-:W-:Y:S01]  /*1490*/  MOV R12, 0x14e0 ;  /* 0x000014e0000c7802 */ /* 0x000fe20000000f00 */
[----:B------:R-:W-:Y:S01]  /*14a0*/  IMAD.MOV.U32 R19, RZ, RZ, R7 ;  /* 0x000000ffff137224 */ /* 0x000fe200078e0007 */
[----:B0-----:R-:W-:Y:S01]  /*14b0*/  MOV R18, UR10 ;  /* 0x0000000a00127c02 */ /* 0x001fe20008000f00 */
[----:B-1----:R-:W-:-:S07]  /*14c0*/  IMAD.U32 R13, RZ, RZ, UR11 ;  /* 0x0000000bff0d7e24 */ /* 0x002fce000f8e00ff */
[----:B------:R-:W-:Y:S05]  /*14d0*/  CALL.REL.NOINC `($__internal_17_$__cuda_sm20_div_s64) ;  /* 0x0000001800a47944 */ /* 0x000fea0003c00000 */
[----:B------:R-:W-:Y:S01]  /*14e0*/  MOV R7, UR32 ;  /* 0x0000002000077c02 */ /* 0x000fe20008000f00 */
[----:B------:R-:W-:-:S04]  /*14f0*/  IMAD.MOV R8, RZ, RZ, -R20 ;  /* 0x000000ffff087224 */ /* 0x000fc800078e0a14 */
[----:B------:R-:W-:-:S07]  /*1500*/  IMAD R8, R8, R7, R6 ;  /* 0x0000000708087224 */ /* 0x000fce00078e0206 */
.L_x_267:
[----:B------:R-:W-:Y:S05]  /*1510*/  BSYNC.RECONVERGENT B1 ;  /* 0x0000000000017941 */ /* 0x000fea0003800200 */
.L_x_265:
        /* <DEDUP_REMOVED lines=51> */
.L_x_269:
[----:B------:R-:W1:Y:S01]  /*1850*/  LDCU.64 UR10, c[0x0][0x3a8] ;  /* 0x00007500ff0a77ac */ /* 0x000e620008000a00 */
[----:B------:R-:W-:Y:S01]  /*1860*/  IMAD.MOV.U32 R24, RZ, RZ, R3 ;  /* 0x000000ffff187224 */ /* 0x000fe200078e0003 */
[----:B------:R-:W-:Y:S02]  /*1870*/  MOV R12, 0x18b0 ;  /* 0x000018b0000c7802 */ /* 0x000fe40000000f00 */
[----:B-1----:R-:W-:Y:S01]  /*1880*/  MOV R18, UR10 ;  /* 0x0000000a00127c02 */ /* 0x002fe20008000f00 */
[----:B------:R-:W-:-:S07]  /*1890*/  IMAD.U32 R13, RZ, RZ, UR11 ;  /* 0x0000000bff0d7e24 */ /* 0x000fce000f8e00ff */
[----:B0-----:R-:W-:Y:S05]  /*18a0*/  CALL.REL.NOINC `($__internal_17_$__cuda_sm20_div_s64) ;  /* 0x0000001400b07944 */ /* 0x001fea0003c00000 */
.L_x_270:
[----:B------:R-:W-:Y:S05]  /*18b0*/  BSYNC.RECONVERGENT B1 ;  /* 0x0000000000017941 */ /* 0x000fea0003800200 */
.L_x_268:
        /* <DEDUP_REMOVED lines=24> */
.L_x_272:
[----:B------:R-:W0:Y:S01]  /*1a40*/  LDCU.64 UR10, c[0x0][0x3a0] ;  /* 0x00007400ff0a77ac */ /* 0x000e220008000a00 */
[----:B------:R-:W-:Y:S01]  /*1a50*/  IMAD.MOV.U32 R24, RZ, RZ, R20 ;  /* 0x000000ffff187224 */ /* 0x000fe200078e0014 */
[----:B------:R-:W-:Y:S02]  /*1a60*/  MOV R19, R21 ;  /* 0x0000001500137202 */ /* 0x000fe40000000f00 */
[----:B------:R-:W-:Y:S01]  /*1a70*/  MOV R12, 0x1ab0 ;  /* 0x00001ab0000c7802 */ /* 0x000fe20000000f00 */
[----:B0-----:R-:W-:Y:S02]  /*1a80*/  IMAD.U32 R18, RZ, RZ, UR10 ;  /* 0x0000000aff127e24 */ /* 0x001fe4000f8e00ff */
[----:B------:R-:W-:-:S07]  /*1a90*/  IMAD.U32 R13, RZ, RZ, UR11 ;  /* 0x0000000bff0d7e24 */ /* 0x000fce000f8e00ff */
[----:B------:R-:W-:Y:S05]  /*1aa0*/  CALL.REL.NOINC `($__internal_17_$__cuda_sm20_div_s64) ;  /* 0x0000001400307944 */ /* 0x000fea0003c00000 */
[----:B------:R-:W-:Y:S01]  /*1ab0*/  IMAD.MOV.U32 R6, RZ, RZ, R20 ;  /* 0x000000ffff067224 */ /* 0x000fe200078e0014 */
[----:B------:R-:W-:-:S07]  /*1ac0*/  MOV R7, R21 ;  /* 0x0000001500077202 */ /* 0x000fce0000000f00 */
.L_x_273:
[----:B------:R-:W-:Y:S05]  /*1ad0*/  BSYNC.RECONVERGENT B1 ;  /* 0x0000000000017941 */ /* 0x000fea0003800200 */
.L_x_271:
        /* <DEDUP_REMOVED lines=27> */
.L_x_275:
[----:B------:R-:W0:Y:S01]  /*1c90*/  LDCU.64 UR10, c[0x0][0x398] ;  /* 0x00007300ff0a77ac */ /* 0x000e220008000a00 */
[----:B------:R-:W-:Y:S01]  /*1ca0*/  IMAD.MOV.U32 R24, RZ, RZ, R6 ;  /* 0x000000ffff187224 */ /* 0x000fe200078e0006 */
[----:B------:R-:W-:Y:S01]  /*1cb0*/  MOV R12, 0x1d00 ;  /* 0x00001d00000c7802 */ /* 0x000fe20000000f00 */
[----:B------:R-:W-:Y:S01]  /*1cc0*/  IMAD.MOV.U32 R19, RZ, RZ, R7 ;  /* 0x000000ffff137224 */ /* 0x000fe200078e0007 */
[----:B0-----:R-:W-:Y:S01]  /*1cd0*/  MOV R18, UR10 ;  /* 0x0000000a00127c02 */ /* 0x001fe20008000f00 */
[----:B------:R-:W-:-:S07]  /*1ce0*/  IMAD.U32 R13, RZ, RZ, UR11 ;  /* 0x0000000bff0d7e24 */ /* 0x000fce000f8e00ff */
[----:B------:R-:W-:Y:S05]  /*1cf0*/  CALL.REL.NOINC `($__internal_17_$__cuda_sm20_div_s64) ;  /* 0x00000010009c7944 */ /* 0x000fea0003c00000 */
[----:B------:R-:W-:Y:S01]  /*1d00*/  MOV R7, UR32 ;  /* 0x0000002000077c02 */ /* 0x000fe20008000f00 */
[----:B------:R-:W-:-:S04]  /*1d10*/  IMAD.MOV R8, RZ, RZ, -R20 ;  /* 0x000000ffff087224 */ /* 0x000fc800078e0a14 */
[----:B------:R-:W-:-:S07]  /*1d20*/  IMAD R8, R8, R7, R6 ;  /* 0x0000000708087224 */ /* 0x000fce00078e0206 */
.L_x_276:
[----:B------:R-:W-:Y:S05]  /*1d30*/  BSYNC.RECONVERGENT B1 ;  /* 0x0000000000017941 */ /* 0x000fea0003800200 */
.L_x_274:
        /* <DEDUP_REMOVED lines=51> */
.L_x_278:
[----:B------:R-:W1:Y:S01]  /*2070*/  LDCU.64 UR10, c[0x0][0x3a8] ;  /* 0x00007500ff0a77ac */ /* 0x000e620008000a00 */
[----:B------:R-:W-:Y:S01]  /*2080*/  IMAD.MOV.U32 R24, RZ, RZ, R3 ;  /* 0x000000ffff187224 */ /* 0x000fe200078e0003 */
[----:B------:R-:W-:Y:S02]  /*2090*/  MOV R12, 0x20d0 ;  /* 0x000020d0000c7802 */ /* 0x000fe40000000f00 */
[----:B-1----:R-:W-:Y:S01]  /*20a0*/  MOV R18, UR10 ;  /* 0x0000000a00127c02 */ /* 0x002fe20008000f00 */
[----:B------:R-:W-:-:S07]  /*20b0*/  IMAD.U32 R13, RZ, RZ, UR11 ;  /* 0x0000000bff0d7e24 */ /* 0x000fce000f8e00ff */
[----:B0-----:R-:W-:Y:S05]  /*20c0*/  CALL.REL.NOINC `($__internal_17_$__cuda_sm20_div_s64) ;  /* 0x0000000c00a87944 */ /* 0x001fea0003c00000 */
.L_x_279:
[----:B------:R-:W-:Y:S05]  /*20d0*/  BSYNC.RECONVERGENT B1 ;  /* 0x0000000000017941 */ /* 0x000fea0003800200 */
.L_x_277:
        /* <DEDUP_REMOVED lines=24> */
.L_x_281:
        /* <DEDUP_REMOVED lines=9> */
.L_x_282:
[----:B------:R-:W-:Y:S05]  /*22f0*/  BSYNC.RECONVERGENT B1 ;  /* 0x0000000000017941 */ /* 0x000fea0003800200 */
.L_x_280:
        /* <DEDUP_REMOVED lines=27> */
.L_x_284:
[----:B------:R-:W0:Y:S01]  /*24b0*/  LDCU.64 UR10, c[0x0][0x398] ;  /* 0x00007300ff0a77ac */ /* 0x000e220008000a00 */
[----:B------:R-:W-:Y:S01]  /*24c0*/  IMAD.MOV.U32 R24, RZ, RZ, R6 ;  /* 0x000000ffff187224 */ /* 0x000fe200078e0006 */
[----:B------:R-:W-:Y:S01]  /*24d0*/  MOV R12, 0x2520 ;  /* 0x00002520000c7802 */ /* 0x000fe20000000f00 */
[----:B------:R-:W-:Y:S02]  /*24e0*/  IMAD.MOV.U32 R19, RZ, RZ, R7 ;  /* 0x000000ffff137224 */ /* 0x000fe400078e0007 */
[----:B0-----:R-:W-:Y:S01]  /*24f0*/  IMAD.U32 R18, RZ, RZ, UR10 ;  /* 0x0000000aff127e24 */ /* 0x001fe2000f8e00ff */
[----:B------:R-:W-:-:S07]  /*2500*/  MOV R13, UR11 ;  /* 0x0000000b000d7c02 */ /* 0x000fce0008000f00 */
[----:B------:R-:W-:Y:S05]  /*2510*/  CALL.REL.NOINC `($__internal_17_$__cuda_sm20_div_s64) ;  /* 0x0000000800947944 */ /* 0x000fea0003c00000 */
[----:B------:R-:W-:Y:S01]  /*2520*/  MOV R7, UR32 ;  /* 0x0000002000077c02 */ /* 0x000fe20008000f00 */
[----:B------:R-:W-:-:S04]  /*2530*/  IMAD.MOV R8, RZ, RZ, -R20 ;  /* 0x000000ffff087224 */ /* 0x000fc800078e0a14 */
[----:B------:R-:W-:-:S07]  /*2540*/  IMAD R8, R8, R7, R6 ;  /* 0x0000000708087224 */ /* 0x000fce00078e0206 */
.L_x_285:
[----:B------:R-:W-:Y:S05]  /*2550*/  BSYNC.RECONVERGENT B1 ;  /* 0x0000000000017941 */ /* 0x000fea0003800200 */
.L_x_283:
        /* <DEDUP_REMOVED lines=51> */
.L_x_287:
[----:B------:R-:W1:Y:S01]  /*2890*/  LDCU.64 UR10, c[0x0][0x3a8] ;  /* 0x00007500ff0a77ac */ /* 0x000e620008000a00 */
[----:B------:R-:W-:Y:S01]  /*28a0*/  IMAD.MOV.U32 R24, RZ, RZ, R3 ;  /* 0x000000ffff187224 */ /* 0x000fe200078e0003 */
[----:B------:R-:W-:Y:S02]  /*28b0*/  MOV R12, 0x28f0 ;  /* 0x000028f0000c7802 */ /* 0x000fe40000000f00 */
[----:B-1----:R-:W-:Y:S01]  /*28c0*/  MOV R18, UR10 ;  /* 0x0000000a00127c02 */ /* 0x002fe20008000f00 */
[----:B------:R-:W-:-:S07]  /*28d0*/  IMAD.U32 R13, RZ, RZ, UR11 ;  /* 0x0000000bff0d7e24 */ /* 0x000fce000f8e00ff */
[----:B0-----:R-:W-:Y:S05]  /*28e0*/  CALL.REL.NOINC `($__internal_17_$__cuda_sm20_div_s64) ;  /* 0x0000000400a07944 */ /* 0x001fea0003c00000 */
.L_x_288:
[----:B------:R-:W-:Y:S05]  /*28f0*/  BSYNC.RECONVERGENT B1 ;  /* 0x0000000000017941 */ /* 0x000fea0003800200 */
.L_x_286:
        /* <DEDUP_REMOVED lines=24> */
.L_x_290:
[----:B------:R-:W0:Y:S01]  /*2a80*/  LDCU.64 UR10, c[0x0][0x3a0] ;  /* 0x00007400ff0a77ac */ /* 0x000e220008000a00 */
[----:B------:R-:W-:Y:S01]  /*2a90*/  IMAD.MOV.U32 R24, RZ, RZ, R20 ;  /* 0x000000ffff187224 */ /* 0x000fe200078e0014 */
[----:B------:R-:W-:Y:S02]  /*2aa0*/  MOV R19, R21 ;  /* 0x0000001500137202 */ /* 0x000fe40000000f00 */
[----:B------:R-:W-:Y:S01]  /*2ab0*/  MOV R12, 0x2af0 ;  /* 0x00002af0000c7802 */ /* 0x000fe20000000f00 */
[----:B0-----:R-:W-:Y:S02]  /*2ac0*/  IMAD.U32 R18, RZ, RZ, UR10 ;  /* 0x0000000aff127e24 */ /* 0x001fe4000f8e00ff */
[----:B------:R-:W-:-:S07]  /*2ad0*/  IMAD.U32 R13, RZ, RZ, UR11 ;  /* 0x0000000bff0d7e24 */ /* 0x000fce000f8e00ff */
[----:B------:R-:W-:Y:S05]  /*2ae0*/  CALL.REL.NOINC `($__internal_17_$__cuda_sm20_div_s64) ;  /* 0x0000000400207944 */ /* 0x000fea0003c00000 */
[----:B------:R-:W-:Y:S01]  /*2af0*/  MOV R6, R20 ;  /* 0x0000001400067202 */ /* 0x000fe20000000f00 */
[----:B------:R-:W-:-:S07]  /*2b00*/  IMAD.MOV.U32 R7, RZ, RZ, R21 ;  /* 0x000000ffff077224 */ /* 0x000fce00078e0015 */
.L_x_291:
[----:B------:R-:W-:Y:S05]  /*2b10*/  BSYNC.RECONVERGENT B1 ;  /* 0x0000000000017941 */ /* 0x000fea0003800200 */
.L_x_289:
        /* <DEDUP_REMOVED lines=27> */
.L_x_293:
[----:B------:R-:W0:Y:S01]  /*2cd0*/  LDCU.64 UR10, c[0x0][0x398] ;  /* 0x00007300ff0a77ac */ /* 0x000e220008000a00 */
[----:B------:R-:W-:Y:S02]  /*2ce0*/  MOV R24, R6 ;  /* 0x0000000600187202 */ /* 0x000fe40000000f00 */
        /* <DEDUP_REMOVED lines=8> */
.L_x_294:
[----:B------:R-:W-:Y:S05]  /*2d70*/  BSYNC.RECONVERGENT B1 ;  /* 0x0000000000017941 */ /* 0x000fea0003800200 */
.L_x_292:
        /* <DEDUP_REMOVED lines=30> */
.L_x_258:
[----:B------:R-:W-:Y:S05]  /*2f60*/  EXIT ;  /* 0x000000000000794d */ /* 0x000fea0003800000 */
        .weak           $__internal_17_$__cuda_sm20_div_s64
        .type           $__internal_17_$__cuda_sm20_div_s64,@function
        .size           $__internal_17_$__cuda_sm20_div_s64,($__internal_18_$__cuda_sm20_div_u64 - $__internal_17_$__cuda_sm20_div_s64)
$__internal_17_$__cuda_sm20_div_s64:
        /* <DEDUP_REMOVED lines=85> */
[----:B------:R-:W-:Y:S06]  /*34c0*/  RET.REL.NODEC R12 `(_ZN2at6native31max_unpooling2d_backward_kernelIsEEvlPKT_PKllllllPS2_) ;  /* 0xffffffc80ccc7950 */ /* 0x000fec0003c3ffff */
        .weak           $__internal_18_$__cuda_sm20_div_u64
        .type           $__internal_18_$__cuda_sm20_div_u64,@function
        .size           $__internal_18_$__cuda_sm20_div_u64,(.L_x_945 - $__internal_18_$__cuda_sm20_div_u64)
$__internal_18_$__cuda_sm20_div_u64:
        /* <DEDUP_REMOVED lines=68> */
[----:B------:R-:W-:Y:S06]  /*3910*/  RET.REL.NODEC R8 `(_ZN2at6native31max_unpooling2d_backward_kernelIsEEvlPKT_PKllllllPS2_) ;  /* 0xffffffc408b87950 */ /* 0x000fec0003c3ffff */
.L_x_296:
        /* <DEDUP_REMOVED lines=14> */
.L_x_945:


//--------------------- .text._ZN2at6native31max_unpooling2d_backward_kernelIlEEvlPKT_PKllllllPS2_ --------------------------
	.section	.text._ZN2at6native31max_unpooling2d_backward_kernelIlEEvlPKT_PKllllllPS2_,"ax",@progbits
	.align	128
        .global         _ZN2at6native31max_unpooling2d_backward_kernelIlEEvlPKT_PKllllllPS2_
        .type           _ZN2at6native31max_unpooling2d_backward_kernelIlEEvlPKT_PKllllllPS2_,@function
        .size           _ZN2at6native31max_unpooling2d_backward_kernelIlEEvlPKT_PKllllllPS2_,(.L_x_947 - _ZN2at6native31max_unpooling2d_backward_kernelIlEEvlPKT_PKllllllPS2_)
        .other          _ZN2at6native31max_unpooling2d_backward_kernelIlEEvlPKT_PKllllllPS2_,@"STO_CUDA_ENTRY STV_DEFAULT"
_ZN2at6native31max_unpooling2d_backward_kernelIlEEvlPKT_PKllllllPS2_:
.text._ZN2at6native31max_unpooling2d_backward_kernelIlEEvlPKT_PKllllllPS2_:
        /* <DEDUP_REMOVED lines=50> */
.L_x_298:
[----:B------:R-:W-:-:S07]  /*0320*/  MOV R8, 0x340 ;  /* 0x0000034000087802 */ /* 0x000fce0000000f00 */
[----:B------:R-:W-:Y:S05]  /*0330*/  CALL.REL.NOINC `($__internal_20_$__cuda_sm20_div_u64) ;  /* 0x0000003000747944 */ /* 0x000fea0003c00000 */
[----:B------:R-:W-:Y:S02]  /*0340*/  IMAD.MOV.U32 R8, RZ, RZ, R7 ;  /* 0x000000ffff087224 */ /* 0x000fe400078e0007 */
[----:B------:R-:W-:-:S07]  /*0350*/  IMAD.MOV.U32 R9, RZ, RZ, R10 ;  /* 0x000000ffff097224 */ /* 0x000fce00078e000a */
.L_x_299:
[----:B------:R-:W-:Y:S05]  /*0360*/  BSYNC.RECONVERGENT B0 ;  /* 0x0000000000007941 */ /* 0x000fea0003800200 */
.L_x_297:
        /* <DEDUP_REMOVED lines=26> */
.L_x_311:
        /* <DEDUP_REMOVED lines=25> */
.L_x_303:
[----:B------:R-:W1:Y:S01]  /*06a0*/  LDCU.64 UR8, c[0x0][0x3a8] ;  /* 0x00007500ff0877ac */ /* 0x000e620008000a00 */
[----:B------:R-:W-:Y:S01]  /*06b0*/  IMAD.MOV.U32 R24, RZ, RZ, R9 ;  /* 0x000000ffff187224 */ /* 0x000fe200078e0009 */
[----:B------:R-:W-:Y:S01]  /*06c0*/  MOV R12, 0x700 ;  /* 0x00000700000c7802 */ /* 0x000fe20000000f00 */
[----:B-1----:R-:W-:Y:S02]  /*06d0*/  IMAD.U32 R18, RZ, RZ, UR8 ;  /* 0x00000008ff127e24 */ /* 0x002fe4000f8e00ff */
[----:B------:R-:W-:-:S07]  /*06e0*/  IMAD.U32 R13, RZ, RZ, UR9 ;  /* 0x00000009ff0d7e24 */ /* 0x000fce000f8e00ff */
[----:B0--3--:R-:W-:Y:S05]  /*06f0*/  CALL.REL.NOINC `($__internal_19_$__cuda_sm20_div_s64) ;  /* 0x00000028002c7944 */ /* 0x009fea0003c00000 */
.L_x_304:
[----:B---3--:R-:W-:Y:S05]  /*0700*/  BSYNC.RECONVERGENT B1 ;  /* 0x0000000000017941 */ /* 0x008fea0003800200 */
.L_x_302:
        /* <DEDUP_REMOVED lines=25> */
.L_x_306:
[----:B------:R-:W0:Y:S01]  /*08a0*/  LDCU.64 UR8, c[0x0][0x3a0] ;  /* 0x00007400ff0877ac */ /* 0x000e220008000a00 */
[----:B------:R-:W-:Y:S01]  /*08b0*/  IMAD.MOV.U32 R24, RZ, RZ, R20 ;  /* 0x000000ffff187224 */ /* 0x000fe200078e0014 */
[----:B------:R-:W-:Y:S01]  /*08c0*/  MOV R12, 0x910 ;  /* 0x00000910000c7802 */ /* 0x000fe20000000f00 */
[----:B------:R-:W-:Y:S02]  /*08d0*/  IMAD.MOV.U32 R19, RZ, RZ, R21 ;  /* 0x000000ffff137224 */ /* 0x000fe400078e0015 */
[----:B0-----:R-:W-:Y:S01]  /*08e0*/  IMAD.U32 R18, RZ, RZ, UR8 ;  /* 0x00000008ff127e24 */ /* 0x001fe2000f8e00ff */
[----:B------:R-:W-:-:S07]  /*08f0*/  MOV R13, UR9 ;  /* 0x00000009000d7c02 */ /* 0x000fce0008000f00 */
[----:B------:R-:W-:Y:S05]  /*0900*/  CALL.REL.NOINC `($__internal_19_$__cuda_sm20_div_s64) ;  /* 0x0000002400a87944 */ /* 0x000fea0003c00000 */
[----:B------:R-:W-:Y:S02]  /*0910*/  IMAD.MOV.U32 R14, RZ, RZ, R20 ;  /* 0x000000ffff0e7224 */ /* 0x000fe400078e0014 */
[----:B------:R-:W-:-:S07]  /*0920*/  IMAD.MOV.U32 R15, RZ, RZ, R21 ;  /* 0x000000ffff0f7224 */ /* 0x000fce00078e0015 */
.L_x_307:
[----:B------:R-:W-:Y:S05]  /*0930*/  BSYNC.RECONVERGENT B1 ;  /* 0x0000000000017941 */ /* 0x000fea0003800200 */
.L_x_305:
        /* <DEDUP_REMOVED lines=27> */
.L_x_309:
[----:B------:R-:W0:Y:S01]  /*0af0*/  LDCU.64 UR8, c[0x0][0x398] ;  /* 0x00007300ff0877ac */ /* 0x000e220008000a00 */
[----:B------:R-:W-:Y:S01]  /*0b00*/  IMAD.MOV.U32 R24, RZ, RZ, R14 ;  /* 0x000000ffff187224 */ /* 0x000fe200078e000e */
[----:B------:R-:W-:Y:S02]  /*0b10*/  MOV R19, R15 ;  /* 0x0000000f00137202 */ /* 0x000fe40000000f00 */
[----:B------:R-:W-:Y:S01]  /*0b20*/  MOV R12, 0xb60 ;  /* 0x00000b60000c7802 */ /* 0x000fe20000000f00 */
[----:B0-----:R-:W-:Y:S02]  /*0b30*/  IMAD.U32 R18, RZ, RZ, UR8 ;  /* 0x00000008ff127e24 */ /* 0x001fe4000f8e00ff */
[----:B------:R-:W-:-:S07]  /*0b40*/  IMAD.U32 R13, RZ, RZ, UR9 ;  /* 0x00000009ff0d7e24 */ /* 0x000fce000f8e00ff */
[----:B------:R-:W-:Y:S05]  /*0b50*/  CALL.REL.NOINC `($__internal_19_$__cuda_sm20_div_s64) ;  /* 0x0000002400147944 */ /* 0x000fea0003c00000 */
[----:B------:R-:W-:Y:S02]  /*0b60*/  IMAD.MOV R19, RZ, RZ, -R20 ;  /* 0x000000ffff137224 */ /* 0x000fe400078e0a14 */
[----:B------:R-:W-:-:S04]  /*0b70*/  IMAD.U32 R15, RZ, RZ, UR25 ;  /* 0x00000019ff0f7e24 */ /* 0x000fc8000f8e00ff */
[----:B------:R-:W-:-:S07]  /*0b80*/  IMAD R19, R19, R15, R14 ;  /* 0x0000000f13137224 */ /* 0x000fce00078e020e */
.L_x_310:
[----:B------:R-:W-:Y:S05]  /*0b90*/  BSYNC.RECONVERGENT B1 ;  /* 0x0000000000017941 */ /* 0x000fea0003800200 */
.L_x_308:
        /* <DEDUP_REMOVED lines=34> */
.L_x_301:
[----:B0--34-:R-:W-:Y:S05]  /*0dc0*/  BSYNC.RECONVERGENT B0 ;  /* 0x0000000000007941 */ /* 0x019fea0003800200 */
.L_x_300:
        /* <DEDUP_REMOVED lines=13> */
.L_x_349:
        /* <DEDUP_REMOVED lines=25> */
.L_x_314:
[----:B------:R-:W0:Y:S01]  /*1030*/  LDCU.64 UR10, c[0x0][0x3a8] ;  /* 0x00007500ff0a77ac */ /* 0x000e220008000a00 */
[----:B------:R-:W-:Y:S01]  /*1040*/  IMAD.MOV.U32 R24, RZ, RZ, R3 ;  /* 0x000000ffff187224 */ /* 0x000fe200078e0003 */
[----:B-1----:R-:W-:Y:S02]  /*1050*/  MOV R12, 0x1090 ;  /* 0x00001090000c7802 */ /* 0x002fe40000000f00 */
[----:B0-----:R-:W-:Y:S01]  /*1060*/  MOV R18, UR10 ;  /* 0x0000000a00127c02 */ /* 0x001fe20008000f00 */
[----:B------:R-:W-:-:S07]  /*1070*/  IMAD.U32 R13, RZ, RZ, UR11 ;  /* 0x0000000bff0d7e24 */ /* 0x000fce000f8e00ff */
[----:B------:R-:W-:Y:S05]  /*1080*/  CALL.REL.NOINC `($__internal_19_$__cuda_sm20_div_s64) ;  /* 0x0000001c00c87944 */ /* 0x000fea0003c00000 */
.L_x_315:
[----:B------:R-:W-:Y:S05]  /*1090*/  BSYNC.RECONVERGENT B1 ;  /* 0x0000000000017941 */ /* 0x000fea0003800200 */
.L_x_313:
        /* <DEDUP_REMOVED lines=24> */
.L_x_317:
[----:B------:R-:W0:Y:S01]  /*1220*/  LDCU.64 UR10, c[0x0][0x3a0] ;  /* 0x00007400ff0a77ac */ /* 0x000e220008000a00 */
[----:B------:R-:W-:Y:S01]  /*1230*/  IMAD.MOV.U32 R24, RZ, RZ, R20 ;  /* 0x000000ffff187224 */ /* 0x000fe200078e0014 */
[----:B------:R-:W-:Y:S02]  /*1240*/  MOV R19, R21 ;  /* 0x0000001500137202 */ /* 0x000fe40000000f00 */
[----:B-1----:R-:W-:Y:S01]  /*1250*/  MOV R12, 0x1290 ;  /* 0x00001290000c7802 */ /* 0x002fe20000000f00 */
[----:B0-----:R-:W-:Y:S02]  /*1260*/  IMAD.U32 R18, RZ, RZ, UR10 ;  /* 0x0000000aff127e24 */ /* 0x001fe4000f8e00ff */
[----:B------:R-:W-:-:S07]  /*1270*/  IMAD.U32 R13, RZ, RZ, UR11 ;  /* 0x0000000bff0d7e24 */ /* 0x000fce000f8e00ff */
[----:B------:R-:W-:Y:S05]  /*1280*/  CALL.REL.NOINC `($__internal_19_$__cuda_sm20_div_s64) ;  /* 0x0000001c00487944 */ /* 0x000fea0003c00000 */
[----:B------:R-:W-:Y:S01]  /*1290*/  IMAD.MOV.U32 R6, RZ, RZ, R20 ;  /* 0x000000ffff067224 */ /* 0x000fe200078e0014 */
[----:B------:R-:W-:-:S07]  /*12a0*/  MOV R7, R21 ;  /* 0x0000001500077202 */ /* 0x000fce0000000f00 */
.L_x_318:
[----:B------:R-:W-:Y:S05]  /*12b0*/  BSYNC.RECONVERGENT B1 ;  /* 0x0000000000017941 */ /* 0x000fea0003800200 */
.L_x_316:
        /* <DEDUP_REMOVED lines=27> */
.L_x_320:
[----:B------:R-:W0:Y:S01]  /*1470*/  LDCU.64 UR10, c[0x0][0x398] ;  /* 0x00007300ff0a77ac */ /* 0x000e220008000a00 */
[----:B------:R-:W-:Y:S01]  /*1480*/  IMAD.MOV.U32 R24, RZ, RZ, R6 ;  /* 0x000000ffff187224 */ /* 0x000fe200078e0006 */
[----:B-1----:R-:W-:Y:S01]  /*1490*/  MOV R12, 0x14e0 ;  /* 0x000014e0000c7802 */ /* 0x002fe20000000f00 */
[----:B------:R-:W-:Y:S01]  /*14a0*/  IMAD.MOV.U32 R19, RZ, RZ, R7 ;  /* 0x000000ffff137224 */ /* 0x000fe200078e0007 */
[----:B0-----:R-:W-:Y:S01]  /*14b0*/  MOV R18, UR10 ;  /* 0x0000000a00127c02 */ /* 0x001fe20008000f00 */
[----:B------:R-:W-:-:S07]  /*14c0*/  IMAD.U32 R13, RZ, RZ, UR11 ;  /* 0x0000000bff0d7e24 */ /* 0x000fce000f8e00ff */
[----:B------:R-:W-:Y:S05]  /*14d0*/  CALL.REL.NOINC `($__internal_19_$__cuda_sm20_div_s64) ;  /* 0x0000001800b47944 */ /* 0x000fea0003c00000 */
[----:B------:R-:W-:Y:S01]  /*14e0*/  MOV R7, UR32 ;  /* 0x0000002000077c02 */ /* 0x000fe20008000f00 */
[----:B------:R-:W-:-:S04]  /*14f0*/  IMAD.MOV R13, RZ, RZ, -R20 ;  /* 0x000000ffff0d7224 */ /* 0x000fc800078e0a14 */
[----:B------:R-:W-:-:S07]  /*1500*/  IMAD R13, R13, R7, R6 ;  /* 0x000000070d0d7224 */ /* 0x000fce00078e0206 */
.L_x_321:
[----:B------:R-:W-:Y:S05]  /*1510*/  BSYNC.RECONVERGENT B1 ;  /* 0x0000000000017941 */ /* 0x000fea0003800200 */
.L_x_319:
        /* <DEDUP_REMOVED lines=52> */
.L_x_323:
[----:B------:R-:W1:Y:S01]  /*1860*/  LDCU.64 UR10, c[0x0][0x3a8] ;  /* 0x00007500ff0a77ac */ /* 0x000e620008000a00 */
[----:B------:R-:W-:Y:S01]  /*1870*/  IMAD.MOV.U32 R24, RZ, RZ, R3 ;  /* 0x000000ffff187224 */ /* 0x000fe200078e0003 */
[----:B------:R-:W-:Y:S01]  /*1880*/  MOV R12, 0x18c0 ;  /* 0x000018c0000c7802 */ /* 0x000fe20000000f00 */
[----:B-1----:R-:W-:Y:S02]  /*1890*/  IMAD.U32 R18, RZ, RZ, UR10 ;  /* 0x0000000aff127e24 */ /* 0x002fe4000f8e00ff */
[----:B------:R-:W-:-:S07]  /*18a0*/  IMAD.U32 R13, RZ, RZ, UR11 ;  /* 0x0000000bff0d7e24 */ /* 0x000fce000f8e00ff */
[----:B0-----:R-:W-:Y:S05]  /*18b0*/  CALL.REL.NOINC `($__internal_19_$__cuda_sm20_div_s64) ;  /* 0x0000001400bc7944 */ /* 0x001fea0003c00000 */
.L_x_324:
[----:B------:R-:W-:Y:S05]  /*18c0*/  BSYNC.RECONVERGENT B1 ;  /* 0x0000000000017941 */ /* 0x000fea0003800200 */
.L_x_322:
        /* <DEDUP_REMOVED lines=24> */
.L_x_326:
[----:B------:R-:W0:Y:S01]  /*1a50*/  LDCU.64 UR10, c[0x0][0x3a0] ;  /* 0x00007400ff0a77ac */ /* 0x000e220008000a00 */
[----:B------:R-:W-:Y:S01]  /*1a60*/  MOV R24, R20 ;  /* 0x0000001400187202 */ /* 0x000fe20000000f00 */
[----:B------:R-:W-:Y:S01]  /*1a70*/  IMAD.MOV.U32 R19, RZ, RZ, R21 ;  /* 0x000000ffff137224 */ /* 0x000fe200078e0015 */
[----:B------:R-:W-:Y:S01]  /*1a80*/  MOV R12, 0x1ac0 ;  /* 0x00001ac0000c7802 */ /* 0x000fe20000000f00 */
[----:B0-----:R-:W-:Y:S02]  /*1a90*/  IMAD.U32 R18, RZ, RZ, UR10 ;  /* 0x0000000aff127e24 */ /* 0x001fe4000f8e00ff */
[----:B------:R-:W-:-:S07]  /*1aa0*/  IMAD.U32 R13, RZ, RZ, UR11 ;  /* 0x0000000bff0d7e24 */ /* 0x000fce000f8e00ff */
[----:B------:R-:W-:Y:S05]  /*1ab0*/  CALL.REL.NOINC `($__internal_19_$__cuda_sm20_div_s64) ;  /* 0x00000014003c7944 */ /* 0x000fea0003c00000 */
[----:B------:R-:W-:Y:S01]  /*1ac0*/  MOV R6, R20 ;  /* 0x0000001400067202 */ /* 0x000fe20000000f00 */
[----:B------:R-:W-:-:S07]  /*1ad0*/  IMAD.MOV.U32 R7, RZ, RZ, R21 ;  /* 0x000000ffff077224 */ /* 0x000fce00078e0015 */
.L_x_327:
[----:B------:R-:W-:Y:S05]  /*1ae0*/  BSYNC.RECONVERGENT B1 ;  /* 0x0000000000017941 */ /* 0x000fea0003800200 */
.L_x_325:
        /* <DEDUP_REMOVED lines=27> */
.L_x_329:
[----:B------:R-:W0:Y:S01]  /*1ca0*/  LDCU.64 UR10, c[0x0][0x398] ;  /* 0x00007300ff0a77ac */ /* 0x000e220008000a00 */
[----:B------:R-:W-:Y:S01]  /*1cb0*/  MOV R24, R6 ;  /* 0x0000000600187202 */ /* 0x000fe20000000f00 */
[----:B------:R-:W-:Y:S01]  /*1cc0*/  IMAD.MOV.U32 R19, RZ, RZ, R7 ;  /* 0x000000ffff137224 */ /* 0x000fe200078e0007 */
[----:B------:R-:W-:Y:S01]  /*1cd0*/  MOV R12, 0x1d10 ;  /* 0x00001d10000c7802 */ /* 0x000fe20000000f00 */
[----:B0-----:R-:W-:Y:S02]  /*1ce0*/  IMAD.U32 R18, RZ, RZ, UR10 ;  /* 0x0000000aff127e24 */ /* 0x001fe4000f8e00ff */
[----:B------:R-:W-:-:S07]  /*1cf0*/  IMAD.U32 R13, RZ, RZ, UR11 ;  /* 0x0000000bff0d7e24 */ /* 0x000fce000f8e00ff */
[----:B------:R-:W-:Y:S05]  /*1d00*/  CALL.REL.NOINC `($__internal_19_$__cuda_sm20_div_s64) ;  /* 0x0000001000a87944 */ /* 0x000fea0003c00000 */
[----:B------:R-:W-:Y:S01]  /*1d10*/  IADD3 R13, PT, PT, -R20, RZ, RZ ;  /* 0x000000ff140d7210 */ /* 0x000fe20007ffe1ff */
[----:B------:R-:W-:-:S04]  /*1d20*/  IMAD.U32 R7, RZ, RZ, UR32 ;  /* 0x00000020ff077e24 */ /* 0x000fc8000f8e00ff */
[----:B------:R-:W-:-:S07]  /*1d30*/  IMAD R13, R13, R7, R6 ;  /* 0x000000070d0d7224 */ /* 0x000fce00078e0206 */
.L_x_330:
[----:B------:R-:W-:Y:S05]  /*1d40*/  BSYNC.RECONVERGENT B1 ;  /* 0x0000000000017941 */ /* 0x000fea0003800200 */
.L_x_328:
        /* <DEDUP_REMOVED lines=52> */
.L_x_332:
[----:B------:R-:W1:Y:S01]  /*2090*/  LDCU.64 UR10, c[0x0][0x3a8] ;  /* 0x00007500ff0a77ac */ /* 0x000e620008000a00 */
[----:B------:R-:W-:Y:S02]  /*20a0*/  MOV R24, R3 ;  /* 0x0000000300187202 */ /* 0x000fe40000000f00 */
[----:B------:R-:W-:Y:S01]  /*20b0*/  MOV R12, 0x20f0 ;  /* 0x000020f0000c7802 */ /* 0x000fe20000000f00 */
[----:B-1----:R-:W-:Y:S02]  /*20c0*/  IMAD.U32 R18, RZ, RZ, UR10 ;  /* 0x0000000aff127e24 */ /* 0x002fe4000f8e00ff */
[----:B------:R-:W-:-:S07]  /*20d0*/  IMAD.U32 R13, RZ, RZ, UR11 ;  /* 0x0000000bff0d7e24 */ /* 0x000fce000f8e00ff */
[----:B0-----:R-:W-:Y:S05]  /*20e0*/  CALL.REL.NOINC `($__internal_19_$__cuda_sm20_div_s64) ;  /* 0x0000000c00b07944 */ /* 0x001fea0003c00000 */
.L_x_333:
[----:B------:R-:W-:Y:S05]  /*20f0*/  BSYNC.RECONVERGENT B1 ;  /* 0x0000000000017941 */ /* 0x000fea0003800200 */
.L_x_331:
        /* <DEDUP_REMOVED lines=24> */
.L_x_335:
[----:B------:R-:W0:Y:S01]  /*2280*/  LDCU.64 UR10, c[0x0][0x3a0] ;  /* 0x00007400ff0a77ac */ /* 0x000e220008000a00 */
[----:B------:R-:W-:Y:S01]  /*2290*/  IMAD.MOV.U32 R24, RZ, RZ, R20 ;  /* 0x000000ffff187224 */ /* 0x000fe200078e0014 */
[----:B------:R-:W-:Y:S01]  /*22a0*/  MOV R12, 0x22f0 ;  /* 0x000022f0000c7802 */ /* 0x000fe20000000f00 */
[----:B------:R-:W-:Y:S01]  /*22b0*/  IMAD.MOV.U32 R19, RZ, RZ, R21 ;  /* 0x000000ffff137224 */ /* 0x000fe200078e0015 */
[----:B0-----:R-:W-:Y:S01]  /*22c0*/  MOV R18, UR10 ;  /* 0x0000000a00127c02 */ /* 0x001fe20008000f00 */
[----:B------:R-:W-:-:S07]  /*22d0*/  IMAD.U32 R13, RZ, RZ, UR11 ;  /* 0x0000000bff0d7e24 */ /* 0x000fce000f8e00ff */
[----:B------:R-:W-:Y:S05]  /*22e0*/  CALL.REL.NOINC `($__internal_19_$__cuda_sm20_div_s64) ;  /* 0x0000000c00307944 */ /* 0x000fea0003c00000 */
[----:B------:R-:W-:Y:S01]  /*22f0*/  IMAD.MOV.U32 R6, RZ, RZ, R20 ;  /* 0x000000ffff067224 */ /* 0x000fe200078e0014 */
[----:B------:R-:W-:-:S07]  /*2300*/  MOV R7, R21 ;  /* 0x0000001500077202 */ /* 0x000fce0000000f00 */
.L_x_336:
[----:B------:R-:W-:Y:S05]  /*2310*/  BSYNC.RECONVERGENT B1 ;  /* 0x0000000000017941 */ /* 0x000fea0003800200 */
.L_x_334:
        /* <DEDUP_REMOVED lines=27> */
.L_x_338:
[----:B------:R-:W0:Y:S01]  /*24d0*/  LDCU.64 UR10, c[0x0][0x398] ;  /* 0x00007300ff0a77ac */ /* 0x000e220008000a00 */
[----:B------:R-:W-:Y:S01]  /*24e0*/  IMAD.MOV.U32 R24, RZ, RZ, R6 ;  /* 0x000000ffff187224 */ /* 0x000fe200078e0006 */
[----:B------:R-:W-:Y:S01]  /*24f0*/  MOV R12, 0x2540 ;  /* 0x00002540000c7802 */ /* 0x000fe20000000f00 */
[----:B------:R-:W-:Y:S01]  /*2500*/  IMAD.MOV.U32 R19, RZ, RZ, R7 ;  /* 0x000000ffff137224 */ /* 0x000fe200078e0007 */
[----:B0-----:R-:W-:Y:S01]  /*2510*/  MOV R18, UR10 ;  /* 0x0000000a00127c02 */ /* 0x001fe20008000f00 */
[----:B------:R-:W-:-:S07]  /*2520*/  IMAD.U32 R13, RZ, RZ, UR11 ;  /* 0x0000000bff0d7e24 */ /* 0x000fce000f8e00ff */
[----:B------:R-:W-:Y:S05]  /*2530*/  CALL.REL.NOINC `($__internal_19_$__cuda_sm20_div_s64) ;  /* 0x00000008009c7944 */ /* 0x000fea0003c00000 */
[----:B------:R-:W-:Y:S01]  /*2540*/  IADD3 R13, PT, PT, -R20, RZ, RZ ;  /* 0x000000ff140d7210 */ /* 0x000fe20007ffe1ff */
[----:B------:R-:W-:-:S04]  /*2550*/  IMAD.U32 R7, RZ, RZ, UR32 ;  /* 0x00000020ff077e24 */ /* 0x000fc8000f8e00ff */
[----:B------:R-:W-:-:S07]  /*2560*/  IMAD R13, R13, R7, R6 ;  /* 0x000000070d0d7224 */ /* 0x000fce00078e0206 */
.L_x_339:
[----:B------:R-:W-:Y:S05]  /*2570*/  BSYNC.RECONVERGENT B1 ;  /* 0x0000000000017941 */ /* 0x000fea0003800200 */
.L_x_337:
        /* <DEDUP_REMOVED lines=52> */
.L_x_341:
[----:B------:R-:W1:Y:S01]  /*28c0*/  LDCU.64 UR10, c[0x0][0x3a8] ;  /* 0x00007500ff0a77ac */ /* 0x000e620008000a00 */
[----:B------:R-:W-:Y:S01]  /*28d0*/  IMAD.MOV.U32 R24, RZ, RZ, R3 ;  /* 0x000000ffff187224 */ /* 0x000fe200078e0003 */
[----:B------:R-:W-:Y:S01]  /*28e0*/  MOV R12, 0x2920 ;  /* 0x00002920000c7802 */ /* 0x000fe20000000f00 */
[----:B-1----:R-:W-:Y:S01]  /*28f0*/  IMAD.U32 R18, RZ, RZ, UR10 ;  /* 0x0000000aff127e24 */ /* 0x002fe2000f8e00ff */
[----:B------:R-:W-:-:S07]  /*2900*/  MOV R13, UR11 ;  /* 0x0000000b000d7c02 */ /* 0x000fce0008000f00 */
[----:B0-----:R-:W-:Y:S05]  /*2910*/  CALL.REL.NOINC `($__internal_19_$__cuda_sm20_div_s64) ;  /* 0x0000000400a47944 */ /* 0x001fea0003c00000 */
.L_x_342:
[----:B------:R-:W-:Y:S05]  /*2920*/  BSYNC.RECONVERGENT B1 ;  /* 0x0000000000017941 */ /* 0x000fea0003800200 */
.L_x_340:
        /* <DEDUP_REMOVED lines=24> */
.L_x_344:
        /* <DEDUP_REMOVED lines=9> */
.L_x_345:
[----:B------:R-:W-:Y:S05]  /*2b40*/  BSYNC.RECONVERGENT B1 ;  /* 0x0000000000017941 */ /* 0x000fea0003800200 */
.L_x_343:
        /* <DEDUP_REMOVED lines=27> */
.L_x_347:
        /* <DEDUP_REMOVED lines=10> */
.L_x_348:
[----:B------:R-:W-:Y:S05]  /*2da0*/  BSYNC.RECONVERGENT B1 ;  /* 0x0000000000017941 */ /* 0x000fea0003800200 */
.L_x_346:
        /* <DEDUP_REMOVED lines=31> */
.L_x_312:
[----:B------:R-:W-:Y:S05]  /*2fa0*/  EXIT ;  /* 0x000000000000794d */ /* 0x000fea0003800000 */
        .weak           $__internal_19_$__cuda_sm20_div_s64
        .type           $__internal_19_$__cuda_sm20_div_s64,@function
        .size           $__internal_19_$__cuda_sm20_div_s64,($__internal_20_$__cuda_sm20_div_u64 - $__internal_19_$__cuda_sm20_div_s64)
$__internal_19_$__cuda_sm20_div_s64:
        /* <DEDUP_REMOVED lines=85> */
[----:B------:R-:W-:Y:S06]  /*3500*/  RET.REL.NODEC R12 `(_ZN2at6native31max_unpooling2d_backward_kernelIlEEvlPKT_PKllllllPS2_) ;  /* 0xffffffc80cbc7950 */ /* 0x000fec0003c3ffff */
        .weak           $__internal_20_$__cuda_sm20_div_u64
        .type           $__internal_20_$__cuda_sm20_div_u64,@function
        .size           $__internal_20_$__cuda_sm20_div_u64,(.L_x_947 - $__internal_20_$__cuda_sm20_div_u64)
$__internal_20_$__cuda_sm20_div_u64:
        /* <DEDUP_REMOVED lines=68> */
[----:B------:R-:W-:Y:S06]  /*3950*/  RET.REL.NODEC R8 `(_ZN2at6native31max_unpooling2d_backward_kernelIlEEvlPKT_PKllllllPS2_) ;  /* 0xffffffc408a87950 */ /* 0x000fec0003c3ffff */
.L_x_350:
        /* <DEDUP_REMOVED lines=10> */
.L_x_947:


//--------------------- .text._ZN2at6native31max_unpooling2d_backward_kernelIiEEvlPKT_PKllllllPS2_ --------------------------
	.section	.text._ZN2at6native31max_unpooling2d_backward_kernelIiEEvlPKT_PKllllllPS2_,"ax",@progbits
	.align	128
        .global         _ZN2at6native31max_unpooling2d_backward_kernelIiEEvlPKT_PKllllllPS2_
        .type           _ZN2at6native31max_unpooling2d_backward_kernelIiEEvlPKT_PKllllllPS2_,@function
        .size           _ZN2at6native31max_unpooling2d_backward_kernelIiEEvlPKT_PKllllllPS2_,(.L_x_949 - _ZN2at6native31max_unpooling2d_backward_kernelIiEEvlPKT_PKllllllPS2_)
        .other          _ZN2at6native31max_unpooling2d_backward_kernelIiEEvlPKT_PKllllllPS2_,@"STO_CUDA_ENTRY STV_DEFAULT"
_ZN2at6native31max_unpooling2d_backward_kernelIiEEvlPKT_PKllllllPS2_:
.text._ZN2at6native31max_unpooling2d_backward_kernelIiEEvlPKT_PKllllllPS2_:
        /* <DEDUP_REMOVED lines=50> */
.L_x_352:
[----:B------:R-:W-:-:S07]  /*0320*/  MOV R8, 0x340 ;  /* 0x0000034000087802 */ /* 0x000fce0000000f00 */
[----:B------:R-:W-:Y:S05]  /*0330*/  CALL.REL.NOINC `($__internal_22_$__cuda_sm20_div_u64) ;  /* 0x0000003000647944 */ /* 0x000fea0003c00000 */
[----:B------:R-:W-:Y:S02]  /*0340*/  IMAD.MOV.U32 R8, RZ, RZ, R7 ;  /* 0x000000ffff087224 */ /* 0x000fe400078e0007 */
[----:B------:R-:W-:-:S07]  /*0350*/  IMAD.MOV.U32 R9, RZ, RZ, R10 ;  /* 0x000000ffff097224 */ /* 0x000fce00078e000a */
.L_x_353:
[----:B------:R-:W-:Y:S05]  /*0360*/  BSYNC.RECONVERGENT B0 ;  /* 0x0000000000007941 */ /* 0x000fea0003800200 */
.L_x_351:
        /* <DEDUP_REMOVED lines=26> */
.L_x_365:
        /* <DEDUP_REMOVED lines=25> */
.L_x_357:
[----:B------:R-:W1:Y:S01]  /*06a0*/  LDCU.64 UR8, c[0x0][0x3a8] ;  /* 0x00007500ff0877ac */ /* 0x000e620008000a00 */
[----:B------:R-:W-:Y:S01]  /*06b0*/  IMAD.MOV.U32 R24, RZ, RZ, R9 ;  /* 0x000000ffff187224 */ /* 0x000fe200078e0009 */
[----:B------:R-:W-:Y:S01]  /*06c0*/  MOV R12, 0x700 ;  /* 0x00000700000c7802 */ /* 0x000fe20000000f00 */
[----:B-1----:R-:W-:Y:S02]  /*06d0*/  IMAD.U32 R18, RZ, RZ, UR8 ;  /* 0x00000008ff127e24 */ /* 0x002fe4000f8e00ff */
[----:B------:R-:W-:-:S07]  /*06e0*/  IMAD.U32 R13, RZ, RZ, UR9 ;  /* 0x00000009ff0d7e24 */ /* 0x000fce000f8e00ff */
[----:B0--3--:R-:W-:Y:S05]  /*06f0*/  CALL.REL.NOINC `($__internal_21_$__cuda_sm20_div_s64) ;  /* 0x00000028001c7944 */ /* 0x009fea0003c00000 */
.L_x_358:
[----:B---3--:R-:W-:Y:S05]  /*0700*/  BSYNC.RECONVERGENT B1 ;  /* 0x0000000000017941 */ /* 0x008fea0003800200 */
.L_x_356:
        /* <DEDUP_REMOVED lines=25> */
.L_x_360:
[----:B------:R-:W0:Y:S01]  /*08a0*/  LDCU.64 UR8, c[0x0][0x3a0] ;  /* 0x00007400ff0877ac */ /* 0x000e220008000a00 */
[----:B------:R-:W-:Y:S01]  /*08b0*/  IMAD.MOV.U32 R24, RZ, RZ, R20 ;  /* 0x000000ffff187224 */ /* 0x000fe200078e0014 */
[----:B------:R-:W-:Y:S01]  /*08c0*/  MOV R12, 0x910 ;  /* 0x00000910000c7802 */ /* 0x000fe20000000f00 */
[----:B------:R-:W-:Y:S02]  /*08d0*/  IMAD.MOV.U32 R19, RZ, RZ, R21 ;  /* 0x000000ffff137224 */ /* 0x000fe400078e0015 */
[----:B0-----:R-:W-:Y:S01]  /*08e0*/  IMAD.U32 R18, RZ, RZ, UR8 ;  /* 0x00000008ff127e24 */ /* 0x001fe2000f8e00ff */
[----:B------:R-:W-:-:S07]  /*08f0*/  MOV R13, UR9 ;  /* 0x00000009000d7c02 */ /* 0x000fce0008000f00 */
[----:B------:R-:W-:Y:S05]  /*0900*/  CALL.REL.NOINC `($__internal_21_$__cuda_sm20_div_s64) ;  /* 0x0000002400987944 */ /* 0x000fea0003c00000 */
[----:B------:R-:W-:Y:S02]  /*0910*/  IMAD.MOV.U32 R14, RZ, RZ, R20 ;  /* 0x000000ffff0e7224 */ /* 0x000fe400078e0014 */
[----:B------:R-:W-:-:S07]  /*0920*/  IMAD.MOV.U32 R15, RZ, RZ, R21 ;  /* 0x000000ffff0f7224 */ /* 0x000fce00078e0015 */
.L_x_361:
[----:B------:R-:W-:Y:S05]  /*0930*/  BSYNC.RECONVERGENT B1 ;  /* 0x0000000000017941 */ /* 0x000fea0003800200 */
.L_x_359:
        /* <DEDUP_REMOVED lines=27> */
.L_x_363:
[----:B------:R-:W0:Y:S01]  /*0af0*/  LDCU.64 UR8, c[0x0][0x398] ;  /* 0x00007300ff0877ac */ /* 0x000e220008000a00 */
[----:B------:R-:W-:Y:S01]  /*0b00*/  IMAD.MOV.U32 R24, RZ, RZ, R14 ;  /* 0x000000ffff187224 */ /* 0x000fe200078e000e */
[----:B------:R-:W-:Y:S02]  /*0b10*/  MOV R19, R15 ;  /* 0x0000000f00137202 */ /* 0x000fe40000000f00 */
[----:B------:R-:W-:Y:S01]  /*0b20*/  MOV R12, 0xb60 ;  /* 0x00000b60000c7802 */ /* 0x000fe20000000f00 */
[----:B0-----:R-:W-:Y:S02]  /*0b30*/  IMAD.U32 R18, RZ, RZ, UR8 ;  /* 0x00000008ff127e24 */ /* 0x001fe4000f8e00ff */
[----:B------:R-:W-:-:S07]  /*0b40*/  IMAD.U32 R13, RZ, RZ, UR9 ;  /* 0x00000009ff0d7e24 */ /* 0x000fce000f8e00ff */
[----:B------:R-:W-:Y:S05]  /*0b50*/  CALL.REL.NOINC `($__internal_21_$__cuda_sm20_div_s64) ;  /* 0x0000002400047944 */ /* 0x000fea0003c00000 */
[----:B------:R-:W-:Y:S02]  /*0b60*/  IMAD.MOV R19, RZ, RZ, -R20 ;  /* 0x000000ffff137224 */ /* 0x000fe400078e0a14 */
[----:B------:R-:W-:-:S04]  /*0b70*/  IMAD.U32 R15, RZ, RZ, UR25 ;  /* 0x00000019ff0f7e24 */ /* 0x000fc8000f8e00ff */
[----:B------:R-:W-:-:S07]  /*0b80*/  IMAD R19, R19, R15, R14 ;  /* 0x0000000f13137224 */ /* 0x000fce00078e020e */
.L_x_364:
[----:B------:R-:W-:Y:S05]  /*0b90*/  BSYNC.RECONVERGENT B1 ;  /* 0x0000000000017941 */ /* 0x000fea0003800200 */
.L_x_362:
        /* <DEDUP_REMOVED lines=34> */
.L_x_355:
[----:B0--34-:R-:W-:Y:S05]  /*0dc0*/  BSYNC.RECONVERGENT B0 ;  /* 0x0000000000007941 */ /* 0x019fea0003800200 */
.L_x_354:
        /* <DEDUP_REMOVED lines=13> */
.L_x_403:
        /* <DEDUP_REMOVED lines=25> */
.L_x_368:
[----:B------:R-:W0:Y:S01]  /*1030*/  LDCU.64 UR10, c[0x0][0x3a8] ;  /* 0x00007500ff0a77ac */ /* 0x000e220008000a00 */
[----:B------:R-:W-:Y:S01]  /*1040*/  IMAD.MOV.U32 R24, RZ, RZ, R3 ;  /* 0x000000ffff187224 */ /* 0x000fe200078e0003 */
[----:B------:R-:W-:Y:S02]  /*1050*/  MOV R12, 0x1090 ;  /* 0x00001090000c7802 */ /* 0x000fe40000000f00 */
[----:B0-----:R-:W-:Y:S01]  /*1060*/  MOV R18, UR10 ;  /* 0x0000000a00127c02 */ /* 0x001fe20008000f00 */
[----:B-1----:R-:W-:-:S07]  /*1070*/  IMAD.U32 R13, RZ, RZ, UR11 ;  /* 0x0000000bff0d7e24 */ /* 0x002fce000f8e00ff */
[----:B------:R-:W-:Y:S05]  /*1080*/  CALL.REL.NOINC `($__internal_21_$__cuda_sm20_div_s64) ;  /* 0x0000001c00b87944 */ /* 0x000fea0003c00000 */
.L_x_369:
[----:B------:R-:W-:Y:S05]  /*1090*/  BSYNC.RECONVERGENT B1 ;  /* 0x0000000000017941 */ /* 0x000fea0003800200 */
.L_x_367:
        /* <DEDUP_REMOVED lines=24> */
.L_x_371:
[----:B------:R-:W0:Y:S01]  /*1220*/  LDCU.64 UR10, c[0x0][0x3a0] ;  /* 0x00007400ff0a77ac */ /* 0x000e220008000a00 */
[----:B------:R-:W-:Y:S01]  /*1230*/  IMAD.MOV.U32 R24, RZ, RZ, R20 ;  /* 0x000000ffff187224 */ /* 0x000fe200078e0014 */
[----:B------:R-:W-:Y:S02]  /*1240*/  MOV R19, R21 ;  /* 0x0000001500137202 */ /* 0x000fe40000000f00 */
[----:B------:R-:W-:Y:S01]  /*1250*/  MOV R12, 0x1290 ;  /* 0x00001290000c7802 */ /* 0x000fe20000000f00 */
[----:B0-----:R-:W-:Y:S02]  /*1260*/  IMAD.U32 R18, RZ, RZ, UR10 ;  /* 0x0000000aff127e24 */ /* 0x001fe4000f8e00ff */
[----:B-1----:R-:W-:-:S07]  /*1270*/  IMAD.U32 R13, RZ, RZ, UR11 ;  /* 0x0000000bff0d7e24 */ /* 0x002fce000f8e00ff */
[----:B------:R-:W-:Y:S05]  /*1280*/  CALL.REL.NOINC `($__internal_21_$__cuda_sm20_div_s64) ;  /* 0x0000001c00387944 */ /* 0x000fea0003c00000 */
[----:B------:R-:W-:Y:S01]  /*1290*/  IMAD.MOV.U32 R6, RZ, RZ, R20 ;  /* 0x000000ffff067224 */ /* 0x000fe200078e0014 */
[----:B------:R-:W-:-:S07]  /*12a0*/  MOV R7, R21 ;  /* 0x0000001500077202 */ /* 0x000fce0000000f00 */
.L_x_372:
[----:B------:R-:W-:Y:S05]  /*12b0*/  BSYNC.RECONVERGENT B1 ;  /* 0x0000000000017941 */ /* 0x000fea0003800200 */
.L_x_370:
        /* <DEDUP_REMOVED lines=27> */
.L_x_374:
[----:B------:R-:W0:Y:S01]  /*1470*/  LDCU.64 UR10, c[0x0][0x398] ;  /* 0x00007300ff0a77ac */ /* 0x000e220008000a00 */
[----:B------:R-:W-:Y:S01]  /*1480*/  IMAD.MOV.U32 R24, RZ, RZ, R6 ;  /* 0x000000ffff187224 */ /* 0x000fe200078e0006 */
[----:B------:R-:W-:Y:S01]  /*1490*/  MOV R12, 0x14e0 ;  /* 0x000014e0000c7802 */ /* 0x000fe20000000f00 */
[----:B------:R-:W-:Y:S01]  /*14a0*/  IMAD.MOV.U32 R19, RZ, RZ, R7 ;  /* 0x000000ffff137224 */ /* 0x000fe200078e0007 */
[----:B0-----:R-:W-:Y:S01]  /*14b0*/  MOV R18, UR10 ;  /* 0x0000000a00127c02 */ /* 0x001fe20008000f00 */
[----:B-1----:R-:W-:-:S07]  /*14c0*/  IMAD.U32 R13, RZ, RZ, UR11 ;  /* 0x0000000bff0d7e24 */ /* 0x002fce000f8e00ff */
[----:B------:R-:W-:Y:S05]  /*14d0*/  CALL.REL.NOINC `($__internal_21_$__cuda_sm20_div_s64) ;  /* 0x0000001800a47944 */ /* 0x000fea0003c00000 */
[----:B------:R-:W-:Y:S01]  /*14e0*/  MOV R7, UR32 ;  /* 0x0000002000077c02 */ /* 0x000fe20008000f00 */
[----:B------:R-:W-:-:S04]  /*14f0*/  IMAD.MOV R8, RZ, RZ, -R20 ;  /* 0x000000ffff087224 */ /* 0x000fc800078e0a14 */
[----:B------:R-:W-:-:S07]  /*1500*/  IMAD R8, R8, R7, R6 ;  /* 0x0000000708087224 */ /* 0x000fce00078e0206 */
.L_x_375:
[----:B------:R-:W-:Y:S05]  /*1510*/  BSYNC.RECONVERGENT B1 ;  /* 0x0000000000017941 */ /* 0x000fea0003800200 */
.L_x_373:
        /* <DEDUP_REMOVED lines=51> */
.L_x_377:
[----:B------:R-:W1:Y:S01]  /*1850*/  LDCU.64 UR10, c[0x0][0x3a8] ;  /* 0x00007500ff0a77ac */ /* 0x000e620008000a00 */
[----:B------:R-:W-:Y:S01]  /*1860*/  IMAD.MOV.U32 R24, RZ, RZ, R3 ;  /* 0x000000ffff187224 */ /* 0x000fe200078e0003 */
[----:B------:R-:W-:Y:S02]  /*1870*/  MOV R12, 0x18b0 ;  /* 0x000018b0000c7802 */ /* 0x000fe40000000f00 */
[----:B-1----:R-:W-:Y:S01]  /*1880*/  MOV R18, UR10 ;  /* 0x0000000a00127c02 */ /* 0x002fe20008000f00 */
[----:B------:R-:W-:-:S07]  /*1890*/  IMAD.U32 R13, RZ, RZ, UR11 ;  /* 0x0000000bff0d7e24 */ /* 0x000fce000f8e00ff */
[----:B0-----:R-:W-:Y:S05]  /*18a0*/  CALL.REL.NOINC `($__internal_21_$__cuda_sm20_div_s64) ;  /* 0x0000001400b07944 */ /* 0x001fea0003c00000 */
.L_x_378:
[----:B------:R-:W-:Y:S05]  /*18b0*/  BSYNC.RECONVERGENT B1 ;  /* 0x0000000000017941 */ /* 0x000fea0003800200 */
.L_x_376:
        /* <DEDUP_REMOVED lines=24> */
.L_x_380:
[----:B------:R-:W0:Y:S01]  /*1a40*/  LDCU.64 UR10, c[0x0][0x3a0] ;  /* 0x00007400ff0a77ac */ /* 0x000e220008000a00 */
[----:B------:R-:W-:Y:S01]  /*1a50*/  IMAD.MOV.U32 R24, RZ, RZ, R20 ;  /* 0x000000ffff187224 */ /* 0x000fe200078e0014 */
[----:B------:R-:W-:Y:S02]  /*1a60*/  MOV R19, R21 ;  /* 0x0000001500137202 */ /* 0x000fe40000000f00 */
[----:B------:R-:W-:Y:S01]  /*1a70*/  MOV R12, 0x1ab0 ;  /* 0x00001ab0000c7802 */ /* 0x000fe20000000f00 */
[----:B0-----:R-:W-:Y:S02]  /*1a80*/  IMAD.U32 R18, RZ, RZ, UR10 ;  /* 0x0000000aff127e24 */ /* 0x001fe4000f8e00ff */
[----:B------:R-:W-:-:S07]  /*1a90*/  IMAD.U32 R13, RZ, RZ, UR11 ;  /* 0x0000000bff0d7e24 */ /* 0x000fce000f8e00ff */
[----:B------:R-:W-:Y:S05]  /*1aa0*/  CALL.REL.NOINC `($__internal_21_$__cuda_sm20_div_s64) ;  /* 0x0000001400307944 */ /* 0x000fea0003c00000 */
[----:B------:R-:W-:Y:S01]  /*1ab0*/  IMAD.MOV.U32 R6, RZ, RZ, R20 ;  /* 0x000000ffff067224 */ /* 0x000fe200078e0014 */
[----:B------:R-:W-:-:S07]  /*1ac0*/  MOV R7, R21 ;  /* 0x0000001500077202 */ /* 0x000fce0000000f00 */
.L_x_381:
[----:B------:R-:W-:Y:S05]  /*1ad0*/  BSYNC.RECONVERGENT B1 ;  /* 0x0000000000017941 */ /* 0x000fea0003800200 */
.L_x_379:
        /* <DEDUP_REMOVED lines=27> */
.L_x_383:
[----:B------:R-:W0:Y:S01]  /*1c90*/  LDCU.64 UR10, c[0x0][0x398] ;  /* 0x00007300ff0a77ac */ /* 0x000e220008000a00 */
[----:B------:R-:W-:Y:S01]  /*1ca0*/  IMAD.MOV.U32 R24, RZ, RZ, R6 ;  /* 0x000000ffff187224 */ /* 0x000fe200078e0006 */
[----:B------:R-:W-:Y:S01]  /*1cb0*/  MOV R12, 0x1d00 ;  /* 0x00001d00000c7802 */ /* 0x000fe20000000f00 */
[----:B------:R-:W-:Y:S01]  /*1cc0*/  IMAD.MOV.U32 R19, RZ, RZ, R7 ;  /* 0x000000ffff137224 */ /* 0x000fe200078e0007 */
[----:B0-----:R-:W-:Y:S01]  /*1cd0*/  MOV R18, UR10 ;  /* 0x0000000a00127c02 */ /* 0x001fe20008000f00 */
[----:B------:R-:W-:-:S07]  /*1ce0*/  IMAD.U32 R13, RZ, RZ, UR11 ;  /* 0x0000000bff0d7e24 */ /* 0x000fce000f8e00ff */
[----:B------:R-:W-:Y:S05]  /*1cf0*/  CALL.REL.NOINC `($__internal_21_$__cuda_sm20_div_s64) ;  /* 0x00000010009c7944 */ /* 0x000fea0003c00000 */
[----:B------:R-:W-:Y:S01]  /*1d00*/  MOV R7, UR32 ;  /* 0x0000002000077c02 */ /* 0x000fe20008000f00 */
[----:B------:R-:W-:-:S04]  /*1d10*/  IMAD.MOV R8, RZ, RZ, -R20 ;  /* 0x000000ffff087224 */ /* 0x000fc800078e0a14 */
[----:B------:R-:W-:-:S07]  /*1d20*/  IMAD R8, R8, R7, R6 ;  /* 0x0000000708087224 */ /* 0x000fce00078e0206 */
.L_x_384:
[----:B------:R-:W-:Y:S05]  /*1d30*/  BSYNC.RECONVERGENT B1 ;  /* 0x0000000000017941 */ /* 0x000fea0003800200 */
.L_x_382:
        /* <DEDUP_REMOVED lines=51> */
.L_x_386:
[----:B------:R-:W1:Y:S01]  /*2070*/  LDCU.64 UR10, c[0x0][0x3a8] ;  /* 0x00007500ff0a77ac */ /* 0x000e620008000a00 */
[----:B------:R-:W-:Y:S01]  /*2080*/  IMAD.MOV.U32 R24, RZ, RZ, R3 ;  /* 0x000000ffff187224 */ /* 0x000fe200078e0003 */
[----:B------:R-:W-:Y:S02]  /*2090*/  MOV R12, 0x20d0 ;  /* 0x000020d0000c7802 */ /* 0x000fe40000000f00 */
[----:B-1----:R-:W-:Y:S01]  /*20a0*/  MOV R18, UR10 ;  /* 0x0000000a00127c02 */ /* 0x002fe20008000f00 */
[----:B------:R-:W-:-:S07]  /*20b0*/  IMAD.U32 R13, RZ, RZ, UR11 ;  /* 0x0000000bff0d7e24 */ /* 0x000fce000f8e00ff */
[----:B0-----:R-:W-:Y:S05]  /*20c0*/  CALL.REL.NOINC `($__internal_21_$__cuda_sm20_div_s64) ;  /* 0x0000000c00a87944 */ /* 0x001fea0003c00000 */
.L_x_387:
[----:B------:R-:W-:Y:S05]  /*20d0*/  BSYNC.RECONVERGENT B1 ;  /* 0x0000000000017941 */ /* 0x000fea0003800200 */
.L_x_385:
        /* <DEDUP_REMOVED lines=24> */
.L_x_389:
        /* <DEDUP_REMOVED lines=9> */
.L_x_390:
[----:B------:R-:W-:Y:S05]  /*22f0*/  BSYNC.RECONVERGENT B1 ;  /* 0x0000000000017941 */ /* 0x000fea0003800200 */
.L_x_388:
        /* <DEDUP_REMOVED lines=27> */
.L_x_392:
[----:B------:R-:W0:Y:S01]  /*24b0*/  LDCU.64 UR10, c[0x0][0x398] ;  /* 0x00007300ff0a77ac */ /* 0x000e220008000a00 */
[----:B------:R-:W-:Y:S01]  /*24c0*/  IMAD.MOV.U32 R24, RZ, RZ, R6 ;  /* 0x000000ffff187224 */ /* 0x000fe200078e0006 */
[----:B------:R-:W-:Y:S01]  /*24d0*/  MOV R12, 0x2520 ;  /* 0x00002520000c7802 */ /* 0x000fe20000000f00 */
[----:B------:R-:W-:Y:S02]  /*24e0*/  IMAD.MOV.U32 R19, RZ, RZ, R7 ;  /* 0x000000ffff137224 */ /* 0x000fe400078e0007 */
[----:B0-----:R-:W-:Y:S01]  /*24f0*/  IMAD.U32 R18, RZ, RZ, UR10 ;  /* 0x0000000aff127e24 */ /* 0x001fe2000f8e00ff */
[----:B------:R-:W-:-:S07]  /*2500*/  MOV R13, UR11 ;  /* 0x0000000b000d7c02 */ /* 0x000fce0008000f00 */
[----:B------:R-:W-:Y:S05]  /*2510*/  CALL.REL.NOINC `($__internal_21_$__cuda_sm20_div_s64) ;  /* 0x0000000800947944 */ /* 0x000fea0003c00000 */
[----:B------:R-:W-:Y:S01]  /*2520*/  MOV R7, UR32 ;  /* 0x0000002000077c02 */ /* 0x000fe20008000f00 */
[----:B------:R-:W-:-:S04]  /*2530*/  IMAD.MOV R8, RZ, RZ, -R20 ;  /* 0x000000ffff087224 */ /* 0x000fc800078e0a14 */
[----:B------:R-:W-:-:S07]  /*2540*/  IMAD R8, R8, R7, R6 ;  /* 0x0000000708087224 */ /* 0x000fce00078e0206 */
.L_x_393:
[----:B------:R-:W-:Y:S05]  /*2550*/  BSYNC.RECONVERGENT B1 ;  /* 0x0000000000017941 */ /* 0x000fea0003800200 */
.L_x_391:
        /* <DEDUP_REMOVED lines=51> */
.L_x_395:
[----:B------:R-:W1:Y:S01]  /*2890*/  LDCU.64 UR10, c[0x0][0x3a8] ;  /* 0x00007500ff0a77ac */ /* 0x000e620008000a00 */
[----:B------:R-:W-:Y:S01]  /*28a0*/  IMAD.MOV.U32 R24, RZ, RZ, R3 ;  /* 0x000000ffff187224 */ /* 0x000fe200078e0003 */
[----:B------:R-:W-:Y:S02]  /*28b0*/  MOV R12, 0x28f0 ;  /* 0x000028f0000c7802 */ /* 0x000fe40000000f00 */
[----:B-1----:R-:W-:Y:S01]  /*28c0*/  MOV R18, UR10 ;  /* 0x0000000a00127c02 */ /* 0x002fe20008000f00 */
[----:B------:R-:W-:-:S07]  /*28d0*/  IMAD.U32 R13, RZ, RZ, UR11 ;  /* 0x0000000bff0d7e24 */ /* 0x000fce000f8e00ff */
[----:B0-----:R-:W-:Y:S05]  /*28e0*/  CALL.REL.NOINC `($__internal_21_$__cuda_sm20_div_s64) ;  /* 0x0000000400a07944 */ /* 0x001fea0003c00000 */
.L_x_396:
[----:B------:R-:W-:Y:S05]  /*28f0*/  BSYNC.RECONVERGENT B1 ;  /* 0x0000000000017941 */ /* 0x000fea0003800200 */
.L_x_394:
        /* <DEDUP_REMOVED lines=24> */
.L_x_398:
[----:B------:R-:W0:Y:S01]  /*2a80*/  LDCU.64 UR10, c[0x0][0x3a0] ;  /* 0x00007400ff0a77ac */ /* 0x000e220008000a00 */
[----:B------:R-:W-:Y:S01]  /*2a90*/  IMAD.MOV.U32 R24, RZ, RZ, R20 ;  /* 0x000000ffff187224 */ /* 0x000fe200078e0014 */
[----:B------:R-:W-:Y:S02]  /*2aa0*/  MOV R19, R21 ;  /* 0x0000001500137202 */ /* 0x000fe40000000f00 */
[----:B------:R-:W-:Y:S01]  /*2ab0*/  MOV R12, 0x2af0 ;  /* 0x00002af0000c7802 */ /* 0x000fe20000000f00 */
[----:B0-----:R-:W-:Y:S02]  /*2ac0*/  IMAD.U32 R18, RZ, RZ, UR10 ;  /* 0x0000000aff127e24 */ /* 0x001fe4000f8e00ff */
[----:B------:R-:W-:-:S07]  /*2ad0*/  IMAD.U32 R13, RZ, RZ, UR11 ;  /* 0x0000000bff0d7e24 */ /* 0x000fce000f8e00ff */
[----:B------:R-:W-:Y:S05]  /*2ae0*/  CALL.REL.NOINC `($__internal_21_$__cuda_sm20_div_s64) ;  /* 0x0000000400207944 */ /* 0x000fea0003c00000 */
[----:B------:R-:W-:Y:S01]  /*2af0*/  MOV R6, R20 ;  /* 0x0000001400067202 */ /* 0x000fe20000000f00 */
[----:B------:R-:W-:-:S07]  /*2b00*/  IMAD.MOV.U32 R7, RZ, RZ, R21 ;  /* 0x000000ffff077224 */ /* 0x000fce00078e0015 */
.L_x_399:
[----:B------:R-:W-:Y:S05]  /*2b10*/  BSYNC.RECONVERGENT B1 ;  /* 0x0000000000017941 */ /* 0x000fea0003800200 */
.L_x_397:
        /* <DEDUP_REMOVED lines=27> */
.L_x_401:
[----:B------:R-:W0:Y:S01]  /*2cd0*/  LDCU.64 UR10, c[0x0][0x398] ;  /* 0x00007300ff0a77ac */ /* 0x000e220008000a00 */
[----:B------:R-:W-:Y:S02]  /*2ce0*/  MOV R24, R6 ;  /* 0x0000000600187202 */ /* 0x000fe40000000f00 */
        /* <DEDUP_REMOVED lines=8> */
.L_x_402:
[----:B------:R-:W-:Y:S05]  /*2d70*/  BSYNC.RECONVERGENT B1 ;  /* 0x0000000000017941 */ /* 0x000fea0003800200 */
.L_x_400:
        /* <DEDUP_REMOVED lines=30> */
.L_x_366:
[----:B------:R-:W-:Y:S05]  /*2f60*/  EXIT ;  /* 0x000000000000794d */ /* 0x000fea0003800000 */
        .weak           $__internal_21_$__cuda_sm20_div_s64
        .type           $__internal_21_$__cuda_sm20_div_s64,@function
        .size           $__internal_21_$__cuda_sm20_div_s64,($__internal_22_$__cuda_sm20_div_u64 - $__internal_21_$__cuda_sm20_div_s64)
$__internal_21_$__cuda_sm20_div_s64:
        /* <DEDUP_REMOVED lines=85> */
[----:B------:R-:W-:Y:S06]  /*34c0*/  RET.REL.NODEC R12 `(_ZN2at6native31max_unpooling2d_backward_kernelIiEEvlPKT_PKllllllPS2_) ;  /* 0xffffffc80ccc7950 */ /* 0x000fec0003c3ffff */
        .weak           $__internal_22_$__cuda_sm20_div_u64
        .type           $__internal_22_$__cuda_sm20_div_u64,@function
        .size           $__internal_22_$__cuda_sm20_div_u64,(.L_x_949 - $__internal_22_$__cuda_sm20_div_u64)
$__internal_22_$__cuda_sm20_div_u64:
        /* <DEDUP_REMOVED lines=68> */
[----:B------:R-:W-:Y:S06]  /*3910*/  RET.REL.NODEC R8 `(_ZN2at6native31max_unpooling2d_backward_kernelIiEEvlPKT_PKllllllPS2_) ;  /* 0xffffffc408b87950 */ /* 0x000fec0003c3ffff */
.L_x_404:
        /* <DEDUP_REMOVED lines=14> */
.L_x_949:


//--------------------- .text._ZN2at6native31max_unpooling2d_backward_kernelIaEEvlPKT_PKllllllPS2_ --------------------------
	.section	.text._ZN2at6native31max_unpooling2d_backward_kernelIaEEvlPKT_PKllllllPS2_,"ax",@progbits
	.align	128
        .global         _ZN2at6native31max_unpooling2d_backward_kernelIaEEvlPKT_PKllllllPS2_
        .type           _ZN2at6native31max_unpooling2d_backward_kernelIaEEvlPKT_PKllllllPS2_,@function
        .size           _ZN2at6native31max_unpooling2d_backward_kernelIaEEvlPKT_PKllllllPS2_,(.L_x_951 - _ZN2at6native31max_unpooling2d_backward_kernelIaEEvlPKT_PKllllllPS2_)
        .other          _ZN2at6native31max_unpooling2d_backward_kernelIaEEvlPKT_PKllllllPS2_,@"STO_CUDA_ENTRY STV_DEFAULT"
_ZN2at6native31max_unpooling2d_backward_kernelIaEEvlPKT_PKllllllPS2_:
.text._ZN2at6native31max_unpooling2d_backward_kernelIaEEvlPKT_PKllllllPS2_:
        /* <DEDUP_REMOVED lines=23> */
[----:B------:R-:W-:Y:S01]  /*0170*/  IADD3 R7, P0, P1, R7, -R4, -R6 ;  /* 0x8000000407077210 */ /* 0x000fe2000791e806 */
[----:B0-----:R-:W-:Y:S01]  /*0180*/  IMAD.U32 R4, RZ, RZ, UR4 ;  /* 0x00000004ff047e24 */ /* 0x001fe2000f8e00ff */
[----:B------:R-:W-:-:S02]  /*0190*/  MOV R5, UR5 ;  /* 0x0000000500057c02 */ /* 0x000fc40008000f00 */
[----:B------:R-:W-:-:S04]  /*01a0*/  IADD3.X R9, PT, PT, R9, -0x1, ~R8, P0, P1 ;  /* 0xffffffff09097810 */ /* 0x000fc800007e2c08 */
        /* <DEDUP_REMOVED lines=8> */
[----:B0-----:R-:W-:Y:S02]  /*0230*/  IMAD.MOV.U32 R8, RZ, RZ, RZ ;  /* 0x000000ffff087224 */ /* 0x001fe400078e00ff */
[----:B-1----:R-:W-:-:S04]  /*0240*/  IMAD R11, R11, R9, RZ ;  /* 0x000000090b0b7224 */ /* 0x002fc800078e02ff */
[----:B------:R-:W-:-:S06]  /*0250*/  IMAD.HI.U32 R12, R9, R11, R8 ;  /* 0x0000000b090c7227 */ /* 0x000fcc00078e0008 */
[----:B------:R-:W-:-:S05]  /*0260*/  IMAD.HI.U32 R8, R12, R7, RZ ;  /* 0x000000070c087227 */ /* 0x000fca00078e00ff */
[----:B------:R-:W-:-:S05]  /*0270*/  IADD3 R9, PT, PT, -R8, RZ, RZ ;  /* 0x000000ff08097210 */ /* 0x000fca0007ffe1ff */
[----:B------:R-:W-:Y:S02]  /*0280*/  IMAD R7, R0, R9, R7 ;  /* 0x0000000900077224 */ /* 0x000fe400078e0207 */
[----:B------:R-:W-:-:S03]  /*0290*/  HFMA2 R9, -RZ, RZ, 0, 0 ;  /* 0x00000000ff097431 */ /* 0x000fc600000001ff */
[----:B------:R-:W-:-:S13]  /*02a0*/  ISETP.GE.U32.AND P0, PT, R7, R0, PT ;  /* 0x000000000700720c */ /* 0x000fda0003f06070 */
[----:B------:R-:W-:Y:S02]  /*02b0*/  @P0 IMAD.IADD R7, R7, 0x1, -R0 ;  /* 0x0000000107070824 */ /* 0x000fe400078e0a00 */
[----:B------:R-:W-:-:S03]  /*02c0*/  @P0 VIADD R8, R8, 0x1 ;  /* 0x0000000108080836 */ /* 0x000fc60000000000 */
[----:B------:R-:W-:-:S13]  /*02d0*/  ISETP.GE.U32.AND P1, PT, R7, R0, PT ;  /* 0x000000000700720c */ /* 0x000fda0003f26070 */
[----:B------:R-:W-:Y:S01]  /*02e0*/  @P1 VIADD R8, R8, 0x1 ;  /* 0x0000000108081836 */ /* 0x000fe20000000000 */
[----:B------:R-:W-:Y:S01]  /*02f0*/  @!P2 LOP3.LUT R8, RZ, R0, RZ, 0x33, !PT ;  /* 0x00000000ff08a212 */ /* 0x000fe200078e33ff */
[----:B------:R-:W-:Y:S06]  /*0300*/  BRA `(.L_x_407) ;  /* 0x0000000000107947 */ /* 0x000fec0003800000 */
.L_x_406:
[----:B------:R-:W-:-:S07]  /*0310*/  MOV R8, 0x330 ;  /* 0x0000033000087802 */ /* 0x000fce0000000f00 */
[----:B------:R-:W-:Y:S05]  /*0320*/  CALL.REL.NOINC `($__internal_24_$__cuda_sm20_div_u64) ;  /* 0x0000003000547944 */ /* 0x000fea0003c00000 */
[----:B------:R-:W-:Y:S02]  /*0330*/  IMAD.MOV.U32 R8, RZ, RZ, R7 ;  /* 0x000000ffff087224 */ /* 0x000fe400078e0007 */
[----:B------:R-:W-:-:S07]  /*0340*/  IMAD.MOV.U32 R9, RZ, RZ, R10 ;  /* 0x000000ffff097224 */ /* 0x000fce00078e000a */
.L_x_407:
[----:B------:R-:W-:Y:S05]  /*0350*/  BSYNC.RECONVERGENT B0 ;  /* 0x0000000000007941 */ /* 0x000fea0003800200 */
.L_x_405:
[----:B------:R-:W0:Y:S01]  /*0360*/  LDCU.128 UR8, c[0x0][0x3b0] ;  /* 0x00007600ff0877ac */ /* 0x000e220008000c00 */
[----:B------:R-:W-:Y:S01]  /*0370*/  IADD3 R6, P1, PT, R8, R6, RZ ;  /* 0x0000000608067210 */ /* 0x000fe20007f3e0ff */
[----:B------:R-:W-:Y:S01]  /*0380*/  BSSY.RECONVERGENT B0, `(.L_x_408) ;  /* 0x00000a1000007945 */ /* 0x000fe20003800200 */
[----:B------:R-:W1:Y:S02]  /*0390*/  LDCU.64 UR12, c[0x0][0x358] ;  /* 0x00006b00ff0c77ac */ /* 0x000e640008000a00 */
[----:B------:R-:W-:Y:S01]  /*03a0*/  LOP3.LUT R7, R6, 0x3, RZ, 0xc0, !PT ;  /* 0x0000000306077812 */ /* 0x000fe200078ec0ff */
[----:B------:R-:W2:Y:S03]  /*03b0*/  LDCU UR17, c[0x0][0x39c] ;  /* 0x00007380ff1177ac */ /* 0x000ea60008000800 */
[----:B------:R-:W-:Y:S01]  /*03c0*/  ISETP.NE.U32.AND P0, PT, R7, 0x3, PT ;  /* 0x000000030700780c */ /* 0x000fe20003f05070 */
[----:B------:R-:W-:Y:S01]  /*03d0*/  IMAD.X R7, RZ, RZ, R9, P1 ;  /* 0x000000ffff077224 */ /* 0x000fe200008e0609 */
[----:B------:R-:W3:Y:S02]  /*03e0*/  LDCU UR25, c[0x0][0x398] ;  /* 0x00007300ff1977ac */ /* 0x000ee40008000800 */
        /* <DEDUP_REMOVED lines=11> */
[----:B-123--:R-:W-:Y:S11]  /*04a0*/  @!P0 BRA `(.L_x_409) ;  /* 0x0000000800388947 */ /* 0x00eff60003800000 */
[----:B------:R-:W-:Y:S01]  /*04b0*/  IADD3 R11, PT, PT, R6, 0x1, RZ ;  /* 0x00000001060b7810 */ /* 0x000fe20007ffe0ff */
[----:B------:R-:W-:Y:S02]  /*04c0*/  IMAD.MOV.U32 R8, RZ, RZ, RZ ;  /* 0x000000ffff087224 */ /* 0x000fe400078e00ff */
[----:B------:R-:W-:Y:S01]  /*04d0*/  IMAD.MOV.U32 R9, RZ, RZ, R2 ;  /* 0x000000ffff097224 */ /* 0x000fe200078e0002 */
[----:B------:R-:W-:Y:S01]  /*04e0*/  LOP3.LUT R11, R11, 0x3, RZ, 0xc0, !PT ;  /* 0x000000030b0b7812 */ /* 0x000fe200078ec0ff */
[----:B------:R-:W-:-:S07]  /*04f0*/  IMAD.MOV.U32 R10, RZ, RZ, RZ ;  /* 0x000000ffff0a7224 */ /* 0x000fce00078e00ff */
.L_x_419:
[----:B------:R-:W-:Y:S01]  /*0500*/  SHF.R.S32.HI R12, RZ, 0x1f, R9 ;  /* 0x0000001fff0c7819 */ /* 0x000fe20000011409 */
[----:B------:R-:W-:Y:S03]  /*0510*/  BSSY.RECONVERGENT B1, `(.L_x_410) ;  /* 0x0000020000017945 */ /* 0x000fe60003800200 */
[----:B----4-:R-:W-:-:S04]  /*0520*/  LOP3.LUT R13, R12, UR7, RZ, 0xfc, !PT ;  /* 0x000000070c0d7c12 */ /* 0x010fc8000f8efcff */
[----:B------:R-:W-:-:S13]  /*0530*/  ISETP.NE.U32.AND P0, PT, R13, RZ, PT ;  /* 0x000000ff0d00720c */ /* 0x000fda0003f05070 */
[----:B-1----:R-:W-:Y:S05]  /*0540*/  @P0 BRA `(.L_x_411) ;  /* 0x0000000000500947 */ /* 0x002fea0003800000 */
[----:B0-----:R-:W0:Y:S01]  /*0550*/  I2F.U32.RP R13, UR14 ;  /* 0x0000000e000d7d06 */ /* 0x001e220008209000 */
[----:B------:R-:W-:Y:S01]  /*0560*/  ISETP.NE.U32.AND P2, PT, RZ, UR14, PT ;  /* 0x0000000eff007c0c */ /* 0x000fe2000bf45070 */
[----:B------:R-:W-:-:S06]  /*0570*/  IMAD.MOV.U32 R19, RZ, RZ, RZ ;  /* 0x000000ffff137224 */ /* 0x000fcc00078e00ff */
        /* <DEDUP_REMOVED lines=17> */
.L_x_411:
[----:B------:R-:W1:Y:S01]  /*0690*/  LDCU.64 UR8, c[0x0][0x3a8] ;  /* 0x00007500ff0877ac */ /* 0x000e620008000a00 */
[----:B------:R-:W-:Y:S02]  /*06a0*/  MOV R26, R9 ;  /* 0x00000009001a7202 */ /* 0x000fe40000000f00 */
[----:B------:R-:W-:Y:S02]  /*06b0*/  MOV R20, R12 ;  /* 0x0000000c00147202 */ /* 0x000fe40000000f00 */
[----:B------:R-:W-:Y:S01]  /*06c0*/  MOV R13, 0x700 ;  /* 0x00000700000d7802 */ /* 0x000fe20000000f00 */
[----:B-1----:R-:W-:Y:S02]  /*06d0*/  IMAD.U32 R19, RZ, RZ, UR8 ;  /* 0x00000008ff137e24 */ /* 0x002fe4000f8e00ff */
[----:B------:R-:W-:-:S07]  /*06e0*/  IMAD.U32 R18, RZ, RZ, UR9 ;  /* 0x00000009ff127e24 */ /* 0x000fce000f8e00ff */
[----:B0-----:R-:W-:Y:S05]  /*06f0*/  CALL.REL.NOINC `($__internal_23_$__cuda_sm20_div_s64) ;  /* 0x0000002800047944 */ /* 0x001fea0003c00000 */
[----:B------:R-:W-:-:S07]  /*0700*/  IMAD.MOV.U32 R18, RZ, RZ, R17 ;  /* 0x000000ffff127224 */ /* 0x000fce00078e0011 */
.L_x_412:
[----:B------:R-:W-:Y:S05]  /*0710*/  BSYNC.RECONVERGENT B1 ;  /* 0x0000000000017941 */ /* 0x000fea0003800200 */
.L_x_410:
[----:B------:R-:W-:Y:S01]  /*0720*/  LOP3.LUT R13, R19, UR15, RZ, 0xfc, !PT ;  /* 0x0000000f130d7c12 */ /* 0x000fe2000f8efcff */
[----:B------:R-:W-:Y:S03]  /*0730*/  BSSY.RECONVERGENT B1, `(.L_x_413) ;  /* 0x0000020000017945 */ /* 0x000fe60003800200 */
[----:B------:R-:W-:-:S13]  /*0740*/  ISETP.NE.U32.AND P0, PT, R13, RZ, PT ;  /* 0x000000ff0d00720c */ /* 0x000fda0003f05070 */
[----:B------:R-:W-:Y:S05]  /*0750*/  @P0 BRA `(.L_x_414) ;  /* 0x0000000000500947 */ /* 0x000fea0003800000 */
[----:B------:R-:W0:Y:S01]  /*0760*/  I2F.U32.RP R13, UR16 ;  /* 0x00000010000d7d06 */ /* 0x000e220008209000 */
[----:B------:R-:W-:-:S07]  /*0770*/  ISETP.NE.U32.AND P2, PT, RZ, UR16, PT ;  /* 0x00000010ff007c0c */ /* 0x000fce000bf45070 */
[----:B0-----:R-:W0:Y:S02]  /*0780*/  MUFU.RCP R13, R13 ;  /* 0x0000000d000d7308 */ /* 0x001e240000001000 */
[----:B0-----:R-:W-:-:S06]  /*0790*/  VIADD R14, R13, 0xffffffe ;  /* 0x0ffffffe0d0e7836 */ /* 0x001fcc0000000000 */
[----:B------:R0:W1:Y:S02]  /*07a0*/  F2I.FTZ.U32.TRUNC.NTZ R15, R14 ;  /* 0x0000000e000f7305 */ /* 0x000064000021f000 */
[----:B0-----:R-:W-:Y:S01]  /*07b0*/  IMAD.MOV.U32 R14, RZ, RZ, RZ ;  /* 0x000000ffff0e7224 */ /* 0x001fe200078e00ff */
[----:B-1----:R-:W-:-:S05]  /*07c0*/  IADD3 R17, PT, PT, RZ, -R15, RZ ;  /* 0x8000000fff117210 */ /* 0x002fca0007ffe0ff */
        /* <DEDUP_REMOVED lines=13> */
.L_x_414:
[----:B------:R-:W0:Y:S01]  /*08a0*/  LDCU.64 UR8, c[0x0][0x3a0] ;  /* 0x00007400ff0877ac */ /* 0x000e220008000a00 */
[----:B------:R-:W-:Y:S01]  /*08b0*/  IMAD.MOV.U32 R26, RZ, RZ, R18 ;  /* 0x000000ffff1a7224 */ /* 0x000fe200078e0012 */
[----:B------:R-:W-:Y:S01]  /*08c0*/  MOV R13, 0x910 ;  /* 0x00000910000d7802 */ /* 0x000fe20000000f00 */
[----:B------:R-:W-:Y:S01]  /*08d0*/  IMAD.MOV.U32 R20, RZ, RZ, R19 ;  /* 0x000000ffff147224 */ /* 0x000fe200078e0013 */
[----:B0-----:R-:W-:Y:S01]  /*08e0*/  MOV R19, UR8 ;  /* 0x0000000800137c02 */ /* 0x001fe20008000f00 */
[----:B------:R-:W-:-:S07]  /*08f0*/  IMAD.U32 R18, RZ, RZ, UR9 ;  /* 0x00000009ff127e24 */ /* 0x000fce000f8e00ff */
[----:B------:R-:W-:Y:S05]  /*0900*/  CALL.REL.NOINC `($__internal_23_$__cuda_sm20_div_s64) ;  /* 0x0000002400807944 */ /* 0x000fea0003c00000 */
[----:B------:R-:W-:Y:S01]  /*0910*/  IMAD.MOV.U32 R14, RZ, RZ, R17 ;  /* 0x000000ffff0e7224 */ /* 0x000fe200078e0011 */
[----:B------:R-:W-:-:S07]  /*0920*/  MOV R15, R19 ;  /* 0x00000013000f7202 */ /* 0x000fce0000000f00 */
.L_x_415:
[----:B------:R-:W-:Y:S05]  /*0930*/  BSYNC.RECONVERGENT B1 ;  /* 0x0000000000017941 */ /* 0x000fea0003800200 */
.L_x_413:
        /* <DEDUP_REMOVED lines=9> */
[----:B------:R0:W1:Y:S02]  /*09d0*/  F2I.FTZ.U32.TRUNC.NTZ R17, R16 ;  /* 0x0000001000117305 */ /* 0x000064000021f000 */
[----:B0-----:R-:W-:Y:S02]  /*09e0*/  IMAD.MOV.U32 R16, RZ, RZ, RZ ;  /* 0x000000ffff107224 */ /* 0x001fe400078e00ff */
[----:B-1----:R-:W-:-:S05]  /*09f0*/  IMAD R18, R17, R13, RZ ;  /* 0x0000000d11127224 */ /* 0x002fca00078e02ff */
[----:B------:R-:W-:-:S05]  /*0a00*/  IADD3 R19, PT, PT, -R18, RZ, RZ ;  /* 0x000000ff12137210 */ /* 0x000fca0007ffe1ff */
        /* <DEDUP_REMOVED lines=14> */
.L_x_417:
[----:B------:R-:W0:Y:S01]  /*0af0*/  LDCU.64 UR8, c[0x0][0x398] ;  /* 0x00007300ff0877ac */ /* 0x000e220008000a00 */
[----:B------:R-:W-:Y:S01]  /*0b00*/  IMAD.MOV.U32 R26, RZ, RZ, R14 ;  /* 0x000000ffff1a7224 */ /* 0x000fe200078e000e */
[----:B------:R-:W-:Y:S01]  /*0b10*/  MOV R13, 0xb60 ;  /* 0x00000b60000d7802 */ /* 0x000fe20000000f00 */
[----:B------:R-:W-:Y:S01]  /*0b20*/  IMAD.MOV.U32 R20, RZ, RZ, R15 ;  /* 0x000000ffff147224 */ /* 0x000fe200078e000f */
[----:B0-----:R-:W-:Y:S01]  /*0b30*/  MOV R19, UR8 ;  /* 0x0000000800137c02 */ /* 0x001fe20008000f00 */
[----:B------:R-:W-:-:S07]  /*0b40*/  IMAD.U32 R18, RZ, RZ, UR9 ;  /* 0x00000009ff127e24 */ /* 0x000fce000f8e00ff */
[----:B------:R-:W-:Y:S05]  /*0b50*/  CALL.REL.NOINC `($__internal_23_$__cuda_sm20_div_s64) ;  /* 0x0000002000ec7944 */ /* 0x000fea0003c00000 */
[----:B------:R-:W-:Y:S01]  /*0b60*/  IADD3 R19, PT, PT, -R17, RZ, RZ ;  /* 0x000000ff11137210 */ /* 0x000fe20007ffe1ff */
[----:B------:R-:W-:Y:S02]  /*0b70*/  IMAD.U32 R13, RZ, RZ, UR25 ;  /* 0x00000019ff0d7e24 */ /* 0x000fe4000f8e00ff */
[----:B------:R-:W-:Y:S02]  /*0b80*/  IMAD.MOV.U32 R18, RZ, RZ, R17 ;  /* 0x000000ffff127224 */ /* 0x000fe400078e0011 */
[----:B------:R-:W-:-:S07]  /*0b90*/  IMAD R19, R19, R13, R14 ;  /* 0x0000000d13137224 */ /* 0x000fce00078e020e */
.L_x_418:
[----:B------:R-:W-:Y:S05]  /*0ba0*/  BSYNC.RECONVERGENT B1 ;  /* 0x0000000000017941 */ /* 0x000fea0003800200 */
.L_x_416:
[----:B------:R-:W-:-:S04]  /*0bb0*/  SHF.R.S64 R16, R8, 0x1d, R9 ;  /* 0x0000001d08107819 */ /* 0x000fc80000001009 */
[----:B------:R-:W-:-:S04]  /*0bc0*/  IADD3 R16, P0, PT, R16, UR18, RZ ;  /* 0x0000001210107c10 */ /* 0x000fc8000ff1e0ff */
[----:B------:R-:W-:-:S05]  /*0bd0*/  LEA.HI.X.SX32 R17, R9, UR19, 0x3, P0 ;  /* 0x0000001309117c11 */ /* 0x000fca00080f1eff */
[----:B------:R-:W2:Y:S01]  /*0be0*/  LDG.E R16, desc[UR12][R16.64] ;  /* 0x0000000c10107981 */ /* 0x000ea2000c1e1900 */
[----:B------:R-:W-:Y:S02]  /*0bf0*/  SHF.R.S32.HI R14, RZ, 0x1f, R18 ;  /* 0x0000001fff0e7819 */ /* 0x000fe40000011412 */
[----:B------:R-:W-:-:S03]  /*0c00*/  SHF.R.S32.HI R15, RZ, 0x1f, R19 ;  /* 0x0000001fff0f7819 */ /* 0x000fc60000011413 */
[----:B------:R-:W-:Y:S01]  /*0c10*/  IMAD R21, R14, R13, RZ ;  /* 0x0000000d0e157224 */ /* 0x000fe200078e02ff */
[----:B------:R-:W-:-:S05]  /*0c20*/  MOV R14, R19 ;  /* 0x00000013000e7202 */ /* 0x000fca0000000f00 */
[----:B------:R-:W-:-:S04]  /*0c30*/  IMAD.WIDE.U32 R14, R18, R13, R14 ;  /* 0x0000000d120e7225 */ /* 0x000fc800078e000e */
[----:B------:R-:W-:Y:S02]  /*0c40*/  IMAD R13, R18, UR17, R21 ;  /* 0x00000011120d7c24 */ /* 0x000fe4000f8e0215 */
[C---:B------:R-:W-:Y:S02]  /*0c50*/  IMAD R18, R14.reuse, UR6, RZ ;  /* 0x000000060e127c24 */ /* 0x040fe4000f8e02ff */
[----:B------:R-:W-:Y:S02]  /*0c60*/  IMAD.IADD R13, R15, 0x1, R13 ;  /* 0x000000010f0d7824 */ /* 0x000fe400078e020d */
[----:B------:R-:W-:-:S04]  /*0c70*/  IMAD.WIDE.U32 R4, R14, UR4, R4 ;  /* 0x000000040e047c25 */ /* 0x000fc8000f8e0004 */
[----:B------:R-:W-:-:S04]  /*0c80*/  IMAD R13, R13, UR4, R18 ;  /* 0x000000040d0d7c24 */ /* 0x000fc8000f8e0212 */
[----:B------:R-:W-:Y:S01]  /*0c90*/  IMAD.IADD R5, R5, 0x1, R13 ;  /* 0x0000000105057824 */ /* 0x000fe200078e020d */
[----:B--2---:R-:W-:-:S04]  /*0ca0*/  IADD3 R14, P0, PT, R16, R4, RZ ;  /* 0x00000004100e7210 */ /* 0x004fc80007f1e0ff */
[----:B------:R-:W-:-:S06]  /*0cb0*/  LEA.HI.X.SX32 R15, R16, R5, 0x1, P0 ;  /* 0x00000005100f7211 */ /* 0x000fcc00000f0eff */
[----:B------:R-:W2:Y:S01]  /*0cc0*/  LDG.E.U8 R15, desc[UR12][R14.64] ;  /* 0x0000000c0e0f7981 */ /* 0x000ea2000c1e1100 */
[----:B------:R-:W-:Y:S02]  /*0cd0*/  IADD3 R16, P0, PT, R9, UR20, RZ ;  /* 0x0000001409107c10 */ /* 0x000fe4000ff1e0ff */
[----:B------:R-:W-:Y:S02]  /*0ce0*/  IADD3 R8, P2, PT, RZ, R8, RZ ;  /* 0x00000008ff087210 */ /* 0x000fe40007f5e0ff */
[----:B------:R-:W-:Y:S02]  /*0cf0*/  IADD3.X R17, PT, PT, R12, UR21, RZ, P0, !PT ;  /* 0x000000150c117c10 */ /* 0x000fe400087fe4ff */
[----:B------:R-:W-:Y:S01]  /*0d00*/  IADD3 R11, P0, PT, R11, -0x1, RZ ;  /* 0xffffffff0b0b7810 */ /* 0x000fe20007f1e0ff */
[C---:B------:R-:W-:Y:S01]  /*0d10*/  IMAD.X R9, R0.reuse, 0x1, R9, P2 ;  /* 0x0000000100097824 */ /* 0x040fe200010e0609 */
[----:B------:R-:W-:Y:S02]  /*0d20*/  IADD3 R2, P1, PT, R0, R2, RZ ;  /* 0x0000000200027210 */ /* 0x000fe40007f3e0ff */
[----:B------:R-:W-:-:S02]  /*0d30*/  IADD3.X R10, PT, PT, R10, -0x1, RZ, P0, !PT ;  /* 0xffffffff0a0a7810 */ /* 0x000fc400007fe4ff */
[----:B------:R-:W-:Y:S02]  /*0d40*/  ISETP.NE.U32.AND P0, PT, R11, RZ, PT ;  /* 0x000000ff0b00720c */ /* 0x000fe40003f05070 */
[----:B------:R-:W-:Y:S02]  /*0d50*/  IADD3.X R3, PT, PT, RZ, R3, RZ, P1, !PT ;  /* 0x00000003ff037210 */ /* 0x000fe40000ffe4ff */
[----:B------:R-:W-:Y:S01]  /*0d60*/  ISETP.NE.AND.EX P0, PT, R10, RZ, PT, P0 ;  /* 0x000000ff0a00720c */ /* 0x000fe20003f05300 */
[----:B--2---:R1:W-:-:S12]  /*0d70*/  STG.E.U8 desc[UR12][R16.64], R15 ;  /* 0x0000000f10007986 */ /* 0x0043d8000c10110c */
[----:B------:R-:W-:Y:S05]  /*0d80*/  @P0 BRA `(.L_x_419) ;  /* 0xfffffff400dc0947 */ /* 0x000fea000383ffff */
.L_x_409:
[----:B0---4-:R-:W-:Y:S05]  /*0d90*/  BSYNC.RECONVERGENT B0 ;  /* 0x0000000000007941 */ /* 0x011fea0003800200 */
.L_x_408:
        /* <DEDUP_REMOVED lines=13> */
.L_x_457:
[----:B------:R-:W-:Y:S01]  /*0e70*/  SHF.R.S32.HI R6, RZ, 0x1f, R2 ;  /* 0x0000001fff067819 */ /* 0x000fe20000011402 */
[----:B------:R-:W-:Y:S03]  /*0e80*/  BSSY.RECONVERGENT B1, `(.L_x_421) ;  /* 0x0000020000017945 */ /* 0x000fe60003800200 */
[----:B------:R-:W-:-:S04]  /*0e90*/  LOP3.LUT R7, R6, UR8, RZ, 0xfc, !PT ;  /* 0x0000000806077c12 */ /* 0x000fc8000f8efcff */
[----:B------:R-:W-:-:S13]  /*0ea0*/  ISETP.NE.U32.AND P0, PT, R7, RZ, PT ;  /* 0x000000ff0700720c */ /* 0x000fda0003f05070 */
[----:B0-----:R-:W-:Y:S05]  /*0eb0*/  @P0 BRA `(.L_x_422) ;  /* 0x0000000000500947 */ /* 0x001fea0003800000 */
[----:B------:R-:W0:Y:S01]  /*0ec0*/  I2F.U32.RP R10, UR9 ;  /* 0x00000009000a7d06 */ /* 0x000e220008209000 */
[----:B------:R-:W-:Y:S01]  /*0ed0*/  ISETP.NE.U32.AND P2, PT, RZ, UR9, PT ;  /* 0x00000009ff007c0c */ /* 0x000fe2000bf45070 */
[----:B------:R-:W-:-:S06]  /*0ee0*/  HFMA2 R19, -RZ, RZ, 0, 0 ;  /* 0x00000000ff137431 */ /* 0x000fcc00000001ff */
[----:B0-----:R-:W0:Y:S02]  /*0ef0*/  MUFU.RCP R10, R10 ;  /* 0x0000000a000a7308 */ /* 0x001e240000001000 */
[----:B0-----:R-:W-:-:S06]  /*0f00*/  VIADD R8, R10, 0xffffffe ;  /* 0x0ffffffe0a087836 */ /* 0x001fcc0000000000 */
[----:B------:R0:W2:Y:S02]  /*0f10*/  F2I.FTZ.U32.TRUNC.NTZ R9, R8 ;  /* 0x0000000800097305 */ /* 0x0000a4000021f000 */
[----:B0-----:R-:W-:Y:S01]  /*0f20*/  IMAD.MOV.U32 R8, RZ, RZ, RZ ;  /* 0x000000ffff087224 */ /* 0x001fe200078e00ff */
[----:B--2---:R-:W-:-:S05]  /*0f30*/  IADD3 R7, PT, PT, RZ, -R9, RZ ;  /* 0x80000009ff077210 */ /* 0x004fca0007ffe0ff */
        /* <DEDUP_REMOVED lines=12> */
.L_x_422:
[----:B------:R-:W0:Y:S01]  /*1000*/  LDCU.64 UR10, c[0x0][0x3a8] ;  /* 0x00007500ff0a77ac */ /* 0x000e220008000a00 */
[----:B------:R-:W-:Y:S01]  /*1010*/  IMAD.MOV.U32 R26, RZ, RZ, R2 ;  /* 0x000000ffff1a7224 */ /* 0x000fe200078e0002 */
[----:B------:R-:W-:Y:S01]  /*1020*/  MOV R13, 0x1070 ;  /* 0x00001070000d7802 */ /* 0x000fe20000000f00 */
[----:B------:R-:W-:Y:S02]  /*1030*/  IMAD.MOV.U32 R20, RZ, RZ, R6 ;  /* 0x000000ffff147224 */ /* 0x000fe400078e0006 */
[----:B0-----:R-:W-:Y:S01]  /*1040*/  IMAD.U32 R19, RZ, RZ, UR10 ;  /* 0x0000000aff137e24 */ /* 0x001fe2000f8e00ff */
[----:B------:R-:W-:-:S07]  /*1050*/  MOV R18, UR11 ;  /* 0x0000000b00127c02 */ /* 0x000fce0008000f00 */
[----:B-1----:R-:W-:Y:S05]  /*1060*/  CALL.REL.NOINC `($__internal_23_$__cuda_sm20_div_s64) ;  /* 0x0000001c00a87944 */ /* 0x002fea0003c00000 */
[----:B------:R-:W-:-:S07]  /*1070*/  IMAD.MOV.U32 R18, RZ, RZ, R17 ;  /* 0x000000ffff127224 */ /* 0x000fce00078e0011 */
.L_x_423:
[----:B------:R-:W-:Y:S05]  /*1080*/  BSYNC.RECONVERGENT B1 ;  /* 0x0000000000017941 */ /* 0x000fea0003800200 */
.L_x_421:
        /* <DEDUP_REMOVED lines=12> */
[----:B------:R-:W-:-:S04]  /*1150*/  IMAD.HI.U32 R7, R9, R7, R8 ;  /* 0x0000000709077227 */ /* 0x000fc800078e0008 */
[----:B------:R-:W-:Y:S02]  /*1160*/  IMAD.MOV.U32 R9, RZ, RZ, RZ ;  /* 0x000000ffff097224 */ /* 0x000fe400078e00ff */
        /* <DEDUP_REMOVED lines=10> */
.L_x_425:
[----:B------:R-:W0:Y:S01]  /*1210*/  LDCU.64 UR10, c[0x0][0x3a0] ;  /* 0x00007400ff0a77ac */ /* 0x000e220008000a00 */
[----:B------:R-:W-:Y:S01]  /*1220*/  IMAD.MOV.U32 R26, RZ, RZ, R18 ;  /* 0x000000ffff1a7224 */ /* 0x000fe200078e0012 */
[----:B------:R-:W-:Y:S02]  /*1230*/  MOV R20, R19 ;  /* 0x0000001300147202 */ /* 0x000fe40000000f00 */
[----:B------:R-:W-:Y:S01]  /*1240*/  MOV R13, 0x1280 ;  /* 0x00001280000d7802 */ /* 0x000fe20000000f00 */
[----:B0-----:R-:W-:Y:S02]  /*1250*/  IMAD.U32 R19, RZ, RZ, UR10 ;  /* 0x0000000aff137e24 */ /* 0x001fe4000f8e00ff */
[----:B------:R-:W-:-:S07]  /*1260*/  IMAD.U32 R18, RZ, RZ, UR11 ;  /* 0x0000000bff127e24 */ /* 0x000fce000f8e00ff */
[----:B-1----:R-:W-:Y:S05]  /*1270*/  CALL.REL.NOINC `($__internal_23_$__cuda_sm20_div_s64) ;  /* 0x0000001c00247944 */ /* 0x002fea0003c00000 */
[----:B------:R-:W-:Y:S01]  /*1280*/  MOV R8, R17 ;  /* 0x0000001100087202 */ /* 0x000fe20000000f00 */
[----:B------:R-:W-:-:S07]  /*1290*/  IMAD.MOV.U32 R9, RZ, RZ, R19 ;  /* 0x000000ffff097224 */ /* 0x000fce00078e0013 */
.L_x_426:
[----:B------:R-:W-:Y:S05]  /*12a0*/  BSYNC.RECONVERGENT B1 ;  /* 0x0000000000017941 */ /* 0x000fea0003800200 */
.L_x_424:
[----:B------:R-:W-:Y:S01]  /*12b0*/  LOP3.LUT R7, R9, UR24, RZ, 0xfc, !PT ;  /* 0x0000001809077c12 */ /* 0x000fe2000f8efcff */
[----:B------:R-:W-:Y:S03]  /*12c0*/  BSSY.RECONVERGENT B1, `(.L_x_427) ;  /* 0x0000024000017945 */ /* 0x000fe60003800200 */
[----:B------:R-:W-:-:S13]  /*12d0*/  ISETP.NE.U32.AND P0, PT, R7, RZ, PT ;  /* 0x000000ff0700720c */ /* 0x000fda0003f05070 */
[----:B------:R-:W-:Y:S05]  /*12e0*/  @P0 BRA `(.L_x_428) ;  /* 0x00000000005c0947 */ /* 0x000fea0003800000 */
[----:B------:R-:W-:Y:S02]  /*12f0*/  IMAD.U32 R7, RZ, RZ, UR32 ;  /* 0x00000020ff077e24 */ /* 0x000fe4000f8e00ff */
[----:B------:R-:W-:Y:S02]  /*1300*/  IMAD.MOV.U32 R10, RZ, RZ, RZ ;  /* 0x000000ffff0a7224 */ /* 0x000fe400078e00ff */
[----:B------:R-:W0:Y:S01]  /*1310*/  I2F.U32.RP R12, R7 ;  /* 0x00000007000c7306 */ /* 0x000e220000209000 */
[----:B------:R-:W-:-:S07]  /*1320*/  ISETP.NE.U32.AND P2, PT, R7, RZ, PT ;  /* 0x000000ff0700720c */ /* 0x000fce0003f45070 */
[----:B0-----:R-:W0:Y:S02]  /*1330*/  MUFU.RCP R12, R12 ;  /* 0x0000000c000c7308 */ /* 0x001e240000001000 */
[----:B0-----:R-:W-:-:S06]  /*1340*/  IADD3 R11, PT, PT, R12, 0xffffffe, RZ ;  /* 0x0ffffffe0c0b7810 */ /* 0x001fcc0007ffe0ff */
[----:B------:R-:W0:Y:S02]  /*1350*/  F2I.FTZ.U32.TRUNC.NTZ R11, R11 ;  /* 0x0000000b000b7305 */ /* 0x000e24000021f000 */
[----:B0-----:R-:W-:-:S04]  /*1360*/  IMAD R9, R11, R7, RZ ;  /* 0x000000070b097224 */ /* 0x001fc800078e02ff */
[----:B------:R-:W-:-:S04]  /*1370*/  IMAD.MOV R9, RZ, RZ, -R9 ;  /* 0x000000ffff097224 */ /* 0x000fc800078e0a09 */
        /* <DEDUP_REMOVED lines=11> */
[----:B-1----:R-:W-:Y:S02]  /*1430*/  IMAD.MOV.U32 R17, RZ, RZ, R9 ;  /* 0x000000ffff117224 */ /* 0x002fe400078e0009 */
[----:B------:R-:W-:Y:S01]  /*1440*/  IMAD R13, R7, R13, R8 ;  /* 0x0000000d070d7224 */ /* 0x000fe200078e0208 */
[----:B------:R-:W-:Y:S06]  /*1450*/  BRA `(.L_x_429) ;  /* 0x0000000000287947 */ /* 0x000fec0003800000 */
.L_x_428:
[----:B------:R-:W0:Y:S01]  /*1460*/  LDCU.64 UR10, c[0x0][0x398] ;  /* 0x00007300ff0a77ac */ /* 0x000e220008000a00 */
[----:B------:R-:W-:Y:S02]  /*1470*/  MOV R26, R8 ;  /* 0x00000008001a7202 */ /* 0x000fe40000000f00 */
[----:B------:R-:W-:Y:S02]  /*1480*/  MOV R20, R9 ;  /* 0x0000000900147202 */ /* 0x000fe40000000f00 */
[----:B------:R-:W-:Y:S01]  /*1490*/  MOV R13, 0x14d0 ;  /* 0x000014d0000d7802 */ /* 0x000fe20000000f00 */
[----:B0-----:R-:W-:Y:S02]  /*14a0*/  IMAD.U32 R19, RZ, RZ, UR10 ;  /* 0x0000000aff137e24 */ /* 0x001fe4000f8e00ff */
[----:B------:R-:W-:-:S07]  /*14b0*/  IMAD.U32 R18, RZ, RZ, UR11 ;  /* 0x0000000bff127e24 */ /* 0x000fce000f8e00ff */
[----:B-1----:R-:W-:Y:S05]  /*14c0*/  CALL.REL.NOINC `($__internal_23_$__cuda_sm20_div_s64) ;  /* 0x0000001800907944 */ /* 0x002fea0003c00000 */
[----:B------:R-:W-:Y:S02]  /*14d0*/  IMAD.MOV R13, RZ, RZ, -R17 ;  /* 0x000000ffff0d7224 */ /* 0x000fe400078e0a11 */
[----:B------:R-:W-:-:S04]  /*14e0*/  IMAD.U32 R7, RZ, RZ, UR32 ;  /* 0x00000020ff077e24 */ /* 0x000fc8000f8e00ff */
[----:B------:R-:W-:-:S07]  /*14f0*/  IMAD R13, R13, R7, R8 ;  /* 0x000000070d0d7224 */ /* 0x000fce00078e0208 */
.L_x_429:
[----:B------:R-:W-:Y:S05]  /*1500*/  BSYNC.RECONVERGENT B1 ;  /* 0x0000000000017941 */ /* 0x000fea0003800200 */
.L_x_427:
[----:B------:R-:W-:-:S04]  /*1510*/  SHF.R.S64 R10, RZ, 0x1d, R2 ;  /* 0x0000001dff0a7819 */ /* 0x000fc80000001002 */
[----:B------:R-:W-:-:S04]  /*1520*/  IADD3 R10, P0, PT, R10, UR26, RZ ;  /* 0x0000001a0a0a7c10 */ /* 0x000fc8000ff1e0ff */
[----:B------:R-:W-:-:S06]  /*1530*/  LEA.HI.X.SX32 R11, R2, UR27, 0x3, P0 ;  /* 0x0000001b020b7c11 */ /* 0x000fcc00080f1eff */
        /* <DEDUP_REMOVED lines=23> */
[----:B--2---:R0:W-:-:S12]  /*16b0*/  STG.E.U8 desc[UR12][R12.64], R11 ;  /* 0x0000000b0c007986 */ /* 0x0041d8000c10110c */
[----:B------:R-:W-:Y:S05]  /*16c0*/  @P0 BRA `(.L_x_431) ;  /* 0x0000000000500947 */ /* 0x000fea0003800000 */
[----:B------:R-:W1:Y:S01]  /*16d0*/  I2F.U32.RP R10, UR9 ;  /* 0x00000009000a7d06 */ /* 0x000e620008209000 */
[----:B------:R-:W-:Y:S01]  /*16e0*/  HFMA2 R6, -RZ, RZ, 0, 0 ;  /* 0x00000000ff067431 */ /* 0x000fe200000001ff */
[----:B------:R-:W-:Y:S01]  /*16f0*/  ISETP.NE.U32.AND P2, PT, RZ, UR9, PT ;  /* 0x00000009ff007c0c */ /* 0x000fe2000bf45070 */
[----:B------:R-:W-:-:S05]  /*1700*/  IMAD.MOV.U32 R19, RZ, RZ, RZ ;  /* 0x000000ffff137224 */ /* 0x000fca00078e00ff */
[----:B-1----:R-:W0:Y:S02]  /*1710*/  MUFU.RCP R10, R10 ;  /* 0x0000000a000a7308 */ /* 0x002e240000001000 */
        /* <DEDUP_REMOVED lines=15> */
.L_x_431:
[----:B------:R-:W1:Y:S01]  /*1810*/  LDCU.64 UR10, c[0x0][0x3a8] ;  /* 0x00007500ff0a77ac */ /* 0x000e620008000a00 */
[----:B------:R-:W-:Y:S02]  /*1820*/  MOV R26, R4 ;  /* 0x00000004001a7202 */ /* 0x000fe40000000f00 */
[----:B------:R-:W-:Y:S02]  /*1830*/  MOV R20, R2 ;  /* 0x0000000200147202 */ /* 0x000fe40000000f00 */
[----:B0-----:R-:W-:Y:S01]  /*1840*/  MOV R13, 0x1880 ;  /* 0x00001880000d7802 */ /* 0x001fe20000000f00 */
[----:B-1----:R-:W-:Y:S02]  /*1850*/  IMAD.U32 R19, RZ, RZ, UR10 ;  /* 0x0000000aff137e24 */ /* 0x002fe4000f8e00ff */
[----:B------:R-:W-:-:S07]  /*1860*/  IMAD.U32 R18, RZ, RZ, UR11 ;  /* 0x0000000bff127e24 */ /* 0x000fce000f8e00ff */
[----:B------:R-:W-:Y:S05]  /*1870*/  CALL.REL.NOINC `($__internal_23_$__cuda_sm20_div_s64) ;  /* 0x0000001400a47944 */ /* 0x000fea0003c00000 */
[----:B------:R-:W-:-:S07]  /*1880*/  IMAD.MOV.U32 R18, RZ, RZ, R17 ;  /* 0x000000ffff127224 */ /* 0x000fce00078e0011 */
.L_x_432:
[----:B------:R-:W-:Y:S05]  /*1890*/  BSYNC.RECONVERGENT B1 ;  /* 0x0000000000017941 */ /* 0x000fea0003800200 */
.L_x_430:
        /* <DEDUP_REMOVED lines=24> */
.L_x_434:
        /* <DEDUP_REMOVED lines=9> */
.L_x_435:
[----:B------:R-:W-:Y:S05]  /*1ab0*/  BSYNC.RECONVERGENT B1 ;  /* 0x0000000000017941 */ /* 0x000fea0003800200 */
.L_x_433:
        /* <DEDUP_REMOVED lines=27> */
.L_x_437:
        /* <DEDUP_REMOVED lines=8> */
[----:B------:R-:W-:-:S04]  /*1cf0*/  IMAD.U32 R7, RZ, RZ, UR32 ;  /* 0x00000020ff077e24 */ /* 0x000fc8000f8e00ff */
[----:B------:R-:W-:-:S07]  /*1d00*/  IMAD R10, R10, R7, R6 ;  /* 0x000000070a0a7224 */ /* 0x000fce00078e0206 */
.L_x_438:
[----:B------:R-:W-:Y:S05]  /*1d10*/  BSYNC.RECONVERGENT B1 ;  /* 0x0000000000017941 */ /* 0x000fea0003800200 */
.L_x_436:
[----:B------:R-:W-:-:S04]  /*1d20*/  SHF.R.S64 R12, RZ, 0x1d, R4 ;  /* 0x0000001dff0c7819 */ /* 0x000fc80000001004 */
[----:B------:R-:W-:-:S04]  /*1d30*/  IADD3 R12, P0, PT, R12, UR26, RZ ;  /* 0x0000001a0c0c7c10 */ /* 0x000fc8000ff1e0ff */
[----:B------:R-:W-:-:S05]  /*1d40*/  LEA.HI.X.SX32 R13, R4, UR27, 0x3, P0 ;  /* 0x0000001b040d7c11 */ /* 0x000fca00080f1eff */
[----:B------:R-:W2:Y:S01]  /*1d50*/  LDG.E R12, desc[UR12][R12.64] ;  /* 0x0000000c0c0c7981 */ /* 0x000ea2000c1e1900 */
[----:B------:R-:W-:Y:S02]  /*1d60*/  SHF.R.S32.HI R6, RZ, 0x1f, R17 ;  /* 0x0000001fff067819 */ /* 0x000fe40000011411 */
[--C-:B------:R-:W-:Y:S02]  /*1d70*/  SHF.R.S32.HI R11, RZ, 0x1f, R10.reuse ;  /* 0x0000001fff0b7819 */ /* 0x100fe4000001140a */
[----:B------:R-:W-:Y:S01]  /*1d80*/  MOV R9, R5 ;  /* 0x0000000500097202 */ /* 0x000fe20000000f00 */
[-C--:B------:R-:W-:Y:S02]  /*1d90*/  IMAD R14, R6, R7.reuse, RZ ;  /* 0x00000007060e7224 */ /* 0x080fe400078e02ff */
        /* <DEDUP_REMOVED lines=18> */
[----:B--2---:R0:W-:-:S12]  /*1ec0*/  STG.E.U8 desc[UR12][R10.64], R9 ;  /* 0x000000090a007986 */ /* 0x0041d8000c10110c */
        /* <DEDUP_REMOVED lines=21> */
.L_x_440:
[----:B------:R-:W1:Y:S01]  /*2020*/  LDCU.64 UR10, c[0x0][0x3a8] ;  /* 0x00007500ff0a77ac */ /* 0x000e620008000a00 */
[----:B------:R-:W-:Y:S01]  /*2030*/  IMAD.MOV.U32 R26, RZ, RZ, R4 ;  /* 0x000000ffff1a7224 */ /* 0x000fe200078e0004 */
[----:B------:R-:W-:Y:S01]  /*2040*/  MOV R13, 0x2090 ;  /* 0x00002090000d7802 */ /* 0x000fe20000000f00 */
[----:B------:R-:W-:Y:S01]  /*2050*/  IMAD.MOV.U32 R20, RZ, RZ, R2 ;  /* 0x000000ffff147224 */ /* 0x000fe200078e0002 */
[----:B-1----:R-:W-:Y:S01]  /*2060*/  MOV R19, UR10 ;  /* 0x0000000a00137c02 */ /* 0x002fe20008000f00 */
[----:B------:R-:W-:-:S07]  /*2070*/  IMAD.U32 R18, RZ, RZ, UR11 ;  /* 0x0000000bff127e24 */ /* 0x000fce000f8e00ff */
[----:B0-----:R-:W-:Y:S05]  /*2080*/  CALL.REL.NOINC `($__internal_23_$__cuda_sm20_div_s64) ;  /* 0x0000000c00a07944 */ /* 0x001fea0003c00000 */
[----:B------:R-:W-:-:S07]  /*2090*/  MOV R18, R17 ;  /* 0x0000001100127202 */ /* 0x000fce0000000f00 */
.L_x_441:
[----:B------:R-:W-:Y:S05]  /*20a0*/  BSYNC.RECONVERGENT B1 ;  /* 0x0000000000017941 */ /* 0x000fea0003800200 */
.L_x_439:
[----:B------:R-:W-:Y:S01]  /*20b0*/  LOP3.LUT R8, R19, UR22, RZ, 0xfc, !PT ;  /* 0x0000001613087c12 */ /* 0x000fe2000f8efcff */
[----:B------:R-:W-:Y:S03]  /*20c0*/  BSSY.RECONVERGENT B1, `(.L_x_442) ;  /* 0x0000020000017945 */ /* 0x000fe60003800200 */
[----:B------:R-:W-:-:S13]  /*20d0*/  ISETP.NE.U32.AND P0, PT, R8, RZ, PT ;  /* 0x000000ff0800720c */ /* 0x000fda0003f05070 */
[----:B------:R-:W-:Y:S05]  /*20e0*/  @P0 BRA `(.L_x_443) ;  /* 0x0000000000500947 */ /* 0x000fea0003800000 */
[----:B------:R-:W0:Y:S01]  /*20f0*/  I2F.U32.RP R10, UR23 ;  /* 0x00000017000a7d06 */ /* 0x000e220008209000 */
[----:B------:R-:W-:Y:S01]  /*2100*/  HFMA2 R8, -RZ, RZ, 0, 0 ;  /* 0x00000000ff087431 */ /* 0x000fe200000001ff */
[----:B------:R-:W-:-:S06]  /*2110*/  ISETP.NE.U32.AND P2, PT, RZ, UR23, PT ;  /* 0x00000017ff007c0c */ /* 0x000fcc000bf45070 */
        /* <DEDUP_REMOVED lines=17> */
.L_x_443:
[----:B------:R-:W0:Y:S01]  /*2230*/  LDCU.64 UR10, c[0x0][0x3a0] ;  /* 0x00007400ff0a77ac */ /* 0x000e220008000a00 */
[----:B------:R-:W-:Y:S01]  /*2240*/  MOV R26, R18 ;  /* 0x00000012001a7202 */ /* 0x000fe20000000f00 */
[----:B------:R-:W-:Y:S01]  /*2250*/  IMAD.MOV.U32 R20, RZ, RZ, R19 ;  /* 0x000000ffff147224 */ /* 0x000fe200078e0013 */
[----:B------:R-:W-:Y:S01]  /*2260*/  MOV R13, 0x22a0 ;  /* 0x000022a0000d7802 */ /* 0x000fe20000000f00 */
[----:B0-----:R-:W-:Y:S01]  /*2270*/  IMAD.U32 R19, RZ, RZ, UR10 ;  /* 0x0000000aff137e24 */ /* 0x001fe2000f8e00ff */
[----:B------:R-:W-:-:S07]  /*2280*/  MOV R18, UR11 ;  /* 0x0000000b00127c02 */ /* 0x000fce0008000f00 */
[----:B------:R-:W-:Y:S05]  /*2290*/  CALL.REL.NOINC `($__internal_23_$__cuda_sm20_div_s64) ;  /* 0x0000000c001c7944 */ /* 0x000fea0003c00000 */
[----:B------:R-:W-:Y:S02]  /*22a0*/  IMAD.MOV.U32 R8, RZ, RZ, R17 ;  /* 0x000000ffff087224 */ /* 0x000fe400078e0011 */
[----:B------:R-:W-:-:S07]  /*22b0*/  IMAD.MOV.U32 R9, RZ, RZ, R19 ;  /* 0x000000ffff097224 */ /* 0x000fce00078e0013 */
.L_x_444:
[----:B------:R-:W-:Y:S05]  /*22c0*/  BSYNC.RECONVERGENT B1 ;  /* 0x0000000000017941 */ /* 0x000fea0003800200 */
.L_x_442:
[----:B------:R-:W-:Y:S01]  /*22d0*/  LOP3.LUT R10, R9, UR24, RZ, 0xfc, !PT ;  /* 0x00000018090a7c12 */ /* 0x000fe2000f8efcff */
[----:B------:R-:W-:Y:S03]  /*22e0*/  BSSY.RECONVERGENT B1, `(.L_x_445) ;  /* 0x0000024000017945 */ /* 0x000fe60003800200 */
[----:B------:R-:W-:-:S13]  /*22f0*/  ISETP.NE.U32.AND P0, PT, R10, RZ, PT ;  /* 0x000000ff0a00720c */ /* 0x000fda0003f05070 */
[----:B------:R-:W-:Y:S05]  /*2300*/  @P0 BRA `(.L_x_446) ;  /* 0x00000000005c0947 */ /* 0x000fea0003800000 */
[----:B------:R-:W-:-:S04]  /*2310*/  MOV R9, UR32 ;  /* 0x0000002000097c02 */ /* 0x000fc80008000f00 */
        /* <DEDUP_REMOVED lines=22> */
.L_x_446:
[----:B------:R-:W0:Y:S01]  /*2480*/  LDCU.64 UR10, c[0x0][0x398] ;  /* 0x00007300ff0a77ac */ /* 0x000e220008000a00 */
[----:B------:R-:W-:Y:S01]  /*2490*/  IMAD.MOV.U32 R26, RZ, RZ, R8 ;  /* 0x000000ffff1a7224 */ /* 0x000fe200078e0008 */
[----:B------:R-:W-:Y:S01]  /*24a0*/  MOV R13, 0x24f0 ;  /* 0x000024f0000d7802 */ /* 0x000fe20000000f00 */
[----:B------:R-:W-:Y:S02]  /*24b0*/  IMAD.MOV.U32 R20, RZ, RZ, R9 ;  /* 0x000000ffff147224 */ /* 0x000fe400078e0009 */
[----:B0-----:R-:W-:Y:S01]  /*24c0*/  IMAD.U32 R19, RZ, RZ, UR10 ;  /* 0x0000000aff137e24 */ /* 0x001fe2000f8e00ff */
[----:B------:R-:W-:-:S07]  /*24d0*/  MOV R18, UR11 ;  /* 0x0000000b00127c02 */ /* 0x000fce0008000f00 */
[----:B------:R-:W-:Y:S05]  /*24e0*/  CALL.REL.NOINC `($__internal_23_$__cuda_sm20_div_s64) ;  /* 0x0000000800887944 */ /* 0x000fea0003c00000 */
[----:B------:R-:W-:Y:S01]  /*24f0*/  MOV R9, UR32 ;  /* 0x0000002000097c02 */ /* 0x000fe20008000f00 */
[----:B------:R-:W-:-:S04]  /*2500*/  IMAD.MOV R10, RZ, RZ, -R17 ;  /* 0x000000ffff0a7224 */ /* 0x000fc800078e0a11 */
[----:B------:R-:W-:-:S07]  /*2510*/  IMAD R10, R10, R9, R8 ;  /* 0x000000090a0a7224 */ /* 0x000fce00078e0208 */
.L_x_447:
[----:B------:R-:W-:Y:S05]  /*2520*/  BSYNC.RECONVERGENT B1 ;  /* 0x0000000000017941 */ /* 0x000fea0003800200 */
.L_x_445:
[----:B------:R-:W-:-:S04]  /*2530*/  SHF.R.S64 R12, RZ, 0x1d, R4 ;  /* 0x0000001dff0c7819 */ /* 0x000fc80000001004 */
[----:B------:R-:W-:-:S04]  /*2540*/  IADD3 R12, P0, PT, R12, UR26, RZ ;  /* 0x0000001a0c0c7c10 */ /* 0x000fc8000ff1e0ff */
[----:B------:R-:W-:-:S05]  /*2550*/  LEA.HI.X.SX32 R13, R4, UR27, 0x3, P0 ;  /* 0x0000001b040d7c11 */ /* 0x000fca00080f1eff */
[----:B------:R-:W2:Y:S01]  /*2560*/  LDG.E R12, desc[UR12][R12.64] ;  /* 0x0000000c0c0c7981 */ /* 0x000ea2000c1e1900 */
[----:B------:R-:W-:Y:S01]  /*2570*/  SHF.R.S32.HI R8, RZ, 0x1f, R17 ;  /* 0x0000001fff087819 */ /* 0x000fe20000011411 */
[----:B------:R-:W-:Y:S01]  /*2580*/  IMAD.MOV.U32 R7, RZ, RZ, R5 ;  /* 0x000000ffff077224 */ /* 0x000fe200078e0005 */
[----:B------:R-:W-:-:S03]  /*2590*/  SHF.R.S32.HI R11, RZ, 0x1f, R10 ;  /* 0x0000001fff0b7819 */ /* 0x000fc6000001140a */
[-C--:B------:R-:W-:Y:S02]  /*25a0*/  IMAD R14, R8, R9.reuse, RZ ;  /* 0x00000009080e7224 */ /* 0x080fe400078e02ff */
[----:B------:R-:W-:-:S04]  /*25b0*/  IMAD.WIDE.U32 R8, R17, R9, R10 ;  /* 0x0000000911087225 */ /* 0x000fc800078e000a */
[----:B------:R-:W-:Y:S02]  /*25c0*/  IMAD R17, R17, UR24, R14 ;  /* 0x0000001811117c24 */ /* 0x000fe4000f8e020e */
[C---:B------:R-:W-:Y:S02]  /*25d0*/  IMAD R10, R8.reuse, UR6, RZ ;  /* 0x00000006080a7c24 */ /* 0x040fe4000f8e02ff */
[----:B------:R-:W-:Y:S02]  /*25e0*/  IMAD.IADD R9, R9, 0x1, R17 ;  /* 0x0000000109097824 */ /* 0x000fe400078e0211 */
[----:B------:R-:W-:-:S04]  /*25f0*/  IMAD.WIDE.U32 R6, R8, UR4, R6 ;  /* 0x0000000408067c25 */ /* 0x000fc8000f8e0006 */
[----:B------:R-:W-:-:S05]  /*2600*/  IMAD R5, R9, UR4, R10 ;  /* 0x0000000409057c24 */ /* 0x000fca000f8e020a */
[----:B------:R-:W-:Y:S02]  /*2610*/  IADD3 R5, PT, PT, R7, R5, RZ ;  /* 0x0000000507057210 */ /* 0x000fe40007ffe0ff */
[----:B--2---:R-:W-:-:S04]  /*2620*/  IADD3 R8, P0, PT, R12, R6, RZ ;  /* 0x000000060c087210 */ /* 0x004fc80007f1e0ff */
[----:B------:R-:W-:-:S06]  /*2630*/  LEA.HI.X.SX32 R9, R12, R5, 0x1, P0 ;  /* 0x000000050c097211 */ /* 0x000fcc00000f0eff */
[----:B------:R-:W2:Y:S01]  /*2640*/  LDG.E.U8 R9, desc[UR12][R8.64] ;  /* 0x0000000c08097981 */ /* 0x000ea2000c1e1100 */
[----:B------:R-:W-:Y:S01]  /*2650*/  IADD3 R10, P0, PT, R4, UR28, RZ ;  /* 0x0000001c040a7c10 */ /* 0x000fe2000ff1e0ff */
[----:B------:R-:W-:Y:S03]  /*2660*/  BSSY.RECONVERGENT B1, `(.L_x_448) ;  /* 0x0000025000017945 */ /* 0x000fe60003800200 */
[----:B------:R-:W-:Y:S02]  /*2670*/  IADD3.X R11, PT, PT, R2, UR29, RZ, P0, !PT ;  /* 0x0000001d020b7c10 */ /* 0x000fe400087fe4ff */
[----:B------:R-:W-:-:S04]  /*2680*/  IADD3 R2, P1, PT, R0, R4, RZ ;  /* 0x0000000400027210 */ /* 0x000fc80007f3e0ff */
        /* <DEDUP_REMOVED lines=9> */
[----:B------:R-:W-:-:S05]  /*2720*/  HFMA2 R19, -RZ, RZ, 0, 0 ;  /* 0x00000000ff137431 */ /* 0x000fca00000001ff */
        /* <DEDUP_REMOVED lines=16> */
.L_x_449:
[----:B------:R-:W1:Y:S01]  /*2830*/  LDCU.64 UR10, c[0x0][0x3a8] ;  /* 0x00007500ff0a77ac */ /* 0x000e620008000a00 */
[----:B------:R-:W-:Y:S01]  /*2840*/  IMAD.MOV.U32 R26, RZ, RZ, R2 ;  /* 0x000000ffff1a7224 */ /* 0x000fe200078e0002 */
[----:B------:R-:W-:Y:S01]  /*2850*/  MOV R13, 0x28a0 ;  /* 0x000028a0000d7802 */ /* 0x000fe20000000f00 */
[----:B------:R-:W-:Y:S02]  /*2860*/  IMAD.MOV.U32 R20, RZ, RZ, R4 ;  /* 0x000000ffff147224 */ /* 0x000fe400078e0004 */
[----:B-1----:R-:W-:Y:S01]  /*2870*/  IMAD.U32 R19, RZ, RZ, UR10 ;  /* 0x0000000aff137e24 */ /* 0x002fe2000f8e00ff */
[----:B------:R-:W-:-:S07]  /*2880*/  MOV R18, UR11 ;  /* 0x0000000b00127c02 */ /* 0x000fce0008000f00 */
[----:B0-----:R-:W-:Y:S05]  /*2890*/  CALL.REL.NOINC `($__internal_23_$__cuda_sm20_div_s64) ;  /* 0x00000004009c7944 */ /* 0x001fea0003c00000 */
[----:B------:R-:W-:-:S07]  /*28a0*/  IMAD.MOV.U32 R18, RZ, RZ, R17 ;  /* 0x000000ffff127224 */ /* 0x000fce00078e0011 */
.L_x_450:
[----:B------:R-:W-:Y:S05]  /*28b0*/  BSYNC.RECONVERGENT B1 ;  /* 0x0000000000017941 */ /* 0x000fea0003800200 */
.L_x_448:
        /* <DEDUP_REMOVED lines=24> */
.L_x_452:
[----:B------:R-:W0:Y:S01]  /*2a40*/  LDCU.64 UR10, c[0x0][0x3a0] ;  /* 0x00007400ff0a77ac */ /* 0x000e220008000a00 */
[----:B------:R-:W-:Y:S01]  /*2a50*/  IMAD.MOV.U32 R26, RZ, RZ, R18 ;  /* 0x000000ffff1a7224 */ /* 0x000fe200078e0012 */
[----:B------:R-:W-:Y:S02]  /*2a60*/  MOV R20, R19 ;  /* 0x0000001300147202 */ /* 0x000fe40000000f00 */
[----:B------:R-:W-:Y:S01]  /*2a70*/  MOV R13, 0x2ab0 ;  /* 0x00002ab0000d7802 */ /* 0x000fe20000000f00 */
[----:B0-----:R-:W-:Y:S02]  /*2a80*/  IMAD.U32 R19, RZ, RZ, UR10 ;  /* 0x0000000aff137e24 */ /* 0x001fe4000f8e00ff */
[----:B------:R-:W-:-:S07]  /*2a90*/  IMAD.U32 R18, RZ, RZ, UR11 ;  /* 0x0000000bff127e24 */ /* 0x000fce000f8e00ff */
[----:B------:R-:W-:Y:S05]  /*2aa0*/  CALL.REL.NOINC `($__internal_23_$__cuda_sm20_div_s64) ;  /* 0x0000000400187944 */ /* 0x000fea0003c00000 */
[----:B------:R-:W-:Y:S01]  /*2ab0*/  MOV R8, R17 ;  /* 0x0000001100087202 */ /* 0x000fe20000000f00 */
[----:B------:R-:W-:-:S07]  /*2ac0*/  IMAD.MOV.U32 R9, RZ, RZ, R19 ;  /* 0x000000ffff097224 */ /* 0x000fce00078e0013 */
.L_x_453:
[----:B------:R-:W-:Y:S05]  /*2ad0*/  BSYNC.RECONVERGENT B1 ;  /* 0x0000000000017941 */ /* 0x000fea0003800200 */
.L_x_451:
        /* <DEDUP_REMOVED lines=27> */
.L_x_455:
[----:B------:R-:W0:Y:S01]  /*2c90*/  LDCU.64 UR10, c[0x0][0x398] ;  /* 0x00007300ff0a77ac */ /* 0x000e220008000a00 */
[----:B------:R-:W-:Y:S02]  /*2ca0*/  MOV R26, R8 ;  /* 0x00000008001a7202 */ /* 0x000fe40000000f00 */
[----:B------:R-:W-:Y:S02]  /*2cb0*/  MOV R20, R9 ;  /* 0x0000000900147202 */ /* 0x000fe40000000f00 */
[----:B------:R-:W-:Y:S01]  /*2cc0*/  MOV R13, 0x2d00 ;  /* 0x00002d00000d7802 */ /* 0x000fe20000000f00 */
[----:B0-----:R-:W-:Y:S02]  /*2cd0*/  IMAD.U32 R19, RZ, RZ, UR10 ;  /* 0x0000000aff137e24 */ /* 0x001fe4000f8e00ff */
[----:B------:R-:W-:-:S07]  /*2ce0*/  IMAD.U32 R18, RZ, RZ, UR11 ;  /* 0x0000000bff127e24 */ /* 0x000fce000f8e00ff */
[----:B------:R-:W-:Y:S05]  /*2cf0*/  CALL.REL.NOINC `($__internal_23_$__cuda_sm20_div_s64) ;  /* 0x0000000000847944 */ /* 0x000fea0003c00000 */
[----:B------:R-:W-:Y:S02]  /*2d00*/  IMAD.MOV R10, RZ, RZ, -R17 ;  /* 0x000000ffff0a7224 */ /* 0x000fe400078e0a11 */
[----:B------:R-:W-:-:S04]  /*2d10*/  IMAD.U32 R9, RZ, RZ, UR32 ;  /* 0x00000020ff097e24 */ /* 0x000fc8000f8e00ff */
[----:B------:R-:W-:-:S07]  /*2d20*/  IMAD R10, R10, R9, R8 ;  /* 0x000000090a0a7224 */ /* 0x000fce00078e0208 */
.L_x_456:
[----:B------:R-:W-:Y:S05]  /*2d30*/  BSYNC.RECONVERGENT B1 ;  /* 0x0000000000017941 */ /* 0x000fea0003800200 */
.L_x_454:
        /* <DEDUP_REMOVED lines=11> */
[----:B------:R-:W-:Y:S01]  /*2df0*/  IMAD.WIDE.U32 R6, R8, UR4, R6 ;  /* 0x0000000408067c25 */ /* 0x000fe2000f8e0006 */
[----:B------:R-:W-:-:S05]  /*2e00*/  IADD3 R9, PT, PT, R9, R17, RZ ;  /* 0x0000001109097210 */ /* 0x000fca0007ffe0ff */
[----:B------:R-:W-:-:S04]  /*2e10*/  IMAD R9, R9, UR4, R10 ;  /* 0x0000000409097c24 */ /* 0x000fc8000f8e020a */
[----:B------:R-:W-:Y:S01]  /*2e20*/  IMAD.IADD R5, R7, 0x1, R9 ;  /* 0x0000000107057824 */ /* 0x000fe200078e0209 */
[----:B--2---:R-:W-:-:S04]  /*2e30*/  IADD3 R8, P0, PT, R12, R6, RZ ;  /* 0x000000060c087210 */ /* 0x004fc80007f1e0ff */
[----:B------:R-:W-:-:S06]  /*2e40*/  LEA.HI.X.SX32 R9, R12, R5, 0x1, P0 ;  /* 0x000000050c097211 */ /* 0x000fcc00000f0eff */
[----:B------:R-:W2:Y:S01]  /*2e50*/  LDG.E.U8 R9, desc[UR12][R8.64] ;  /* 0x0000000c08097981 */ /* 0x000ea2000c1e1100 */
[----:B------:R-:W-:-:S04]  /*2e60*/  IADD3 R10, P0, PT, R2, UR28, RZ ;  /* 0x0000001c020a7c10 */ /* 0x000fc8000ff1e0ff */
[----:B------:R-:W-:Y:S01]  /*2e70*/  IADD3.X R11, PT, PT, R4, UR29, RZ, P0, !PT ;  /* 0x0000001d040b7c10 */ /* 0x000fe200087fe4ff */
[----:B------:R-:W-:Y:S01]  /*2e80*/  IMAD.MOV.U32 R4, RZ, RZ, R6 ;  /* 0x000000ffff047224 */ /* 0x000fe200078e0006 */
[----:B------:R-:W-:-:S04]  /*2e90*/  IADD3 R2, P0, PT, R0, R2, RZ ;  /* 0x0000000200027210 */ /* 0x000fc80007f1e0ff */
[----:B------:R-:W-:Y:S02]  /*2ea0*/  IADD3.X R3, PT, PT, RZ, R3, RZ, P0, !PT ;  /* 0x00000003ff037210 */ /* 0x000fe400007fe4ff */
[----:B------:R-:W-:-:S04]  /*2eb0*/  ISETP.GE.U32.AND P0, PT, R2, UR30, PT ;  /* 0x0000001e02007c0c */ /* 0x000fc8000bf06070 */
[----:B------:R-:W-:Y:S01]  /*2ec0*/  ISETP.GE.AND.EX P0, PT, R3, UR31, PT, P0 ;  /* 0x0000001f03007c0c */ /* 0x000fe2000bf06300 */
[----:B--2---:R0:W-:-:S12]  /*2ed0*/  STG.E.U8 desc[UR12][R10.64], R9 ;  /* 0x000000090a007986 */ /* 0x0041d8000c10110c */
[----:B------:R-:W-:Y:S05]  /*2ee0*/  @!P0 BRA `(.L_x_457) ;  /* 0xffffffdc00e08947 */ /* 0x000fea000383ffff */
[----:B------:R-:W-:Y:S05]  /*2ef0*/  BSYNC.RECONVERGENT B0 ;  /* 0x0000000000007941 */ /* 0x000fea0003800200 */
.L_x_420:
[----:B------:R-:W-:Y:S05]  /*2f00*/  EXIT ;  /* 0x000000000000794d */ /* 0x000fea0003800000 */
        .weak           $__internal_23_$__cuda_sm20_div_s64
        .type           $__internal_23_$__cuda_sm20_div_s64,@function
        .size           $__internal_23_$__cuda_sm20_div_s64,($__internal_24_$__cuda_sm20_div_u64 - $__internal_23_$__cuda_sm20_div_s64)
$__internal_23_$__cuda_sm20_div_s64:
[-C--:B------:R-:W-:Y:S01]  /*2f10*/  IADD3 R16, P1, PT, RZ, -R19.reuse, RZ ;  /* 0x80000013ff107210 */ /* 0x080fe20007f3e0ff */
[----:B------:R-:W-:Y:S01]  /*2f20*/  IMAD.MOV.U32 R27, RZ, RZ, RZ ;  /* 0x000000ffff1b7224 */ /* 0x000fe200078e00ff */
[----:B------:R-:W-:Y:S02]  /*2f30*/  ISETP.GE.AND P0, PT, R18, RZ, PT ;  /* 0x000000ff1200720c */ /* 0x000fe40003f06270 */
[----:B------:R-:W-:Y:S01]  /*2f40*/  ISETP.GE.AND P3, PT, R20, RZ, PT ;  /* 0x000000ff1400720c */ /* 0x000fe20003f66270 */
[----:B------:R-:W-:Y:S01]  /*2f50*/  IMAD.X R17, RZ, RZ, ~R18, P1 ;  /* 0x000000ffff117224 */ /* 0x000fe200008e0e12 */
[----:B------:R-:W-:-:S04]  /*2f60*/  SEL R16, R16, R19, !P0 ;  /* 0x0000001310107207 */ /* 0x000fc80004000000 */
        /* <DEDUP_REMOVED lines=9> */
[C---:B------:R-:W-:Y:S01]  /*3000*/  IMAD R22, R24.reuse, R17, R29 ;  /* 0x0000001118167224 */ /* 0x040fe200078e021d */
[----:B------:R-:W-:Y:S01]  /*3010*/  IADD3 R23, P0, PT, RZ, -R28, RZ ;  /* 0x8000001cff177210 */ /* 0x000fe20007f1e0ff */
[----:B------:R-:W-:Y:S02]  /*3020*/  IMAD.MOV.U32 R29, RZ, RZ, R24 ;  /* 0x000000ffff1d7224 */ /* 0x000fe400078e0018 */
[----:B------:R-:W-:Y:S02]  /*3030*/  IMAD R22, R25, R16, R22 ;  /* 0x0000001019167224 */ /* 0x000fe400078e0216 */
[----:B------:R-:W-:-:S04]  /*3040*/  IMAD.HI.U32 R28, R24, R23, RZ ;  /* 0x00000017181c7227 */ /* 0x000fc800078e00ff */
[----:B------:R-:W-:-:S04]  /*3050*/  IMAD.X R22, RZ, RZ, ~R22, P0 ;  /* 0x000000ffff167224 */ /* 0x000fc800000e0e16 */
[----:B------:R-:W-:-:S04]  /*3060*/  IMAD.WIDE.U32 R28, P0, R24, R22, R28 ;  /* 0x00000016181c7225 */ /* 0x000fc8000780001c */
[C---:B------:R-:W-:Y:S02]  /*3070*/  IMAD R21, R25.reuse, R22, RZ ;  /* 0x0000001619157224 */ /* 0x040fe400078e02ff */
[----:B------:R-:W-:-:S04]  /*3080*/  IMAD.HI.U32 R23, P1, R25, R23, R28 ;  /* 0x0000001719177227 */ /* 0x000fc8000782001c */
[----:B------:R-:W-:Y:S01]  /*3090*/  IMAD.HI.U32 R22, R25, R22, RZ ;  /* 0x0000001619167227 */ /* 0x000fe200078e00ff */
[----:B------:R-:W-:-:S04]  /*30a0*/  IADD3 R29, P2, PT, R21, R23, RZ ;  /* 0x00000017151d7210 */ /* 0x000fc80007f5e0ff */
[----:B------:R-:W-:Y:S01]  /*30b0*/  IADD3.X R21, PT, PT, R22, R25, RZ, P0, !PT ;  /* 0x0000001916157210 */ /* 0x000fe200007fe4ff */
[C---:B------:R-:W-:Y:S01]  /*30c0*/  IMAD.WIDE.U32 R22, R29.reuse, R16, RZ ;  /* 0x000000101d167225 */ /* 0x040fe200078e00ff */
[----:B------:R-:W-:Y:S02]  /*30d0*/  IADD3 R25, P4, PT, RZ, -R26, RZ ;  /* 0x8000001aff197210 */ /* 0x000fe40007f9e0ff */
[----:B------:R-:W-:Y:S01]  /*30e0*/  IADD3.X R21, PT, PT, RZ, RZ, R21, P2, P1 ;  /* 0x000000ffff157210 */ /* 0x000fe200017e2415 */
[----:B------:R-:W-:Y:S01]  /*30f0*/  IMAD R24, R29, R17, R23 ;  /* 0x000000111d187224 */ /* 0x000fe200078e0217 */
[----:B------:R-:W-:Y:S02]  /*3100*/  IADD3 R22, P0, PT, RZ, -R22, RZ ;  /* 0x80000016ff167210 */ /* 0x000fe40007f1e0ff */
[----:B------:R-:W-:Y:S01]  /*3110*/  SEL R25, R25, R26, !P3 ;  /* 0x0000001a19197207 */ /* 0x000fe20005800000 */
        /* <DEDUP_REMOVED lines=8> */
[----:B------:R-:W-:Y:S01]  /*31a0*/  IMAD.X R22, RZ, RZ, ~R20, P4 ;  /* 0x000000ffff167224 */ /* 0x000fe200020e0e14 */
[----:B------:R-:W-:Y:S01]  /*31b0*/  IADD3.X R21, PT, PT, R24, R21, RZ, P0, !PT ;  /* 0x0000001518157210 */ /* 0x000fe200007fe4ff */
[----:B------:R-:W-:-:S03]  /*31c0*/  IMAD.HI.U32 R26, R23, R25, RZ ;  /* 0x00000019171a7227 */ /* 0x000fc600078e00ff */
[-C--:B------:R-:W-:Y:S02]  /*31d0*/  SEL R22, R22, R20.reuse, !P3 ;  /* 0x0000001416167207 */ /* 0x080fe40005800000 */
[----:B------:R-:W-:Y:S02]  /*31e0*/  IADD3.X R21, PT, PT, RZ, RZ, R21, P2, P1 ;  /* 0x000000ffff157210 */ /* 0x000fe400017e2415 */
[----:B------:R-:W-:Y:S01]  /*31f0*/  LOP3.LUT R20, R18, R20, RZ, 0x3c, !PT ;  /* 0x0000001412147212 */ /* 0x000fe200078e3cff */
[----:B------:R-:W-:-:S04]  /*3200*/  IMAD.WIDE.U32 R26, R23, R22, R26 ;  /* 0x00000016171a7225 */ /* 0x000fc800078e001a */
[C---:B------:R-:W-:Y:S02]  /*3210*/  IMAD R23, R21.reuse, R22, RZ ;  /* 0x0000001615177224 */ /* 0x040fe400078e02ff */
[----:B------:R-:W-:-:S04]  /*3220*/  IMAD.HI.U32 R24, P0, R21, R25, R26 ;  /* 0x0000001915187227 */ /* 0x000fc8000780001a */
[----:B------:R-:W-:Y:S01]  /*3230*/  IMAD.HI.U32 R21, R21, R22, RZ ;  /* 0x0000001615157227 */ /* 0x000fe200078e00ff */
[----:B------:R-:W-:-:S03]  /*3240*/  IADD3 R23, P1, PT, R23, R24, RZ ;  /* 0x0000001817177210 */ /* 0x000fc60007f3e0ff */
[----:B------:R-:W-:Y:S02]  /*3250*/  IMAD.X R21, RZ, RZ, R21, P0 ;  /* 0x000000ffff157224 */ /* 0x000fe400000e0615 */
[----:B------:R-:W-:-:S03]  /*3260*/  IMAD.WIDE.U32 R26, R23, R16, RZ ;  /* 0x00000010171a7225 */ /* 0x000fc600078e00ff */
[----:B------:R-:W-:Y:S01]  /*3270*/  IADD3.X R21, PT, PT, RZ, R21, RZ, P1, !PT ;  /* 0x00000015ff157210 */ /* 0x000fe20000ffe4ff */
[----:B------:R-:W-:Y:S01]  /*3280*/  IMAD R24, R23, R17, R27 ;  /* 0x0000001117187224 */ /* 0x000fe200078e021b */
[----:B------:R-:W-:-:S03]  /*3290*/  IADD3 R25, P1, PT, -R26, R25, RZ ;  /* 0x000000191a197210 */ /* 0x000fc60007f3e1ff */
[-C--:B------:R-:W-:Y:S01]  /*32a0*/  IMAD R24, R21, R16.reuse, R24 ;  /* 0x0000001015187224 */ /* 0x080fe200078e0218 */
[----:B------:R-:W-:-:S03]  /*32b0*/  ISETP.GE.U32.AND P0, PT, R25, R16, PT ;  /* 0x000000101900720c */ /* 0x000fc60003f06070 */
[----:B------:R-:W-:Y:S01]  /*32c0*/  IMAD.X R22, R22, 0x1, ~R24, P1 ;  /* 0x0000000116167824 */ /* 0x000fe200008e0e18 */
[----:B------:R-:W-:Y:S02]  /*32d0*/  IADD3 R26, P1, PT, R25, -R16, RZ ;  /* 0x80000010191a7210 */ /* 0x000fe40007f3e0ff */
[----:B------:R-:W-:Y:S02]  /*32e0*/  IADD3 R24, P2, PT, R23, 0x1, RZ ;  /* 0x0000000117187810 */ /* 0x000fe40007f5e0ff */
[----:B------:R-:W-:-:S04]  /*32f0*/  ISETP.GE.U32.AND.EX P0, PT, R22, R17, PT, P0 ;  /* 0x000000111600720c */ /* 0x000fc80003f06100 */
[----:B------:R-:W-:Y:S01]  /*3300*/  SEL R25, R26, R25, P0 ;  /* 0x000000191a197207 */ /* 0x000fe20000000000 */
[----:B------:R-:W-:Y:S01]  /*3310*/  IMAD.X R26, R22, 0x1, ~R17, P1 ;  /* 0x00000001161a7824 */ /* 0x000fe200008e0e11 */
[----:B------:R-:W-:Y:S02]  /*3320*/  SEL R24, R24, R23, P0 ;  /* 0x0000001718187207 */ /* 0x000fe40000000000 */
[-C--:B------:R-:W-:Y:S02]  /*3330*/  IADD3.X R23, PT, PT, RZ, R21.reuse, RZ, P2, !PT ;  /* 0x00000015ff177210 */ /* 0x080fe400017fe4ff */
[----:B------:R-:W-:Y:S02]  /*3340*/  SEL R26, R26, R22, P0 ;  /* 0x000000161a1a7207 */ /* 0x000fe40000000000 */
[----:B------:R-:W-:Y:S02]  /*3350*/  ISETP.GE.U32.AND P1, PT, R25, R16, PT ;  /* 0x000000101900720c */ /* 0x000fe40003f26070 */
[----:B------:R-:W-:Y:S01]  /*3360*/  SEL R23, R23, R21, P0 ;  /* 0x0000001517177207 */ /* 0x000fe20000000000 */
[----:B------:R-:W-:Y:S01]  /*3370*/  IMAD.MOV.U32 R21, RZ, RZ, 0x0 ;  /* 0x00000000ff157424 */ /* 0x000fe200078e00ff */
[----:B------:R-:W-:-:S02]  /*3380*/  IADD3 R16, P2, PT, R24, 0x1, RZ ;  /* 0x0000000118107810 */ /* 0x000fc40007f5e0ff */
[----:B------:R-:W-:Y:S02]  /*3390*/  ISETP.GE.U32.AND.EX P0, PT, R26, R17, PT, P1 ;  /* 0x000000111a00720c */ /* 0x000fe40003f06110 */
[----:B------:R-:W-:Y:S01]  /*33a0*/  ISETP.GE.AND P1, PT, R20, RZ, PT ;  /* 0x000000ff1400720c */ /* 0x000fe20003f26270 */
[----:B------:R-:W-:Y:S01]  /*33b0*/  IMAD.X R17, RZ, RZ, R23, P2 ;  /* 0x000000ffff117224 */ /* 0x000fe200010e0617 */
[----:B------:R-:W-:Y:S02]  /*33c0*/  SEL R16, R16, R24, P0 ;  /* 0x0000001810107207 */ /* 0x000fe40000000000 */
[----:B------:R-:W-:Y:S02]  /*33d0*/  MOV R20, R13 ;  /* 0x0000000d00147202 */ /* 0x000fe40000000f00 */
[----:B------:R-:W-:Y:S02]  /*33e0*/  SEL R23, R17, R23, P0 ;  /* 0x0000001711177207 */ /* 0x000fe40000000000 */
[----:B------:R-:W-:-:S02]  /*33f0*/  IADD3 R17, P2, PT, RZ, -R16, RZ ;  /* 0x80000010ff117210 */ /* 0x000fc40007f5e0ff */
[----:B------:R-:W-:Y:S02]  /*3400*/  ISETP.NE.U32.AND P0, PT, R19, RZ, PT ;  /* 0x000000ff1300720c */ /* 0x000fe40003f05070 */
[----:B------:R-:W-:Y:S01]  /*3410*/  SEL R17, R17, R16, !P1 ;  /* 0x0000001011117207 */ /* 0x000fe20004800000 */
[----:B------:R-:W-:Y:S01]  /*3420*/  IMAD.X R19, RZ, RZ, ~R23, P2 ;  /* 0x000000ffff137224 */ /* 0x000fe200010e0e17 */
[----:B------:R-:W-:-:S04]  /*3430*/  ISETP.NE.AND.EX P0, PT, R18, RZ, PT, P0 ;  /* 0x000000ff1200720c */ /* 0x000fc80003f05300 */
[----:B------:R-:W-:Y:S02]  /*3440*/  SEL R19, R19, R23, !P1 ;  /* 0x0000001713137207 */ /* 0x000fe40004800000 */
[----:B------:R-:W-:Y:S02]  /*3450*/  SEL R17, R17, 0xffffffff, P0 ;  /* 0xffffffff11117807 */ /* 0x000fe40000000000 */
[----:B------:R-:W-:Y:S01]  /*3460*/  SEL R19, R19, 0xffffffff, P0 ;  /* 0xffffffff13137807 */ /* 0x000fe20000000000 */
[----:B------:R-:W-:Y:S06]  /*3470*/  RET.REL.NODEC R20 `(_ZN2at6native31max_unpooling2d_backward_kernelIaEEvlPKT_PKllllllPS2_) ;  /* 0xffffffc814e07950 */ /* 0x000fec0003c3ffff */
        .weak           $__internal_24_$__cuda_sm20_div_u64
        .type           $__internal_24_$__cuda_sm20_div_u64,@function
        .size           $__internal_24_$__cuda_sm20_div_u64,(.L_x_951 - $__internal_24_$__cuda_sm20_div_u64)
$__internal_24_$__cuda_sm20_div_u64:
        /* <DEDUP_REMOVED lines=68> */
[----:B------:R-:W-:Y:S06]  /*38c0*/  RET.REL.NODEC R8 `(_ZN2at6native31max_unpooling2d_backward_kernelIaEEvlPKT_PKllllllPS2_) ;  /* 0xffffffc408cc7950 */ /* 0x000fec0003c3ffff */
.L_x_458:
        /* <DEDUP_REMOVED lines=11> */
.L_x_951:


//--------------------- .text._ZN2at6native31max_unpooling2d_backward_kernelIhEEvlPKT_PKllllllPS2_ --------------------------
	.section	.text._ZN2at6native31max_unpooling2d_backward_kernelIhEEvlPKT_PKllllllPS2_,"ax",@progbits
	.align	128
        .global         _ZN2at6native31max_unpooling2d_backward_kernelIhEEvlPKT_PKllllllPS2_
        .type           _ZN2at6native31max_unpooling2d_backward_kernelIhEEvlPKT_PKllllllPS2_,@function
        .size           _ZN2at6native31max_unpooling2d_backward_kernelIhEEvlPKT_PKllllllPS2_,(.L_x_953 - _ZN2at6native31max_unpooling2d_backward_kernelIhEEvlPKT_PKllllllPS2_)
        .other          _ZN2at6native31max_unpooling2d_backward_kernelIhEEvlPKT_PKllllllPS2_,@"STO_CUDA_ENTRY STV_DEFAULT"
_ZN2at6native31max_unpooling2d_backward_kernelIhEEvlPKT_PKllllllPS2_:
.text._ZN2at6native31max_unpooling2d_backward_kernelIhEEvlPKT_PKllllllPS2_:
        /* <DEDUP_REMOVED lines=49> */
.L_x_460:
[----:B------:R-:W-:-:S07]  /*0310*/  MOV R8, 0x330 ;  /* 0x0000033000087802 */ /* 0x000fce0000000f00 */
[----:B------:R-:W-:Y:S05]  /*0320*/  CALL.REL.NOINC `($__internal_26_$__cuda_sm20_div_u64) ;  /* 0x0000003000547944 */ /* 0x000fea0003c00000 */
[----:B------:R-:W-:Y:S02]  /*0330*/  IMAD.MOV.U32 R8, RZ, RZ, R7 ;  /* 0x000000ffff087224 */ /* 0x000fe400078e0007 */
[----:B------:R-:W-:-:S07]  /*0340*/  IMAD.MOV.U32 R9, RZ, RZ, R10 ;  /* 0x000000ffff097224 */ /* 0x000fce00078e000a */
.L_x_461:
[----:B------:R-:W-:Y:S05]  /*0350*/  BSYNC.RECONVERGENT B0 ;  /* 0x0000000000007941 */ /* 0x000fea0003800200 */
.L_x_459:
        /* <DEDUP_REMOVED lines=26> */
.L_x_473:
        /* <DEDUP_REMOVED lines=25> */
.L_x_465:
[----:B------:R-:W1:Y:S01]  /*0690*/  LDCU.64 UR8, c[0x0][0x3a8] ;  /* 0x00007500ff0877ac */ /* 0x000e620008000a00 */
[----:B------:R-:W-:Y:S02]  /*06a0*/  MOV R26, R9 ;  /* 0x00000009001a7202 */ /* 0x000fe40000000f00 */
[----:B------:R-:W-:Y:S02]  /*06b0*/  MOV R20, R12 ;  /* 0x0000000c00147202 */ /* 0x000fe40000000f00 */
[----:B------:R-:W-:Y:S01]  /*06c0*/  MOV R13, 0x700 ;  /* 0x00000700000d7802 */ /* 0x000fe20000000f00 */
[----:B-1----:R-:W-:Y:S02]  /*06d0*/  IMAD.U32 R19, RZ, RZ, UR8 ;  /* 0x00000008ff137e24 */ /* 0x002fe4000f8e00ff */
[----:B------:R-:W-:-:S07]  /*06e0*/  IMAD.U32 R18, RZ, RZ, UR9 ;  /* 0x00000009ff127e24 */ /* 0x000fce000f8e00ff */
[----:B0-----:R-:W-:Y:S05]  /*06f0*/  CALL.REL.NOINC `($__internal_25_$__cuda_sm20_div_s64) ;  /* 0x0000002800047944 */ /* 0x001fea0003c00000 */
[----:B------:R-:W-:-:S07]  /*0700*/  IMAD.MOV.U32 R18, RZ, RZ, R17 ;  /* 0x000000ffff127224 */ /* 0x000fce00078e0011 */
.L_x_466:
[----:B------:R-:W-:Y:S05]  /*0710*/  BSYNC.RECONVERGENT B1 ;  /* 0x0000000000017941 */ /* 0x000fea0003800200 */
.L_x_464:
        /* <DEDUP_REMOVED lines=24> */
.L_x_468:
[----:B------:R-:W0:Y:S01]  /*08a0*/  LDCU.64 UR8, c[0x0][0x3a0] ;  /* 0x00007400ff0877ac */ /* 0x000e220008000a00 */
[----:B------:R-:W-:Y:S01]  /*08b0*/  IMAD.MOV.U32 R26, RZ, RZ, R18 ;  /* 0x000000ffff1a7224 */ /* 0x000fe200078e0012 */
[----:B------:R-:W-:Y:S01]  /*08c0*/  MOV R13, 0x910 ;  /* 0x00000910000d7802 */ /* 0x000fe20000000f00 */
[----:B------:R-:W-:Y:S01]  /*08d0*/  IMAD.MOV.U32 R20, RZ, RZ, R19 ;  /* 0x000000ffff147224 */ /* 0x000fe200078e0013 */
[----:B0-----:R-:W-:Y:S01]  /*08e0*/  MOV R19, UR8 ;  /* 0x0000000800137c02 */ /* 0x001fe20008000f00 */
[----:B------:R-:W-:-:S07]  /*08f0*/  IMAD.U32 R18, RZ, RZ, UR9 ;  /* 0x00000009ff127e24 */ /* 0x000fce000f8e00ff */
[----:B------:R-:W-:Y:S05]  /*0900*/  CALL.REL.NOINC `($__internal_25_$__cuda_sm20_div_s64) ;  /* 0x0000002400807944 */ /* 0x000fea0003c00000 */
[----:B------:R-:W-:Y:S01]  /*0910*/  IMAD.MOV.U32 R14, RZ, RZ, R17 ;  /* 0x000000ffff0e7224 */ /* 0x000fe200078e0011 */
[----:B------:R-:W-:-:S07]  /*0920*/  MOV R15, R19 ;  /* 0x00000013000f7202 */ /* 0x000fce0000000f00 */
.L_x_469:
[----:B------:R-:W-:Y:S05]  /*0930*/  BSYNC.RECONVERGENT B1 ;  /* 0x0000000000017941 */ /* 0x000fea0003800200 */
.L_x_467:
        /* <DEDUP_REMOVED lines=27> */
.L_x_471:
[----:B------:R-:W0:Y:S01]  /*0af0*/  LDCU.64 UR8, c[0x0][0x398] ;  /* 0x00007300ff0877ac */ /* 0x000e220008000a00 */
[----:B------:R-:W-:Y:S01]  /*0b00*/  IMAD.MOV.U32 R26, RZ, RZ, R14 ;  /* 0x000000ffff1a7224 */ /* 0x000fe200078e000e */
[----:B------:R-:W-:Y:S01]  /*0b10*/  MOV R13, 0xb60 ;  /* 0x00000b60000d7802 */ /* 0x000fe20000000f00 */
[----:B------:R-:W-:Y:S01]  /*0b20*/  IMAD.MOV.U32 R20, RZ, RZ, R15 ;  /* 0x000000ffff147224 */ /* 0x000fe200078e000f */
[----:B0-----:R-:W-:Y:S01]  /*0b30*/  MOV R19, UR8 ;  /* 0x0000000800137c02 */ /* 0x001fe20008000f00 */
[----:B------:R-:W-:-:S07]  /*0b40*/  IMAD.U32 R18, RZ, RZ, UR9 ;  /* 0x00000009ff127e24 */ /* 0x000fce000f8e00ff */
[----:B------:R-:W-:Y:S05]  /*0b50*/  CALL.REL.NOINC `($__internal_25_$__cuda_sm20_div_s64) ;  /* 0x0000002000ec7944 */ /* 0x000fea0003c00000 */
[----:B------:R-:W-:Y:S01]  /*0b60*/  IADD3 R19, PT, PT, -R17, RZ, RZ ;  /* 0x000000ff11137210 */ /* 0x000fe20007ffe1ff */
[----:B------:R-:W-:Y:S02]  /*0b70*/  IMAD.U32 R13, RZ, RZ, UR25 ;  /* 0x00000019ff0d7e24 */ /* 0x000fe4000f8e00ff */
[----:B------:R-:W-:Y:S02]  /*0b80*/  IMAD.MOV.U32 R18, RZ, RZ, R17 ;  /* 0x000000ffff127224 */ /* 0x000fe400078e0011 */
[----:B------:R-:W-:-:S07]  /*0b90*/  IMAD R19, R19, R13, R14 ;  /* 0x0000000d13137224 */ /* 0x000fce00078e020e */
.L_x_472:
[----:B------:R-:W-:Y:S05]  /*0ba0*/  BSYNC.RECONVERGENT B1 ;  /* 0x0000000000017941 */ /* 0x000fea0003800200 */
.L_x_470:
        /* <DEDUP_REMOVED lines=30> */
.L_x_463:
[----:B0---4-:R-:W-:Y:S05]  /*0d90*/  BSYNC.RECONVERGENT B0 ;  /* 0x0000000000007941 */ /* 0x011fea0003800200 */
.L_x_462:
        /* <DEDUP_REMOVED lines=13> */
.L_x_511:
        /* <DEDUP_REMOVED lines=25> */
.L_x_476:
[----:B------:R-:W0:Y:S01]  /*1000*/  LDCU.64 UR10, c[0x0][0x3a8] ;  /* 0x00007500ff0a77ac */ /* 0x000e220008000a00 */
[----:B------:R-:W-:Y:S01]  /*1010*/  IMAD.MOV.U32 R26, RZ, RZ, R2 ;  /* 0x000000ffff1a7224 */ /* 0x000fe200078e0002 */
[----:B------:R-:W-:Y:S01]  /*1020*/  MOV R13, 0x1070 ;  /* 0x00001070000d7802 */ /* 0x000fe20000000f00 */
[----:B------:R-:W-:Y:S02]  /*1030*/  IMAD.MOV.U32 R20, RZ, RZ, R6 ;  /* 0x000000ffff147224 */ /* 0x000fe400078e0006 */
[----:B0-----:R-:W-:Y:S01]  /*1040*/  IMAD.U32 R19, RZ, RZ, UR10 ;  /* 0x0000000aff137e24 */ /* 0x001fe2000f8e00ff */
[----:B------:R-:W-:-:S07]  /*1050*/  MOV R18, UR11 ;  /* 0x0000000b00127c02 */ /* 0x000fce0008000f00 */
[----:B-1----:R-:W-:Y:S05]  /*1060*/  CALL.REL.NOINC `($__internal_25_$__cuda_sm20_div_s64) ;  /* 0x0000001c00a87944 */ /* 0x002fea0003c00000 */
[----:B------:R-:W-:-:S07]  /*1070*/  IMAD.MOV.U32 R18, RZ, RZ, R17 ;  /* 0x000000ffff127224 */ /* 0x000fce00078e0011 */
.L_x_477:
[----:B------:R-:W-:Y:S05]  /*1080*/  BSYNC.RECONVERGENT B1 ;  /* 0x0000000000017941 */ /* 0x000fea0003800200 */
.L_x_475:
        /* <DEDUP_REMOVED lines=24> */
.L_x_479:
[----:B------:R-:W0:Y:S01]  /*1210*/  LDCU.64 UR10, c[0x0][0x3a0] ;  /* 0x00007400ff0a77ac */ /* 0x000e220008000a00 */
[----:B------:R-:W-:Y:S01]  /*1220*/  IMAD.MOV.U32 R26, RZ, RZ, R18 ;  /* 0x000000ffff1a7224 */ /* 0x000fe200078e0012 */
[----:B------:R-:W-:Y:S02]  /*1230*/  MOV R20, R19 ;  /* 0x0000001300147202 */ /* 0x000fe40000000f00 */
[----:B------:R-:W-:Y:S01]  /*1240*/  MOV R13, 0x1280 ;  /* 0x00001280000d7802 */ /* 0x000fe20000000f00 */
[----:B0-----:R-:W-:Y:S02]  /*1250*/  IMAD.U32 R19, RZ, RZ, UR10 ;  /* 0x0000000aff137e24 */ /* 0x001fe4000f8e00ff */
[----:B------:R-:W-:-:S07]  /*1260*/  IMAD.U32 R18, RZ, RZ, UR11 ;  /* 0x0000000bff127e24 */ /* 0x000fce000f8e00ff */
[----:B-1----:R-:W-:Y:S05]  /*1270*/  CALL.REL.NOINC `($__internal_25_$__cuda_sm20_div_s64) ;  /* 0x0000001c00247944 */ /* 0x002fea0003c00000 */
[----:B------:R-:W-:Y:S01]  /*1280*/  MOV R8, R17 ;  /* 0x0000001100087202 */ /* 0x000fe20000000f00 */
[----:B------:R-:W-:-:S07]  /*1290*/  IMAD.MOV.U32 R9, RZ, RZ, R19 ;  /* 0x000000ffff097224 */ /* 0x000fce00078e0013 */
.L_x_480:
[----:B------:R-:W-:Y:S05]  /*12a0*/  BSYNC.RECONVERGENT B1 ;  /* 0x0000000000017941 */ /* 0x000fea0003800200 */
.L_x_478:
        /* <DEDUP_REMOVED lines=27> */
.L_x_482:
[----:B------:R-:W0:Y:S01]  /*1460*/  LDCU.64 UR10, c[0x0][0x398] ;  /* 0x00007300ff0a77ac */ /* 0x000e220008000a00 */
[----:B------:R-:W-:Y:S02]  /*1470*/  MOV R26, R8 ;  /* 0x00000008001a7202 */ /* 0x000fe40000000f00 */
[----:B------:R-:W-:Y:S02]  /*1480*/  MOV R20, R9 ;  /* 0x0000000900147202 */ /* 0x000fe40000000f00 */
[----:B------:R-:W-:Y:S01]  /*1490*/  MOV R13, 0x14d0 ;  /* 0x000014d0000d7802 */ /* 0x000fe20000000f00 */
[----:B0-----:R-:W-:Y:S02]  /*14a0*/  IMAD.U32 R19, RZ, RZ, UR10 ;  /* 0x0000000aff137e24 */ /* 0x001fe4000f8e00ff */
[----:B------:R-:W-:-:S07]  /*14b0*/  IMAD.U32 R18, RZ, RZ, UR11 ;  /* 0x0000000bff127e24 */ /* 0x000fce000f8e00ff */
[----:B-1----:R-:W-:Y:S05]  /*14c0*/  CALL.REL.NOINC `($__internal_25_$__cuda_sm20_div_s64) ;  /* 0x0000001800907944 */ /* 0x002fea0003c00000 */
[----:B------:R-:W-:Y:S02]  /*14d0*/  IMAD.MOV R13, RZ, RZ, -R17 ;  /* 0x000000ffff0d7224 */ /* 0x000fe400078e0a11 */
[----:B------:R-:W-:-:S04]  /*14e0*/  IMAD.U32 R7, RZ, RZ, UR32 ;  /* 0x00000020ff077e24 */ /* 0x000fc8000f8e00ff */
[----:B------:R-:W-:-:S07]  /*14f0*/  IMAD R13, R13, R7, R8 ;  /* 0x000000070d0d7224 */ /* 0x000fce00078e0208 */
.L_x_483:
[----:B------:R-:W-:Y:S05]  /*1500*/  BSYNC.RECONVERGENT B1 ;  /* 0x0000000000017941 */ /* 0x000fea0003800200 */
.L_x_481:
        /* <DEDUP_REMOVED lines=48> */
.L_x_485:
[----:B------:R-:W1:Y:S01]  /*1810*/  LDCU.64 UR10, c[0x0][0x3a8] ;  /* 0x00007500ff0a77ac */ /* 0x000e620008000a00 */
[----:B------:R-:W-:Y:S02]  /*1820*/  MOV R26, R4 ;  /* 0x00000004001a7202 */ /* 0x000fe40000000f00 */
[----:B------:R-:W-:Y:S02]  /*1830*/  MOV R20, R2 ;  /* 0x0000000200147202 */ /* 0x000fe40000000f00 */
[----:B0-----:R-:W-:Y:S01]  /*1840*/  MOV R13, 0x1880 ;  /* 0x00001880000d7802 */ /* 0x001fe20000000f00 */
[----:B-1----:R-:W-:Y:S02]  /*1850*/  IMAD.U32 R19, RZ, RZ, UR10 ;  /* 0x0000000aff137e24 */ /* 0x002fe4000f8e00ff */
[----:B------:R-:W-:-:S07]  /*1860*/  IMAD.U32 R18, RZ, RZ, UR11 ;  /* 0x0000000bff127e24 */ /* 0x000fce000f8e00ff */
[----:B------:R-:W-:Y:S05]  /*1870*/  CALL.REL.NOINC `($__internal_25_$__cuda_sm20_div_s64) ;  /* 0x0000001400a47944 */ /* 0x000fea0003c00000 */
[----:B------:R-:W-:-:S07]  /*1880*/  IMAD.MOV.U32 R18, RZ, RZ, R17 ;  /* 0x000000ffff127224 */ /* 0x000fce00078e0011 */
.L_x_486:
[----:B------:R-:W-:Y:S05]  /*1890*/  BSYNC.RECONVERGENT B1 ;  /* 0x0000000000017941 */ /* 0x000fea0003800200 */
.L_x_484:
        /* <DEDUP_REMOVED lines=24> */
.L_x_488:
        /* <DEDUP_REMOVED lines=9> */
.L_x_489:
[----:B------:R-:W-:Y:S05]  /*1ab0*/  BSYNC.RECONVERGENT B1 ;  /* 0x0000000000017941 */ /* 0x000fea0003800200 */
.L_x_487:
        /* <DEDUP_REMOVED lines=27> */
.L_x_491:
        /* <DEDUP_REMOVED lines=8> */
[----:B------:R-:W-:-:S04]  /*1cf0*/  IMAD.U32 R7, RZ, RZ, UR32 ;  /* 0x00000020ff077e24 */ /* 0x000fc8000f8e00ff */
[----:B------:R-:W-:-:S07]  /*1d00*/  IMAD R10, R10, R7, R6 ;  /* 0x000000070a0a7224 */ /* 0x000fce00078e0206 */
.L_x_492:
[----:B------:R-:W-:Y:S05]  /*1d10*/  BSYNC.RECONVERGENT B1 ;  /* 0x0000000000017941 */ /* 0x000fea0003800200 */
.L_x_490:
        /* <DEDUP_REMOVED lines=48> */
.L_x_494:
[----:B------:R-:W1:Y:S01]  /*2020*/  LDCU.64 UR10, c[0x0][0x3a8] ;  /* 0x00007500ff0a77ac */ /* 0x000e620008000a00 */
[----:B------:R-:W-:Y:S01]  /*2030*/  IMAD.MOV.U32 R26, RZ, RZ, R4 ;  /* 0x000000ffff1a7224 */ /* 0x000fe200078e0004 */
[----:B------:R-:W-:Y:S01]  /*2040*/  MOV R13, 0x2090 ;  /* 0x00002090000d7802 */ /* 0x000fe20000000f00 */
[----:B------:R-:W-:Y:S01]  /*2050*/  IMAD.MOV.U32 R20, RZ, RZ, R2 ;  /* 0x000000ffff147224 */ /* 0x000fe200078e0002 */
[----:B-1----:R-:W-:Y:S01]  /*2060*/  MOV R19, UR10 ;  /* 0x0000000a00137c02 */ /* 0x002fe20008000f00 */
[----:B------:R-:W-:-:S07]  /*2070*/  IMAD.U32 R18, RZ, RZ, UR11 ;  /* 0x0000000bff127e24 */ /* 0x000fce000f8e00ff */
[----:B0-----:R-:W-:Y:S05]  /*2080*/  CALL.REL.NOINC `($__internal_25_$__cuda_sm20_div_s64) ;  /* 0x0000000c00a07944 */ /* 0x001fea0003c00000 */
[----:B------:R-:W-:-:S07]  /*2090*/  MOV R18, R17 ;  /* 0x0000001100127202 */ /* 0x000fce0000000f00 */
.L_x_495:
[----:B------:R-:W-:Y:S05]  /*20a0*/  BSYNC.RECONVERGENT B1 ;  /* 0x0000000000017941 */ /* 0x000fea0003800200 */
.L_x_493:
        /* <DEDUP_REMOVED lines=24> */
.L_x_497:
[----:B------:R-:W0:Y:S01]  /*2230*/  LDCU.64 UR10, c[0x0][0x3a0] ;  /* 0x00007400ff0a77ac */ /* 0x000e220008000a00 */
[----:B------:R-:W-:Y:S01]  /*2240*/  MOV R26, R18 ;  /* 0x00000012001a7202 */ /* 0x000fe20000000f00 */
[----:B------:R-:W-:Y:S01]  /*2250*/  IMAD.MOV.U32 R20, RZ, RZ, R19 ;  /* 0x000000ffff147224 */ /* 0x000fe200078e0013 */
[----:B------:R-:W-:Y:S01]  /*2260*/  MOV R13, 0x22a0 ;  /* 0x000022a0000d7802 */ /* 0x000fe20000000f00 */
[----:B0-----:R-:W-:Y:S01]  /*2270*/  IMAD.U32 R19, RZ, RZ, UR10 ;  /* 0x0000000aff137e24 */ /* 0x001fe2000f8e00ff */
[----:B------:R-:W-:-:S07]  /*2280*/  MOV R18, UR11 ;  /* 0x0000000b00127c02 */ /* 0x000fce0008000f00 */
[----:B------:R-:W-:Y:S05]  /*2290*/  CALL.REL.NOINC `($__internal_25_$__cuda_sm20_div_s64) ;  /* 0x0000000c001c7944 */ /* 0x000fea0003c00000 */
[----:B------:R-:W-:Y:S02]  /*22a0*/  IMAD.MOV.U32 R8, RZ, RZ, R17 ;  /* 0x000000ffff087224 */ /* 0x000fe400078e0011 */
[----:B------:R-:W-:-:S07]  /*22b0*/  IMAD.MOV.U32 R9, RZ, RZ, R19 ;  /* 0x000000ffff097224 */ /* 0x000fce00078e0013 */
.L_x_498:
[----:B------:R-:W-:Y:S05]  /*22c0*/  BSYNC.RECONVERGENT B1 ;  /* 0x0000000000017941 */ /* 0x000fea0003800200 */
.L_x_496:
        /* <DEDUP_REMOVED lines=27> */
.L_x_500:
[----:B------:R-:W0:Y:S01]  /*2480*/  LDCU.64 UR10, c[0x0][0x398] ;  /* 0x00007300ff0a77ac */ /* 0x000e220008000a00 */
[----:B------:R-:W-:Y:S01]  /*2490*/  IMAD.MOV.U32 R26, RZ, RZ, R8 ;  /* 0x000000ffff1a7224 */ /* 0x000fe200078e0008 */
[----:B------:R-:W-:Y:S01]  /*24a0*/  MOV R13, 0x24f0 ;  /* 0x000024f0000d7802 */ /* 0x000fe20000000f00 */
[----:B------:R-:W-:Y:S02]  /*24b0*/  IMAD.MOV.U32 R20, RZ, RZ, R9 ;  /* 0x000000ffff147224 */ /* 0x000fe400078e0009 */
[----:B0-----:R-:W-:Y:S01]  /*24c0*/  IMAD.U32 R19, RZ, RZ, UR10 ;  /* 0x0000000aff137e24 */ /* 0x001fe2000f8e00ff */
[----:B------:R-:W-:-:S07]  /*24d0*/  MOV R18, UR11 ;  /* 0x0000000b00127c02 */ /* 0x000fce0008000f00 */
[----:B------:R-:W-:Y:S05]  /*24e0*/  CALL.REL.NOINC `($__internal_25_$__cuda_sm20_div_s64) ;  /* 0x0000000800887944 */ /* 0x000fea0003c00000 */
[----:B------:R-:W-:Y:S01]  /*24f0*/  MOV R9, UR32 ;  /* 0x0000002000097c02 */ /* 0x000fe20008000f00 */
[----:B------:R-:W-:-:S04]  /*2500*/  IMAD.MOV R10, RZ, RZ, -R17 ;  /* 0x000000ffff0a7224 */ /* 0x000fc800078e0a11 */
[----:B------:R-:W-:-:S07]  /*2510*/  IMAD R10, R10, R9, R8 ;  /* 0x000000090a0a7224 */ /* 0x000fce00078e0208 */
.L_x_501:
[----:B------:R-:W-:Y:S05]  /*2520*/  BSYNC.RECONVERGENT B1 ;  /* 0x0000000000017941 */ /* 0x000fea0003800200 */
.L_x_499:
        /* <DEDUP_REMOVED lines=48> */
.L_x_503:
[----:B------:R-:W1:Y:S01]  /*2830*/  LDCU.64 UR10, c[0x0][0x3a8] ;  /* 0x00007500ff0a77ac */ /* 0x000e620008000a00 */
[----:B------:R-:W-:Y:S01]  /*2840*/  IMAD.MOV.U32 R26, RZ, RZ, R2 ;  /* 0x000000ffff1a7224 */ /* 0x000fe200078e0002 */
[----:B------:R-:W-:Y:S01]  /*2850*/  MOV R13, 0x28a0 ;  /* 0x000028a0000d7802 */ /* 0x000fe20000000f00 */
[----:B------:R-:W-:Y:S02]  /*2860*/  IMAD.MOV.U32 R20, RZ, RZ, R4 ;  /* 0x000000ffff147224 */ /* 0x000fe400078e0004 */
[----:B-1----:R-:W-:Y:S01]  /*2870*/  IMAD.U32 R19, RZ, RZ, UR10 ;  /* 0x0000000aff137e24 */ /* 0x002fe2000f8e00ff */
[----:B------:R-:W-:-:S07]  /*2880*/  MOV R18, UR11 ;  /* 0x0000000b00127c02 */ /* 0x000fce0008000f00 */
[----:B0-----:R-:W-:Y:S05]  /*2890*/  CALL.REL.NOINC `($__internal_25_$__cuda_sm20_div_s64) ;  /* 0x00000004009c7944 */ /* 0x001fea0003c00000 */
[----:B------:R-:W-:-:S07]  /*28a0*/  IMAD.MOV.U32 R18, RZ, RZ, R17 ;  /* 0x000000ffff127224 */ /* 0x000fce00078e0011 */
.L_x_504:
[----:B------:R-:W-:Y:S05]  /*28b0*/  BSYNC.RECONVERGENT B1 ;  /* 0x0000000000017941 */ /* 0x000fea0003800200 */
.L_x_502:
        /* <DEDUP_REMOVED lines=24> */
.L_x_506:
[----:B------:R-:W0:Y:S01]  /*2a40*/  LDCU.64 UR10, c[0x0][0x3a0] ;  /* 0x00007400ff0a77ac */ /* 0x000e220008000a00 */
[----:B------:R-:W-:Y:S01]  /*2a50*/  IMAD.MOV.U32 R26, RZ, RZ, R18 ;  /* 0x000000ffff1a7224 */ /* 0x000fe200078e0012 */
[----:B------:R-:W-:Y:S02]  /*2a60*/  MOV R20, R19 ;  /* 0x0000001300147202 */ /* 0x000fe40000000f00 */
[----:B------:R-:W-:Y:S01]  /*2a70*/  MOV R13, 0x2ab0 ;  /* 0x00002ab0000d7802 */ /* 0x000fe20000000f00 */
[----:B0-----:R-:W-:Y:S02]  /*2a80*/  IMAD.U32 R19, RZ, RZ, UR10 ;  /* 0x0000000aff137e24 */ /* 0x001fe4000f8e00ff */
[----:B------:R-:W-:-:S07]  /*2a90*/  IMAD.U32 R18, RZ, RZ, UR11 ;  /* 0x0000000bff127e24 */ /* 0x000fce000f8e00ff */
[----:B------:R-:W-:Y:S05]  /*2aa0*/  CALL.REL.NOINC `($__internal_25_$__cuda_sm20_div_s64) ;  /* 0x0000000400187944 */ /* 0x000fea0003c00000 */
[----:B------:R-:W-:Y:S01]  /*2ab0*/  MOV R8, R17 ;  /* 0x0000001100087202 */ /* 0x000fe20000000f00 */
[----:B------:R-:W-:-:S07]  /*2ac0*/  IMAD.MOV.U32 R9, RZ, RZ, R19 ;  /* 0x000000ffff097224 */ /* 0x000fce00078e0013 */
.L_x_507:
[----:B------:R-:W-:Y:S05]  /*2ad0*/  BSYNC.RECONVERGENT B1 ;  /* 0x0000000000017941 */ /* 0x000fea0003800200 */
.L_x_505:
        /* <DEDUP_REMOVED lines=27> */
.L_x_509:
[----:B------:R-:W0:Y:S01]  /*2c90*/  LDCU.64 UR10, c[0x0][0x398] ;  /* 0x00007300ff0a77ac */ /* 0x000e220008000a00 */
[----:B------:R-:W-:Y:S02]  /*2ca0*/  MOV R26, R8 ;  /* 0x00000008001a7202 */ /* 0x000fe40000000f00 */
[----:B------:R-:W-:Y:S02]  /*2cb0*/  MOV R20, R9 ;  /* 0x0000000900147202 */ /* 0x000fe40000000f00 */
[----:B------:R-:W-:Y:S01]  /*2cc0*/  MOV R13, 0x2d00 ;  /* 0x00002d00000d7802 */ /* 0x000fe20000000f00 */
[----:B0-----:R-:W-:Y:S02]  /*2cd0*/  IMAD.U32 R19, RZ, RZ, UR10 ;  /* 0x0000000aff137e24 */ /* 0x001fe4000f8e00ff */
[----:B------:R-:W-:-:S07]  /*2ce0*/  IMAD.U32 R18, RZ, RZ, UR11 ;  /* 0x0000000bff127e24 */ /* 0x000fce000f8e00ff */
[----:B------:R-:W-:Y:S05]  /*2cf0*/  CALL.REL.NOINC `($__internal_25_$__cuda_sm20_div_s64) ;  /* 0x0000000000847944 */ /* 0x000fea0003c00000 */
[----:B------:R-:W-:Y:S02]  /*2d00*/  IMAD.MOV R10, RZ, RZ, -R17 ;  /* 0x000000ffff0a7224 */ /* 0x000fe400078e0a11 */
[----:B------:R-:W-:-:S04]  /*2d10*/  IMAD.U32 R9, RZ, RZ, UR32 ;  /* 0x00000020ff097e24 */ /* 0x000fc8000f8e00ff */
[----:B------:R-:W-:-:S07]  /*2d20*/  IMAD R10, R10, R9, R8 ;  /* 0x000000090a0a7224 */ /* 0x000fce00078e0208 */
.L_x_510:
[----:B------:R-:W-:Y:S05]  /*2d30*/  BSYNC.RECONVERGENT B1 ;  /* 0x0000000000017941 */ /* 0x000fea0003800200 */
.L_x_508:
        /* <DEDUP_REMOVED lines=28> */
.L_x_474:
[----:B------:R-:W-:Y:S05]  /*2f00*/  EXIT ;  /* 0x000000000000794d */ /* 0x000fea0003800000 */
        .weak           $__internal_25_$__cuda_sm20_div_s64
        .type           $__internal_25_$__cuda_sm20_div_s64,@function
        .size           $__internal_25_$__cuda_sm20_div_s64,($__internal_26_$__cuda_sm20_div_u64 - $__internal_25_$__cuda_sm20_div_s64)
$__internal_25_$__cuda_sm20_div_s64:
        /* <DEDUP_REMOVED lines=86> */
[----:B------:R-:W-:Y:S06]  /*3470*/  RET.REL.NODEC R20 `(_ZN2at6native31max_unpooling2d_backward_kernelIhEEvlPKT_PKllllllPS2_) ;  /* 0xffffffc814e07950 */ /* 0x000fec0003c3ffff */
        .weak           $__internal_26_$__cuda_sm20_div_u64
        .type           $__internal_26_$__cuda_sm20_div_u64,@function
        .size           $__internal_26_$__cuda_sm20_div_u64,(.L_x_953 - $__internal_26_$__cuda_sm20_div_u64)
$__internal_26_$__cuda_sm20_div_u64:
        /* <DEDUP_REMOVED lines=68> */
[----:B------:R-:W-:Y:S06]  /*38c0*/  RET.REL.NODEC R8 `(_ZN2at6native31max_unpooling2d_backward_kernelIhEEvlPKT_PKllllllPS2_) ;  /* 0xffffffc408cc7950 */ /* 0x000fec0003c3ffff */
.L_x_512:
        /* <DEDUP_REMOVED lines=11> */
.L_x_953:


//--------------------- .text._ZN2at6native30max_unpooling3d_forward_kernelIN3c108BFloat16EEEvNS_27GenericPackedTensorAccessorIKT_Lm4ENS_16DefaultPtrTraitsElEENS4_IKlLm4ES7_lEEPS5_llll --------------------------
	.section	.text._ZN2at6native30max_unpooling3d_forward_kernelIN3c108BFloat16EEEvNS_27GenericPackedTensorAccessorIKT_Lm4ENS_16DefaultPtrTraitsElEENS4_IKlLm4ES7_lEEPS5_llll,"ax",@progbits
	.align	128
        .global         _ZN2at6native30max_unpooling3d_forward_kernelIN3c108BFloat16EEEvNS_27GenericPackedTensorAccessorIKT_Lm4ENS_16DefaultPtrTraitsElEENS4_IKlLm4ES7_lEEPS5_llll
        .type           _ZN2at6native30max_unpooling3d_forward_kernelIN3c108BFloat16EEEvNS_27GenericPackedTensorAccessorIKT_Lm4ENS_16DefaultPtrTraitsElEENS4_IKlLm4ES7_lEEPS5_llll,@function
        .size           _ZN2at6native30max_unpooling3d_forward_kernelIN3c108BFloat16EEEvNS_27GenericPackedTensorAccessorIKT_Lm4ENS_16DefaultPtrTraitsElEENS4_IKlLm4ES7_lEEPS5_llll,(.L_x_954 - _ZN2at6native30max_unpooling3d_forward_kernelIN3c108BFloat16EEEvNS_27GenericPackedTensorAccessorIKT_Lm4ENS_16DefaultPtrTraitsElEENS4_IKlLm4ES7_lEEPS5_llll)
        .other          _ZN2at6native30max_unpooling3d_forward_kernelIN3c108BFloat16EEEvNS_27GenericPackedTensorAccessorIKT_Lm4ENS_16DefaultPtrTraitsElEENS4_IKlLm4ES7_lEEPS5_llll,@"STO_CUDA_ENTRY STV_DEFAULT"
_ZN2at6native30max_unpooling3d_forward_kernelIN3c108BFloat16EEEvNS_27GenericPackedTensorAccessorIKT_Lm4ENS_16DefaultPtrTraitsElEENS4_IKlLm4ES7_lEEPS5_llll:
.text._ZN2at6native30max_unpooling3d_forward_kernelIN3c108BFloat16EEEvNS_27GenericPackedTensorAccessorIKT_Lm4ENS_16DefaultPtrTraitsElEENS4_IKlLm4ES7_lEEPS5_llll:
[----:B------:R-:W0:Y:S08]  /*0000*/  LDC R1, c[0x0][0x37c] ;  /* 0x0000df00ff017b82 */ /* 0x000e300000000800 */
[----:B------:R-:W1:Y:S01]  /*0010*/  S2UR UR4, SR_CTAID.Z ;  /* 0x00000000000479c3 */ /* 0x000e620000002700 */
[----:B------:R-:W1:Y:S01]  /*0020*/  LDCU.64 UR6, c[0x0][0x430] ;  /* 0x00008600ff0677ac */ /* 0x000e620008000a00 */
[----:B------:R-:W2:Y:S01]  /*0030*/  S2R R7, SR_TID.Y ;  /* 0x0000000000077919 */ /* 0x000ea20000002200 */
[----:B------:R-:W-:Y:S01]  /*0040*/  IMAD.MOV.U32 R3, RZ, RZ, RZ ;  /* 0x000000ffff037224 */ /* 0x000fe200078e00ff */
[----:B------:R-:W3:Y:S01]  /*0050*/  LDCU UR8, c[0x0][0x394] ;  /* 0x00007280ff0877ac */ /* 0x000ee20008000800 */
[----:B------:R-:W4:Y:S03]  /*0060*/  S2R R2, SR_TID.X ;  /* 0x0000000000027919 */ /* 0x000f260000002100 */
[----:B------:R-:W4:Y:S08]  /*0070*/  LDC R5, c[0x0][0x360] ;  /* 0x0000d800ff057b82 */ /* 0x000f300000000800 */
[----:B------:R-:W4:Y:S08]  /*0080*/  S2UR UR9, SR_CTAID.X ;  /* 0x00000000000979c3 */ /* 0x000f300000002500 */
[----:B------:R-:W2:Y:S01]  /*0090*/  S2UR UR10, SR_CTAID.Y ;  /* 0x00000000000a79c3 */ /* 0x000ea20000002600 */
[----:B-1----:R-:W-:-:S04]  /*00a0*/  UIADD3 UR5, UP0, UPT, UR4, UR6, URZ ;  /* 0x0000000604057290 */ /* 0x002fc8000ff1e0ff */
[----:B------:R-:W-:-:S03]  /*00b0*/  UIADD3.X UR6, UPT, UPT, URZ, UR7, URZ, UP0, !UPT ;  /* 0x00000007ff067290 */ /* 0x000fc600087fe4ff */
[----:B------:R-:W2:Y:S01]  /*00c0*/  LDC R0, c[0x0][0x364] ;  /* 0x0000d900ff007b82 */ /* 0x000ea20000000800 */
[----:B---3--:R-:W-:-:S04]  /*00d0*/  ULOP3.LUT UR4, UR6, UR8, URZ, 0xfc, !UPT ;  /* 0x0000000806047292 */ /* 0x008fc8000f8efcff */
[----:B------:R-:W-:Y:S01]  /*00e0*/  UISETP.NE.U32.AND UP0, UPT, UR4, URZ, UPT ;  /* 0x000000ff0400728c */ /* 0x000fe2000bf05070 */
[----:B----4-:R-:W-:-:S04]  /*00f0*/  IMAD.WIDE.U32 R2, R5, UR9, R2 ;  /* 0x0000000905027c25 */ /* 0x010fc8000f8e0002 */
[----:B--2---:R-:W-:-:S04]  /*0100*/  IMAD R0, R0, UR10, R7 ;  /* 0x0000000a00007c24 */ /* 0x004fc8000f8e0207 */
[----:B0-----:R-:W-:Y:S05]  /*0110*/  BRA.U UP0, `(.L_x_513) ;  /* 0x0000000100607547 */ /* 0x001fea000b800000 */
[----:B------:R-:W0:Y:S01]  /*0120*/  LDC R8, c[0x0][0x390] ;  /* 0x0000e400ff087b82 */ /* 0x000e220000000800 */
[----:B------:R-:W-:Y:S01]  /*0130*/  IMAD.MOV.U32 R19, RZ, RZ, RZ ;  /* 0x000000ffff137224 */ /* 0x000fe200078e00ff */
[----:B0-----:R-:W0:Y:S01]  /*0140*/  I2F.U32.RP R6, R8 ;  /* 0x0000000800067306 */ /* 0x001e220000209000 */
[----:B------:R-:W-:-:S07]  /*0150*/  ISETP.NE.U32.AND P2, PT, R8, RZ, PT ;  /* 0x000000ff0800720c */ /* 0x000fce0003f45070 */
[----:B0-----:R-:W0:Y:S02]  /*0160*/  MUFU.RCP R6, R6 ;  /* 0x0000000600067308 */ /* 0x001e240000001000 */
[----:B0-----:R-:W-:-:S06]  /*0170*/  IADD3 R4, PT, PT, R6, 0xffffffe, RZ ;  /* 0x0ffffffe06047810 */ /* 0x001fcc0007ffe0ff */
[----:B------:R0:W1:Y:S02]  /*0180*/  F2I.FTZ.U32.TRUNC.NTZ R5, R4 ;  /* 0x0000000400057305 */ /* 0x000064000021f000 */
[----:B0-----:R-:W-:Y:S02]  /*0190*/  HFMA2 R4, -RZ, RZ, 0, 0 ;  /* 0x00000000ff047431 */ /* 0x001fe400000001ff */
[----:B-1----:R-:W-:-:S04]  /*01a0*/  IMAD.MOV R7, RZ, RZ, -R5 ;  /* 0x000000ffff077224 */ /* 0x002fc800078e0a05 */
[----:B------:R-:W-:-:S04]  /*01b0*/  IMAD R7, R7, R8, RZ ;  /* 0x0000000807077224 */ /* 0x000fc800078e02ff */
[----:B------:R-:W-:-:S06]  /*01c0*/  IMAD.HI.U32 R5, R5, R7, R4 ;  /* 0x0000000705057227 */ /* 0x000fcc00078e0004 */
[----:B------:R-:W-:-:S04]  /*01d0*/  IMAD.HI.U32 R18, R5, UR5, RZ ;  /* 0x0000000505127c27 */ /* 0x000fc8000f8e00ff */
[----:B------:R-:W-:-:S04]  /*01e0*/  IMAD.MOV R5, RZ, RZ, -R18 ;  /* 0x000000ffff057224 */ /* 0x000fc800078e0a12 */
[----:B------:R-:W-:-:S05]  /*01f0*/  IMAD R5, R8, R5, UR5 ;  /* 0x0000000508057e24 */ /* 0x000fca000f8e0205 */
[----:B------:R-:W-:-:S13]  /*0200*/  ISETP.GE.U32.AND P0, PT, R5, R8, PT ;  /* 0x000000080500720c */ /* 0x000fda0003f06070 */
[----:B------:R-:W-:Y:S01]  /*0210*/  @P0 IADD3 R5, PT, PT, R5, -R8, RZ ;  /* 0x8000000805050210 */ /* 0x000fe20007ffe0ff */
[----:B------:R-:W-:-:S03]  /*0220*/  @P0 VIADD R18, R18, 0x1 ;  /* 0x0000000112120836 */ /* 0x000fc60000000000 */
[----:B------:R-:W-:Y:S02]  /*0230*/  ISETP.GE.U32.AND P1, PT, R5, R8, PT ;  /* 0x000000080500720c */ /* 0x000fe40003f26070 */
[----:B------:R-:W-:-:S11]  /*0240*/  MOV R5, RZ ;  /* 0x000000ff00057202 */ /* 0x000fd60000000f00 */
[----:B------:R-:W-:Y:S02]  /*0250*/  @P1 IADD3 R18, PT, PT, R18, 0x1, RZ ;  /* 0x0000000112121810 */ /* 0x000fe40007ffe0ff */
[----:B------:R-:W-:-:S05]  /*0260*/  @!P2 LOP3.LUT R18, RZ, R8, RZ, 0x33, !PT ;  /* 0x00000008ff12a212 */ /* 0x000fca00078e33ff */
[----:B------:R-:W-:-:S04]  /*0270*/  IMAD.MOV R7, RZ, RZ, -R18 ;  /* 0x000000ffff077224 */ /* 0x000fc800078e0a12 */
[----:B------:R-:W-:Y:S01]  /*0280*/  IMAD R4, R8, R7, UR5 ;  /* 0x0000000508047e24 */ /* 0x000fe2000f8e0207 */
[----:B------:R-:W-:Y:S06]  /*0290*/  BRA `(.L_x_514) ;  /* 0x00000000002c7947 */ /* 0x000fec0003800000 */
.L_x_513:
[----:B------:R-:W-:-:S07]  /*02a0*/  MOV R8, 0x2c0 ;  /* 0x000002c000087802 */ /* 0x000fce0000000f00 */
[----:B------:R-:W-:Y:S05]  /*02b0*/  CALL.REL.NOINC `($__internal_27_$__cuda_sm20_div_s64) ;  /* 0x0000000400907944 */ /* 0x000fea0003c00000 */
[----:B------:R-:W0:Y:S01]  /*02c0*/  LDC.64 R10, c[0x0][0x390] ;  /* 0x0000e400ff0a7b82 */ /* 0x000e220000000a00 */
[----:B------:R-:W-:Y:S01]  /*02d0*/  IADD3 R7, P0, PT, RZ, -R18, RZ ;  /* 0x80000012ff077210 */ /* 0x000fe20007f1e0ff */
[----:B------:R-:W-:Y:S01]  /*02e0*/  IMAD.U32 R4, RZ, RZ, UR5 ;  /* 0x00000005ff047e24 */ /* 0x000fe2000f8e00ff */
[----:B------:R-:W-:Y:S02]  /*02f0*/  MOV R5, UR6 ;  /* 0x0000000600057c02 */ /* 0x000fe40008000f00 */
[----:B------:R-:W-:-:S05]  /*0300*/  IADD3.X R9, PT, PT, RZ, ~R19, RZ, P0, !PT ;  /* 0x80000013ff097210 */ /* 0x000fca00007fe4ff */
[-C--:B0-----:R-:W-:Y:S02]  /*0310*/  IMAD R6, R9, R10.reuse, RZ ;  /* 0x0000000a09067224 */ /* 0x081fe400078e02ff */
[----:B------:R-:W-:-:S04]  /*0320*/  IMAD.WIDE.U32 R4, R7, R10, R4 ;  /* 0x0000000a07047225 */ /* 0x000fc800078e0004 */
[----:B------:R-:W-:-:S04]  /*0330*/  IMAD R7, R7, R11, R6 ;  /* 0x0000000b07077224 */ /* 0x000fc800078e0206 */
[----:B------:R-:W-:-:S07]  /*0340*/  IMAD.IADD R5, R5, 0x1, R7 ;  /* 0x0000000105057824 */ /* 0x000fce00078e0207 */
.L_x_514:
[----:B------:R-:W0:Y:S01]  /*0350*/  LDCU.64 UR4, c[0x0][0x3a0] ;  /* 0x00007400ff0477ac */ /* 0x000e220008000a00 */
[----:B------:R-:W1:Y:S01]  /*0360*/  LDCU.64 UR12, c[0x0][0x418] ;  /* 0x00008300ff0c77ac */ /* 0x000e620008000a00 */
[----:B------:R-:W1:Y:S01]  /*0370*/  LDCU.128 UR8, c[0x0][0x420] ;  /* 0x00008400ff0877ac */ /* 0x000e620008000c00 */
[----:B------:R-:W2:Y:S01]  /*0380*/  LDCU.64 UR14, c[0x0][0x398] ;  /* 0x00007300ff0e77ac */ /* 0x000ea20008000a00 */
[----:B0-----:R-:W-:-:S04]  /*0390*/  ISETP.GE.U32.AND P0, PT, R2, UR4, PT ;  /* 0x0000000402007c0c */ /* 0x001fc8000bf06070 */
[----:B------:R-:W-:Y:S01]  /*03a0*/  ISETP.GE.AND.EX P0, PT, R3, UR5, PT, P0 ;  /* 0x0000000503007c0c */ /* 0x000fe2000bf06300 */
[----:B-1----:R-:W-:Y:S02]  /*03b0*/  UIMAD UR6, UR9, UR12, URZ ;  /* 0x0000000c090672a4 */ /* 0x002fe4000f8e02ff */
[----:B------:R-:W-:Y:S01]  /*03c0*/  UIMAD.WIDE.U32 UR4, UR8, UR12, URZ ;  /* 0x0000000c080472a5 */ /* 0x000fe2000f8e00ff */
[----:B--2---:R-:W-:Y:S01]  /*03d0*/  ISETP.GE.U32.AND P1, PT, R0, UR14, PT ;  /* 0x0000000e00007c0c */ /* 0x004fe2000bf26070 */
[----:B------:R-:W-:Y:S02]  /*03e0*/  UIMAD UR6, UR8, UR13, UR6 ;  /* 0x0000000d080672a4 */ /* 0x000fe4000f8e0206 */
[----:B------:R-:W-:Y:S01]  /*03f0*/  UIMAD.WIDE.U32 UR36, UR4, UR10, URZ ;  /* 0x0000000a042472a5 */ /* 0x000fe2000f8e00ff */
[----:B------:R-:W-:Y:S01]  /*0400*/  ISETP.GE.OR.EX P0, PT, RZ, UR15, P0, P1 ;  /* 0x0000000fff007c0c */ /* 0x000fe20008706710 */
[----:B------:R-:W-:-:S04]  /*0410*/  UIADD3 UR5, UPT, UPT, UR5, UR6, URZ ;  /* 0x0000000605057290 */ /* 0x000fc8000fffe0ff */
[----:B------:R-:W-:-:S04]  /*0420*/  UIMAD UR5, UR5, UR10, URZ ;  /* 0x0000000a050572a4 */ /* 0x000fc8000f8e02ff */
[----:B------:R-:W-:-:S04]  /*0430*/  UIMAD UR5, UR4, UR11, UR5 ;  /* 0x0000000b040572a4 */ /* 0x000fc8000f8e0205 */
[----:B------:R-:W-:Y:S08]  /*0440*/  @P0 EXIT ;  /* 0x000000000000094d */ /* 0x000ff00003800000 */
[----:B------:R-:W0:Y:S01]  /*0450*/  LDCU.128 UR16, c[0x0][0x400] ;  /* 0x00008000ff1077ac */ /* 0x000e220008000c00 */
[----:B------:R-:W1:Y:S01]  /*0460*/  LDCU.128 UR12, c[0x0][0x3b0] ;  /* 0x00007600ff0c77ac */ /* 0x000e620008000c00 */
[----:B------:R-:W2:Y:S01]  /*0470*/  LDCU.128 UR20, c[0x0][0x3f0] ;  /* 0x00007e00ff1477ac */ /* 0x000ea20008000c00 */
[----:B------:R-:W3:Y:S01]  /*0480*/  LDCU.128 UR8, c[0x0][0x3c0] ;  /* 0x00007800ff0877ac */ /* 0x000ee20008000c00 */
[----:B------:R-:W4:Y:S01]  /*0490*/  LDCU.64 UR38, c[0x0][0x358] ;  /* 0x00006b00ff2677ac */ /* 0x000f220008000a00 */
[C---:B0-----:R-:W-:Y:S01]  /*04a0*/  IMAD.WIDE.U32 R6, R0.reuse, UR16, RZ ;  /* 0x0000001000067c25 */ /* 0x041fe2000f8e00ff */
[----:B------:R-:W0:Y:S03]  /*04b0*/  LDCU.64 UR6, c[0x0][0x3a8] ;  /* 0x00007500ff0677ac */ /* 0x000e260008000a00 */
[----:B------:R-:W-:Y:S02]  /*04c0*/  IMAD R7, R0, UR17, R7 ;  /* 0x0000001100077c24 */ /* 0x000fe4000f8e0207 */
[----:B------:R-:W-:-:S02]  /*04d0*/  IMAD R9, R3, UR18, RZ ;  /* 0x0000001203097c24 */ /* 0x000fc4000f8e02ff */
[----:B------:R-:W-:-:S04]  /*04e0*/  IMAD.WIDE.U32 R6, R2, UR18, R6 ;  /* 0x0000001202067c25 */ /* 0x000fc8000f8e0006 */
[----:B------:R-:W-:Y:S02]  /*04f0*/  IMAD R9, R2, UR19, R9 ;  /* 0x0000001302097c24 */ /* 0x000fe4000f8e0209 */
[----:B------:R-:W-:Y:S02]  /*0500*/  IMAD.MOV.U32 R8, RZ, RZ, R6 ;  /* 0x000000ffff087224 */ /* 0x000fe400078e0006 */
[----:B--2---:R-:W-:Y:S01]  /*0510*/  IMAD R11, R5, UR22, RZ ;  /* 0x00000016050b7c24 */ /* 0x004fe2000f8e02ff */
[----:B------:R-:W-:Y:S01]  /*0520*/  IADD3 R9, PT, PT, R7, R9, RZ ;  /* 0x0000000907097210 */ /* 0x000fe20007ffe0ff */
[----:B-1----:R-:W-:-:S04]  /*0530*/  IMAD.WIDE.U32 R6, R0, UR14, RZ ;  /* 0x0000000e00067c25 */ /* 0x002fc8000f8e00ff */
[----:B---3--:R-:W-:Y:S02]  /*0540*/  IMAD R3, R3, UR8, RZ ;  /* 0x0000000803037c24 */ /* 0x008fe4000f8e02ff */
[C---:B------:R-:W-:Y:S02]  /*0550*/  IMAD R13, R4.reuse, UR23, R11 ;  /* 0x00000017040d7c24 */ /* 0x040fe4000f8e020b */
[----:B------:R-:W-:-:S04]  /*0560*/  IMAD.WIDE.U32 R8, R4, UR22, R8 ;  /* 0x0000001604087c25 */ /* 0x000fc8000f8e0008 */
[----:B------:R-:W-:Y:S01]  /*0570*/  IMAD R7, R0, UR15, R7 ;  /* 0x0000000f00077c24 */ /* 0x000fe2000f8e0207 */
[----:B------:R-:W-:Y:S01]  /*0580*/  IADD3 R9, PT, PT, R9, R13, RZ ;  /* 0x0000000d09097210 */ /* 0x000fe20007ffe0ff */
[C---:B------:R-:W-:Y:S02]  /*0590*/  IMAD R11, R2.reuse, UR9, R3 ;  /* 0x00000009020b7c24 */ /* 0x040fe4000f8e0203 */
[----:B------:R-:W-:Y:S01]  /*05a0*/  IMAD.WIDE.U32 R2, R2, UR8, R6 ;  /* 0x0000000802027c25 */ /* 0x000fe2000f8e0006 */
[----:B------:R-:W1:Y:S03]  /*05b0*/  LDCU.64 UR8, c[0x0][0x380] ;  /* 0x00007000ff0877ac */ /* 0x000e660008000a00 */
[----:B------:R-:W-:Y:S02]  /*05c0*/  IMAD R7, R19, UR20, RZ ;  /* 0x0000001413077c24 */ /* 0x000fe4000f8e02ff */
[----:B------:R-:W-:-:S02]  /*05d0*/  IMAD.IADD R3, R3, 0x1, R11 ;  /* 0x0000000103037824 */ /* 0x000fc400078e020b */
[----:B------:R-:W-:Y:S02]  /*05e0*/  IMAD R5, R5, UR12, RZ ;  /* 0x0000000c05057c24 */ /* 0x000fe4000f8e02ff */
[C---:B------:R-:W-:Y:S02]  /*05f0*/  IMAD R11, R18.reuse, UR21, R7 ;  /* 0x00000015120b7c24 */ /* 0x040fe4000f8e0207 */
[----:B------:R-:W-:-:S04]  /*0600*/  IMAD.WIDE.U32 R6, R18, UR20, R8 ;  /* 0x0000001412067c25 */ /* 0x000fc8000f8e0008 */
[----:B------:R-:W-:Y:S01]  /*0610*/  IMAD R9, R4, UR13, R5 ;  /* 0x0000000d04097c24 */ /* 0x000fe2000f8e0205 */
[----:B------:R-:W-:Y:S01]  /*0620*/  LEA R16, P0, R6, UR10, 0x3 ;  /* 0x0000000a06107c11 */ /* 0x000fe2000f8018ff */
[----:B------:R-:W-:Y:S01]  /*0630*/  IMAD.WIDE.U32 R4, R4, UR12, R2 ;  /* 0x0000000c04047c25 */ /* 0x000fe2000f8e0002 */
[----:B------:R-:W-:-:S03]  /*0640*/  IADD3 R3, PT, PT, R7, R11, RZ ;  /* 0x0000000b07037210 */ /* 0x000fc60007ffe0ff */
[----:B------:R-:W-:Y:S01]  /*0650*/  IMAD.IADD R5, R5, 0x1, R9 ;  /* 0x0000000105057824 */ /* 0x000fe200078e0209 */
[----:B------:R-:W-:Y:S01]  /*0660*/  LEA.HI.X R17, R6, UR11, R3, 0x3, P0 ;  /* 0x0000000b06117c11 */ /* 0x000fe200080f1c03 */
[----:B0-----:R-:W-:-:S05]  /*0670*/  IMAD R3, R19, UR6, RZ ;  /* 0x0000000613037c24 */ /* 0x001fca000f8e02ff */
[----:B----4-:R-:W2:Y:S01]  /*0680*/  LDG.E.64 R16, desc[UR38][R16.64] ;  /* 0x0000002610107981 */ /* 0x010ea2000c1e1b00 */
[C---:B------:R-:W-:Y:S02]  /*0690*/  IMAD R7, R18.reuse, UR7, R3 ;  /* 0x0000000712077c24 */ /* 0x040fe4000f8e0203 */
[----:B------:R-:W-:-:S05]  /*06a0*/  IMAD.WIDE.U32 R2, R18, UR6, R4 ;  /* 0x0000000612027c25 */ /* 0x000fca000f8e0004 */
[----:B------:R-:W-:Y:S02]  /*06b0*/  IADD3 R3, PT, PT, R3, R7, RZ ;  /* 0x0000000703037210 */ /* 0x000fe40007ffe0ff */
[----:B-1----:R-:W-:-:S04]  /*06c0*/  LEA R22, P0, R2, UR8, 0x1 ;  /* 0x0000000802167c11 */ /* 0x002fc8000f8008ff */
[----:B------:R-:W-:-:S05]  /*06d0*/  LEA.HI.X R23, R2, UR9, R3, 0x1, P0 ;  /* 0x0000000902177c11 */ /* 0x000fca00080f0c03 */
[----:B------:R0:W5:Y:S01]  /*06e0*/  LDG.E.U16 R22, desc[UR38][R22.64] ;  /* 0x0000002616167981 */ /* 0x000162000c1e1500 */
[----:B------:R-:W-:Y:S01]  /*06f0*/  UIADD3 UR40, UPT, UPT, UR37, UR5, URZ ;  /* 0x0000000525287290 */ /* 0x000fe2000fffe0ff */
[----:B------:R-:W-:Y:S01]  /*0700*/  BSSY.RECONVERGENT B6, `(.L_x_515) ;  /* 0x0000016000067945 */ /* 0x000fe20003800200 */
[C---:B--2---:R-:W-:Y:S02]  /*0710*/  ISETP.GE.U32.AND P0, PT, R16.reuse, UR36, PT ;  /* 0x0000002410007c0c */ /* 0x044fe4000bf06070 */
[----:B------:R-:W-:Y:S02]  /*0720*/  ISETP.GT.U32.AND P1, PT, R16, -0x1, PT ;  /* 0xffffffff1000780c */ /* 0x000fe40003f24070 */
[C---:B------:R-:W-:Y:S02]  /*0730*/  ISETP.GE.AND.EX P0, PT, R17.reuse, UR40, PT, P0 ;  /* 0x0000002811007c0c */ /* 0x040fe4000bf06300 */
[----:B------:R-:W-:-:S13]  /*0740*/  ISETP.GT.AND.EX P1, PT, R17, -0x1, PT, P1 ;  /* 0xffffffff1100780c */ /* 0x000fda0003f24310 */
[----:B0-----:R-:W-:Y:S05]  /*0750*/  @!P0 BRA P1, `(.L_x_516) ;  /* 0x0000000000408947 */ /* 0x001fea0000800000 */
[----:B------:R-:W-:Y:S01]  /*0760*/  MOV R2, 0x188 ;  /* 0x0000018800027802 */ /* 0x000fe20000000f00 */
[----:B------:R-:W0:Y:S01]  /*0770*/  LDCU.64 UR4, c[0x4][0x180] ;  /* 0x01003000ff0477ac */ /* 0x000e220008000a00 */
[----:B------:R-:W-:Y:S02]  /*0780*/  HFMA2 R12, -RZ, RZ, 0, 5.9604644775390625e-08 ;  /* 0x00000001ff0c7431 */ /* 0x000fe400000001ff */
[----:B------:R-:W-:Y:S01]  /*0790*/  IMAD.MOV.U32 R8, RZ, RZ, 0x45 ;  /* 0x00000045ff087424 */ /* 0x000fe200078e00ff */
[----:B------:R-:W1:Y:S01]  /*07a0*/  LDCU.64 UR6, c[0x4][0x178] ;  /* 0x01002f00ff0677ac */ /* 0x000e620008000a00 */
[----:B------:R-:W2:Y:S01]  /*07b0*/  LDC.64 R2, c[0x4][R2] ;  /* 0x0100000002027b82 */ /* 0x000ea20000000a00 */
[----:B------:R-:W-:Y:S01]  /*07c0*/  IMAD.MOV.U32 R13, RZ, RZ, RZ ;  /* 0x000000ffff0d7224 */ /* 0x000fe200078e00ff */
[----:B------:R-:W3:Y:S01]  /*07d0*/  LDCU.64 UR8, c[0x4][0x88] ;  /* 0x01001100ff0877ac */ /* 0x000ee20008000a00 */
[----:B0-----:R-:W-:Y:S01]  /*07e0*/  IMAD.U32 R4, RZ, RZ, UR4 ;  /* 0x00000004ff047e24 */ /* 0x001fe2000f8e00ff */
[----:B------:R-:W-:Y:S01]  /*07f0*/  MOV R5, UR5 ;  /* 0x0000000500057c02 */ /* 0x000fe20008000f00 */
[----:B-1----:R-:W-:Y:S01]  /*0800*/  IMAD.U32 R6, RZ, RZ, UR6 ;  /* 0x00000006ff067e24 */ /* 0x002fe2000f8e00ff */
[----:B------:R-:W-:Y:S01]  /*0810*/  MOV R7, UR7 ;  /* 0x0000000700077c02 */ /* 0x000fe20008000f00 */
[----:B---3--:R-:W-:Y:S01]  /*0820*/  IMAD.U32 R10, RZ, RZ, UR8 ;  /* 0x00000008ff0a7e24 */ /* 0x008fe2000f8e00ff */
[----:B------:R-:W-:-:S07]  /*0830*/  MOV R11, UR9 ;  /* 0x00000009000b7c02 */ /* 0x000fce0008000f00 */
[----:B------:R-:W-:-:S07]  /*0840*/  LEPC R20, `(.L_x_516) ;  /* 0x000000001014794e */ /* 0x000fce0000000000 */
[----:B--2--5:R-:W-:Y:S05]  /*0850*/  CALL.ABS.NOINC R2 ;  /* 0x0000000002007343 */ /* 0x024fea0003c00000 */
.L_x_516:
[----:B------:R-:W-:Y:S05]  /*0860*/  BSYNC.RECONVERGENT B6 ;  /* 0x0000000000067941 */ /* 0x000fea0003800200 */
.L_x_515:
[----:B------:R-:W0:Y:S01]  /*0870*/  LDCU.64 UR4, c[0x0][0x410] ;  /* 0x00008200ff0477ac */ /* 0x000e220008000a00 */
[C---:B------:R-:W-:Y:S02]  /*0880*/  IMAD R3, R18.reuse, UR40, RZ ;  /* 0x0000002812037c24 */ /* 0x040fe4000f8e02ff */
[----:B------:R-:W-:-:S04]  /*0890*/  IMAD.WIDE.U32 R16, R18, UR36, R16 ;  /* 0x0000002412107c25 */ /* 0x000fc8000f8e0010 */
[----:B------:R-:W-:-:S05]  /*08a0*/  IMAD R3, R19, UR36, R3 ;  /* 0x0000002413037c24 */ /* 0x000fca000f8e0203 */
[----:B------:R-:W-:Y:S02]  /*08b0*/  IADD3 R3, PT, PT, R17, R3, RZ ;  /* 0x0000000311037210 */ /* 0x000fe40007ffe0ff */
[----:B0-----:R-:W-:-:S04]  /*08c0*/  LEA R2, P0, R16, UR4, 0x1 ;  /* 0x0000000410027c11 */ /* 0x001fc8000f8008ff */
[----:B------:R-:W-:-:S05]  /*08d0*/  LEA.HI.X R3, R16, UR5, R3, 0x1, P0 ;  /* 0x0000000510037c11 */ /* 0x000fca00080f0c03 */
[----:B-----5:R-:W-:Y:S01]  /*08e0*/  STG.E.U16 desc[UR38][R2.64], R22 ;  /* 0x0000001602007986 */ /* 0x020fe2000c101526 */
[----:B------:R-:W-:Y:S05]  /*08f0*/  EXIT ;  /* 0x000000000000794d */ /* 0x000fea0003800000 */
        .weak           $__internal_27_$__cuda_sm20_div_s64
        .type           $__internal_27_$__cuda_sm20_div_s64,@function
        .size           $__internal_27_$__cuda_sm20_div_s64,(.L_x_954 - $__internal_27_$__cuda_sm20_div_s64)
$__internal_27_$__cuda_sm20_div_s64:
[----:B------:R-:W0:Y:S01]  /*0900*/  LDC.64 R4, c[0x0][0x390] ;  /* 0x0000e400ff047b82 */ /* 0x000e220000000a00 */
[----:B------:R-:W-:Y:S02]  /*0910*/  ISETP.LE.AND P3, PT, RZ, UR6, PT ;  /* 0x00000006ff007c0c */ /* 0x000fe4000bf63270 */
[----:B0-----:R-:W-:Y:S02]  /*0920*/  IADD3 R7, P1, PT, RZ, -R4, RZ ;  /* 0x80000004ff077210 */ /* 0x001fe40007f3e0ff */
[----:B------:R-:W-:-:S03]  /*0930*/  ISETP.GE.AND P0, PT, R5, RZ, PT ;  /* 0x000000ff0500720c */ /* 0x000fc60003f06270 */
        /* <DEDUP_REMOVED lines=20> */
[----:B------:R-:W-:-:S04]  /*0a80*/  IMAD.HI.U32 R12, P1, R11, R15, R12 ;  /* 0x0000000f0b0c7227 */ /* 0x000fc8000782000c */
[----:B------:R-:W-:Y:S01]  /*0a90*/  IMAD.X R9, R9, 0x1, R11, P0 ;  /* 0x0000000109097824 */ /* 0x000fe200000e060b */
[----:B------:R-:W-:-:S04]  /*0aa0*/  IADD3 R13, P2, PT, R19, R12, RZ ;  /* 0x0000000c130d7210 */ /* 0x000fc80007f5e0ff */
[----:B------:R-:W-:Y:S01]  /*0ab0*/  IADD3.X R15, PT, PT, RZ, RZ, R9, P2, P1 ;  /* 0x000000ffff0f7210 */ /* 0x000fe200017e2409 */
[----:B------:R-:W-:-:S04]  /*0ac0*/  IMAD.WIDE.U32 R10, R13, R6, RZ ;  /* 0x000000060d0a7225 */ /* 0x000fc800078e00ff */
[----:B------:R-:W-:Y:S01]  /*0ad0*/  IMAD R9, R13, R7, R11 ;  /* 0x000000070d097224 */ /* 0x000fe200078e020b */
[----:B------:R-:W-:-:S03]  /*0ae0*/  IADD3 R11, P0, PT, RZ, -R10, RZ ;  /* 0x8000000aff0b7210 */ /* 0x000fc60007f1e0ff */
[----:B------:R-:W-:Y:S02]  /*0af0*/  IMAD R9, R15, R6, R9 ;  /* 0x000000060f097224 */ /* 0x000fe400078e0209 */
[----:B------:R-:W-:-:S03]  /*0b00*/  IMAD.HI.U32 R12, R13, R11, RZ ;  /* 0x0000000b0d0c7227 */ /* 0x000fc600078e00ff */
[----:B------:R-:W-:Y:S02]  /*0b10*/  IADD3.X R10, PT, PT, RZ, ~R9, RZ, P0, !PT ;  /* 0x80000009ff0a7210 */ /* 0x000fe400007fe4ff */
[----:B------:R-:W-:-:S03]  /*0b20*/  IADD3 R9, P4, PT, RZ, -UR5, RZ ;  /* 0x80000005ff097c10 */ /* 0x000fc6000ff9e0ff */
[----:B------:R-:W-:Y:S01]  /*0b30*/  IMAD.WIDE.U32 R12, P0, R13, R10, R12 ;  /* 0x0000000a0d0c7225 */ /* 0x000fe2000780000c */
[----:B------:R-:W-:-:S03]  /*0b40*/  SEL R9, R9, UR5, !P3 ;  /* 0x0000000509097c07 */ /* 0x000fc6000d800000 */
[----:B------:R-:W-:Y:S02]  /*0b50*/  IMAD.X R14, RZ, RZ, ~UR6, P4 ;  /* 0x80000006ff0e7e24 */ /* 0x000fe4000a0e06ff */
[----:B------:R-:W-:-:S03]  /*0b60*/  IMAD.HI.U32 R12, P1, R15, R11, R12 ;  /* 0x0000000b0f0c7227 */ /* 0x000fc6000782000c */
[----:B------:R-:W-:Y:S01]  /*0b70*/  SEL R14, R14, UR6, !P3 ;  /* 0x000000060e0e7c07 */ /* 0x000fe2000d800000 */
[CC--:B------:R-:W-:Y:S02]  /*0b80*/  IMAD R11, R15.reuse, R10.reuse, RZ ;  /* 0x0000000a0f0b7224 */ /* 0x0c0fe400078e02ff */
[----:B------:R-:W-:-:S03]  /*0b90*/  IMAD.HI.U32 R10, R15, R10, RZ ;  /* 0x0000000a0f0a7227 */ /* 0x000fc600078e00ff */
[----:B------:R-:W-:Y:S01]  /*0ba0*/  IADD3 R12, P2, PT, R11, R12, RZ ;  /* 0x0000000c0b0c7210 */ /* 0x000fe20007f5e0ff */
[----:B------:R-:W-:Y:S01]  /*0bb0*/  IMAD.MOV.U32 R11, RZ, RZ, RZ ;  /* 0x000000ffff0b7224 */ /* 0x000fe200078e00ff */
[----:B------:R-:W-:-:S03]  /*0bc0*/  IADD3.X R15, PT, PT, R10, R15, RZ, P0, !PT ;  /* 0x0000000f0a0f7210 */ /* 0x000fc600007fe4ff */
[----:B------:R-:W-:Y:S01]  /*0bd0*/  IMAD.HI.U32 R10, R12, R9, RZ ;  /* 0x000000090c0a7227 */ /* 0x000fe200078e00ff */
        /* <DEDUP_REMOVED lines=10> */
[C---:B------:R-:W-:Y:S01]  /*0c80*/  IMAD R11, R13.reuse, R7, R11 ;  /* 0x000000070d0b7224 */ /* 0x040fe200078e020b */
[----:B------:R-:W-:Y:S02]  /*0c90*/  IADD3 R10, P2, PT, R13, 0x1, RZ ;  /* 0x000000010d0a7810 */ /* 0x000fe40007f5e0ff */
[-C--:B------:R-:W-:Y:S01]  /*0ca0*/  ISETP.GE.U32.AND P0, PT, R17, R6.reuse, PT ;  /* 0x000000061100720c */ /* 0x080fe20003f06070 */
[----:B------:R-:W-:Y:S01]  /*0cb0*/  IMAD R11, R15, R6, R11 ;  /* 0x000000060f0b7224 */ /* 0x000fe200078e020b */
[----:B------:R-:W-:-:S04]  /*0cc0*/  IADD3.X R12, PT, PT, RZ, R15, RZ, P2, !PT ;  /* 0x0000000fff0c7210 */ /* 0x000fc800017fe4ff */
[----:B------:R-:W-:Y:S02]  /*0cd0*/  IADD3.X R19, PT, PT, ~R11, R14, RZ, P1, !PT ;  /* 0x0000000e0b137210 */ /* 0x000fe40000ffe5ff */
[----:B------:R-:W-:Y:S02]  /*0ce0*/  IADD3 R9, P1, PT, R17, -R6, RZ ;  /* 0x8000000611097210 */ /* 0x000fe40007f3e0ff */
[----:B------:R-:W-:-:S03]  /*0cf0*/  ISETP.GE.U32.AND.EX P0, PT, R19, R7, PT, P0 ;  /* 0x000000071300720c */ /* 0x000fc60003f06100 */
[----:B------:R-:W-:Y:S01]  /*0d00*/  IMAD.X R11, R19, 0x1, ~R7, P1 ;  /* 0x00000001130b7824 */ /* 0x000fe200008e0e07 */
[----:B------:R-:W-:Y:S02]  /*0d10*/  SEL R9, R9, R17, P0 ;  /* 0x0000001109097207 */ /* 0x000fe40000000000 */
[----:B------:R-:W-:Y:S02]  /*0d20*/  SEL R13, R10, R13, P0 ;  /* 0x0000000d0a0d7207 */ /* 0x000fe40000000000 */
[----:B------:R-:W-:Y:S02]  /*0d30*/  SEL R11, R11, R19, P0 ;  /* 0x000000130b0b7207 */ /* 0x000fe40000000000 */
[----:B------:R-:W-:Y:S02]  /*0d40*/  ISETP.GE.U32.AND P1, PT, R9, R6, PT ;  /* 0x000000060900720c */ /* 0x000fe40003f26070 */
[----:B------:R-:W-:Y:S02]  /*0d50*/  SEL R6, R12, R15, P0 ;  /* 0x0000000f0c067207 */ /* 0x000fe40000000000 */
[----:B------:R-:W-:-:S02]  /*0d60*/  IADD3 R18, P2, PT, R13, 0x1, RZ ;  /* 0x000000010d127810 */ /* 0x000fc40007f5e0ff */
[----:B------:R-:W-:Y:S02]  /*0d70*/  ISETP.GE.U32.AND.EX P0, PT, R11, R7, PT, P1 ;  /* 0x000000070b00720c */ /* 0x000fe40003f06110 */
[----:B------:R-:W-:Y:S01]  /*0d80*/  LOP3.LUT R9, R5, UR6, RZ, 0x3c, !PT ;  /* 0x0000000605097c12 */ /* 0x000fe2000f8e3cff */
[----:B------:R-:W-:Y:S01]  /*0d90*/  IMAD.X R19, RZ, RZ, R6, P2 ;  /* 0x000000ffff137224 */ /* 0x000fe200010e0606 */
[----:B------:R-:W-:Y:S02]  /*0da0*/  SEL R18, R18, R13, P0 ;  /* 0x0000000d12127207 */ /* 0x000fe40000000000 */
[----:B------:R-:W-:Y:S01]  /*0db0*/  ISETP.GE.AND P1, PT, R9, RZ, PT ;  /* 0x000000ff0900720c */ /* 0x000fe20003f26270 */
[----:B------:R-:W-:Y:S01]  /*0dc0*/  IMAD.MOV.U32 R9, RZ, RZ, 0x0 ;  /* 0x00000000ff097424 */ /* 0x000fe200078e00ff */
[----:B------:R-:W-:Y:S02]  /*0dd0*/  SEL R19, R19, R6, P0 ;  /* 0x0000000613137207 */ /* 0x000fe40000000000 */
[----:B------:R-:W-:-:S02]  /*0de0*/  IADD3 R7, P2, PT, RZ, -R18, RZ ;  /* 0x80000012ff077210 */ /* 0x000fc40007f5e0ff */
[----:B------:R-:W-:Y:S02]  /*0df0*/  ISETP.NE.U32.AND P0, PT, R4, RZ, PT ;  /* 0x000000ff0400720c */ /* 0x000fe40003f05070 */
[-C--:B------:R-:W-:Y:S02]  /*0e00*/  IADD3.X R4, PT, PT, RZ, ~R19.reuse, RZ, P2, !PT ;  /* 0x80000013ff047210 */ /* 0x080fe400017fe4ff */
[----:B------:R-:W-:Y:S02]  /*0e10*/  ISETP.NE.AND.EX P0, PT, R5, RZ, PT, P0 ;  /* 0x000000ff0500720c */ /* 0x000fe40003f05300 */
[----:B------:R-:W-:Y:S02]  /*0e20*/  SEL R18, R7, R18, !P1 ;  /* 0x0000001207127207 */ /* 0x000fe40004800000 */
[----:B------:R-:W-:Y:S02]  /*0e30*/  SEL R19, R4, R19, !P1 ;  /* 0x0000001304137207 */ /* 0x000fe40004800000 */
[----:B------:R-:W-:-:S02]  /*0e40*/  SEL R18, R18, 0xffffffff, P0 ;  /* 0xffffffff12127807 */ /* 0x000fc40000000000 */
[----:B------:R-:W-:Y:S01]  /*0e50*/  SEL R19, R19, 0xffffffff, P0 ;  /* 0xffffffff13137807 */ /* 0x000fe20000000000 */
[----:B------:R-:W-:Y:S06]  /*0e60*/  RET.REL.NODEC R8 `(_ZN2at6native30max_unpooling3d_forward_kernelIN3c108BFloat16EEEvNS_27GenericPackedTensorAccessorIKT_Lm4ENS_16DefaultPtrTraitsElEENS4_IKlLm4ES7_lEEPS5_llll) ;  /* 0xfffffff008647950 */ /* 0x000fec0003c3ffff */
.L_x_517:
        /* <DEDUP_REMOVED lines=9> */
.L_x_954:


//--------------------- .text._ZN2at6native30max_unpooling3d_forward_kernelIN3c104HalfEEEvNS_27GenericPackedTensorAccessorIKT_Lm4ENS_16DefaultPtrTraitsElEENS4_IKlLm4ES7_lEEPS5_llll --------------------------
	.section	.text._ZN2at6native30max_unpooling3d_forward_kernelIN3c104HalfEEEvNS_27GenericPackedTensorAccessorIKT_Lm4ENS_16DefaultPtrTraitsElEENS4_IKlLm4ES7_lEEPS5_llll,"ax",@progbits
	.align	128
        .global         _ZN2at6native30max_unpooling3d_forward_kernelIN3c104HalfEEEvNS_27GenericPackedTensorAccessorIKT_Lm4ENS_16DefaultPtrTraitsElEENS4_IKlLm4ES7_lEEPS5_llll
        .type           _ZN2at6native30max_unpooling3d_forward_kernelIN3c104HalfEEEvNS_27GenericPackedTensorAccessorIKT_Lm4ENS_16DefaultPtrTraitsElEENS4_IKlLm4ES7_lEEPS5_llll,@function
        .size           _ZN2at6native30max_unpooling3d_forward_kernelIN3c104HalfEEEvNS_27GenericPackedTensorAccessorIKT_Lm4ENS_16DefaultPtrTraitsElEENS4_IKlLm4ES7_lEEPS5_llll,(.L_x_955 - _ZN2at6native30max_unpooling3d_forward_kernelIN3c104HalfEEEvNS_27GenericPackedTensorAccessorIKT_Lm4ENS_16DefaultPtrTraitsElEENS4_IKlLm4ES7_lEEPS5_llll)
        .other          _ZN2at6native30max_unpooling3d_forward_kernelIN3c104HalfEEEvNS_27GenericPackedTensorAccessorIKT_Lm4ENS_16DefaultPtrTraitsElEENS4_IKlLm4ES7_lEEPS5_llll,@"STO_CUDA_ENTRY STV_DEFAULT"
_ZN2at6native30max_unpooling3d_forward_kernelIN3c104HalfEEEvNS_27GenericPackedTensorAccessorIKT_Lm4ENS_16DefaultPtrTraitsElEENS4_IKlLm4ES7_lEEPS5_llll:
.text._ZN2at6native30max_unpooling3d_forward_kernelIN3c104HalfEEEvNS_27GenericPackedTensorAccessorIKT_Lm4ENS_16DefaultPtrTraitsElEENS4_IKlLm4ES7_lEEPS5_llll:
        /* <DEDUP_REMOVED lines=42> */
.L_x_518:
[----:B------:R-:W-:-:S07]  /*02a0*/  MOV R8, 0x2c0 ;  /* 0x000002c000087802 */ /* 0x000fce0000000f00 */
[----:B------:R-:W-:Y:S05]  /*02b0*/  CALL.REL.NOINC `($__internal_28_$__cuda_sm20_div_s64) ;  /* 0x0000000400907944 */ /* 0x000fea0003c00000 */
        /* <DEDUP_REMOVED lines=9> */
.L_x_519:
        /* <DEDUP_REMOVED lines=81> */
.L_x_521:
[----:B------:R-:W-:Y:S05]  /*0860*/  BSYNC.RECONVERGENT B6 ;  /* 0x0000000000067941 */ /* 0x000fea0003800200 */
.L_x_520:
        /* <DEDUP_REMOVED lines=9> */
        .weak           $__internal_28_$__cuda_sm20_div_s64
        .type           $__internal_28_$__cuda_sm20_div_s64,@function
        .size           $__internal_28_$__cuda_sm20_div_s64,(.L_x_955 - $__internal_28_$__cuda_sm20_div_s64)
$__internal_28_$__cuda_sm20_div_s64:
        /* <DEDUP_REMOVED lines=86> */
[----:B------:R-:W-:Y:S06]  /*0e60*/  RET.REL.NODEC R8 `(_ZN2at6native30max_unpooling3d_forward_kernelIN3c104HalfEEEvNS_27GenericPackedTensorAccessorIKT_Lm4ENS_16DefaultPtrTraitsElEENS4_IKlLm4ES7_lEEPS5_llll) ;  /* 0xfffffff008647950 */ /* 0x000fec0003c3ffff */
.L_x_522:
        /* <DEDUP_REMOVED lines=9> */
.L_x_955:


//--------------------- .text._ZN2at6native30max_unpooling3d_forward_kernelIfEEvNS_27GenericPackedTensorAccessorIKT_Lm4ENS_16DefaultPtrTraitsElEENS2_IKlLm4ES5_lEEPS3_llll --------------------------
	.section	.text._ZN2at6native30max_unpooling3d_forward_kernelIfEEvNS_27GenericPackedTensorAccessorIKT_Lm4ENS_16DefaultPtrTraitsElEENS2_IKlLm4ES5_lEEPS3_llll,"ax",@progbits
	.align	128
        .global         _ZN2at6native30max_unpooling3d_forward_kernelIfEEvNS_27GenericPackedTensorAccessorIKT_Lm4ENS_16DefaultPtrTraitsElEENS2_IKlLm4ES5_lEEPS3_llll
        .type           _ZN2at6native30max_unpooling3d_forward_kernelIfEEvNS_27GenericPackedTensorAccessorIKT_Lm4ENS_16DefaultPtrTraitsElEENS2_IKlLm4ES5_lEEPS3_llll,@function
        .size           _ZN2at6native30max_unpooling3d_forward_kernelIfEEvNS_27GenericPackedTensorAccessorIKT_Lm4ENS_16DefaultPtrTraitsElEENS2_IKlLm4ES5_lEEPS3_llll,(.L_x_956 - _ZN2at6native30max_unpooling3d_forward_kernelIfEEvNS_27GenericPackedTensorAccessorIKT_Lm4ENS_16DefaultPtrTraitsElEENS2_IKlLm4ES5_lEEPS3_llll)
        .other          _ZN2at6native30max_unpooling3d_forward_kernelIfEEvNS_27GenericPackedTensorAccessorIKT_Lm4ENS_16DefaultPtrTraitsElEENS2_IKlLm4ES5_lEEPS3_llll,@"STO_CUDA_ENTRY STV_DEFAULT"
_ZN2at6native30max_unpooling3d_forward_kernelIfEEvNS_27GenericPackedTensorAccessorIKT_Lm4ENS_16DefaultPtrTraitsElEENS2_IKlLm4ES5_lEEPS3_llll:
.text._ZN2at6native30max_unpooling3d_forward_kernelIfEEvNS_27GenericPackedTensorAccessorIKT_Lm4ENS_16DefaultPtrTraitsElEENS2_IKlLm4ES5_lEEPS3_llll:
        /* <DEDUP_REMOVED lines=42> */
.L_x_523:
[----:B------:R-:W-:-:S07]  /*02a0*/  MOV R8, 0x2c0 ;  /* 0x000002c000087802 */ /* 0x000fce0000000f00 */
[----:B------:R-:W-:Y:S05]  /*02b0*/  CALL.REL.NOINC `($__internal_29_$__cuda_sm20_div_s64) ;  /* 0x0000000400907944 */ /* 0x000fea0003c00000 */
        /* <DEDUP_REMOVED lines=9> */
.L_x_524:
        /* <DEDUP_REMOVED lines=57> */
[----:B------:R0:W5:Y:S01]  /*06e0*/  LDG.E R22, desc[UR38][R22.64] ;  /* 0x0000002616167981 */ /* 0x000162000c1e1900 */
        /* <DEDUP_REMOVED lines=23> */
.L_x_526:
[----:B------:R-:W-:Y:S05]  /*0860*/  BSYNC.RECONVERGENT B6 ;  /* 0x0000000000067941 */ /* 0x000fea0003800200 */
.L_x_525:
[----:B------:R-:W0:Y:S01]  /*0870*/  LDCU.64 UR4, c[0x0][0x410] ;  /* 0x00008200ff0477ac */ /* 0x000e220008000a00 */
[C---:B------:R-:W-:Y:S02]  /*0880*/  IMAD R3, R18.reuse, UR40, RZ ;  /* 0x0000002812037c24 */ /* 0x040fe4000f8e02ff */
[----:B------:R-:W-:-:S04]  /*0890*/  IMAD.WIDE.U32 R16, R18, UR36, R16 ;  /* 0x0000002412107c25 */ /* 0x000fc8000f8e0010 */
[----:B------:R-:W-:-:S05]  /*08a0*/  IMAD R3, R19, UR36, R3 ;  /* 0x0000002413037c24 */ /* 0x000fca000f8e0203 */
[----:B------:R-:W-:Y:S02]  /*08b0*/  IADD3 R3, PT, PT, R17, R3, RZ ;  /* 0x0000000311037210 */ /* 0x000fe40007ffe0ff */
[----:B0-----:R-:W-:-:S04]  /*08c0*/  LEA R2, P0, R16, UR4, 0x2 ;  /* 0x0000000410027c11 */ /* 0x001fc8000f8010ff */
[----:B------:R-:W-:-:S05]  /*08d0*/  LEA.HI.X R3, R16, UR5, R3, 0x2, P0 ;  /* 0x0000000510037c11 */ /* 0x000fca00080f1403 */
[----:B-----5:R-:W-:Y:S01]  /*08e0*/  STG.E desc[UR38][R2.64], R22 ;  /* 0x0000001602007986 */ /* 0x020fe2000c101926 */
[----:B------:R-:W-:Y:S05]  /*08f0*/  EXIT ;  /* 0x000000000000794d */ /* 0x000fea0003800000 */
        .weak           $__internal_29_$__cuda_sm20_div_s64
        .type           $__internal_29_$__cuda_sm20_div_s64,@function
        .size           $__internal_29_$__cuda_sm20_div_s64,(.L_x_956 - $__internal_29_$__cuda_sm20_div_s64)
$__internal_29_$__cuda_sm20_div_s64:
        /* <DEDUP_REMOVED lines=86> */
[----:B------:R-:W-:Y:S06]  /*0e60*/  RET.REL.NODEC R8 `(_ZN2at6native30max_unpooling3d_forward_kernelIfEEvNS_27GenericPackedTensorAccessorIKT_Lm4ENS_16DefaultPtrTraitsElEENS2_IKlLm4ES5_lEEPS3_llll) ;  /* 0xfffffff008647950 */ /* 0x000fec0003c3ffff */
.L_x_527:
        /* <DEDUP_REMOVED lines=9> */
.L_x_956:


//--------------------- .text._ZN2at6native30max_unpooling3d_forward_kernelIdEEvNS_27GenericPackedTensorAccessorIKT_Lm4ENS_16DefaultPtrTraitsElEENS2_IKlLm4ES5_lEEPS3_llll --------------------------
	.section	.text._ZN2at6native30max_unpooling3d_forward_kernelIdEEvNS_27GenericPackedTensorAccessorIKT_Lm4ENS_16DefaultPtrTraitsElEENS2_IKlLm4ES5_lEEPS3_llll,"ax",@progbits
	.align	128
        .global         _ZN2at6native30max_unpooling3d_forward_kernelIdEEvNS_27GenericPackedTensorAccessorIKT_Lm4ENS_16DefaultPtrTraitsElEENS2_IKlLm4ES5_lEEPS3_llll
        .type           _ZN2at6native30max_unpooling3d_forward_kernelIdEEvNS_27GenericPackedTensorAccessorIKT_Lm4ENS_16DefaultPtrTraitsElEENS2_IKlLm4ES5_lEEPS3_llll,@function
        .size           _ZN2at6native30max_unpooling3d_forward_kernelIdEEvNS_27GenericPackedTensorAccessorIKT_Lm4ENS_16DefaultPtrTraitsElEENS2_IKlLm4ES5_lEEPS3_llll,(.L_x_957 - _ZN2at6native30max_unpooling3d_forward_kernelIdEEvNS_27GenericPackedTensorAccessorIKT_Lm4ENS_16DefaultPtrTraitsElEENS2_IKlLm4ES5_lEEPS3_llll)
        .other          _ZN2at6native30max_unpooling3d_forward_kernelIdEEvNS_27GenericPackedTensorAccessorIKT_Lm4ENS_16DefaultPtrTraitsElEENS2_IKlLm4ES5_lEEPS3_llll,@"STO_CUDA_ENTRY STV_DEFAULT"
_ZN2at6native30max_unpooling3d_forward_kernelIdEEvNS_27GenericPackedTensorAccessorIKT_Lm4ENS_16DefaultPtrTraitsElEENS2_IKlLm4ES5_lEEPS3_llll:
.text._ZN2at6native30max_unpooling3d_forward_kernelIdEEvNS_27GenericPackedTensorAccessorIKT_Lm4ENS_16DefaultPtrTraitsElEENS2_IKlLm4ES5_lEEPS3_llll:
        /* <DEDUP_REMOVED lines=42> */
.L_x_528:
[----:B------:R-:W-:-:S07]  /*02a0*/  MOV R8, 0x2c0 ;  /* 0x000002c000087802 */ /* 0x000fce0000000f00 */
[----:B------:R-:W-:Y:S05]  /*02b0*/  CALL.REL.NOINC `($__internal_30_$__cuda_sm20_div_s64) ;  /* 0x0000000400907944 */ /* 0x000fea0003c00000 */
        /* <DEDUP_REMOVED lines=9> */
.L_x_529:
        /* <DEDUP_REMOVED lines=56> */
[----:B------:R-:W-:-:S06]  /*06d0*/  LEA.HI.X R19, R2, UR9, R3, 0x3, P0 ;  /* 0x0000000902137c11 */ /* 0x000fcc00080f1c03 */
[----:B------:R-:W5:Y:S01]  /*06e0*/  LDG.E.64 R18, desc[UR38][R18.64] ;  /* 0x0000002612127981 */ /* 0x000f62000c1e1b00 */
[----:B------:R-:W-:Y:S01]  /*06f0*/  UIADD3 UR40, UPT, UPT, UR37, UR5, URZ ;  /* 0x0000000525287290 */ /* 0x000fe2000fffe0ff */
[----:B------:R-:W-:Y:S01]  /*0700*/  BSSY.RECONVERGENT B6, `(.L_x_530) ;  /* 0x0000016000067945 */ /* 0x000fe20003800200 */
[C---:B--2---:R-:W-:Y:S02]  /*0710*/  ISETP.GE.U32.AND P0, PT, R16.reuse, UR36, PT ;  /* 0x0000002410007c0c */ /* 0x044fe4000bf06070 */
[----:B------:R-:W-:Y:S02]  /*0720*/  ISETP.GT.U32.AND P1, PT, R16, -0x1, PT ;  /* 0xffffffff1000780c */ /* 0x000fe40003f24070 */
[C---:B------:R-:W-:Y:S02]  /*0730*/  ISETP.GE.AND.EX P0, PT, R17.reuse, UR40, PT, P0 ;  /* 0x0000002811007c0c */ /* 0x040fe4000bf06300 */
[----:B------:R-:W-:-:S13]  /*0740*/  ISETP.GT.AND.EX P1, PT, R17, -0x1, PT, P1 ;  /* 0xffffffff1100780c */ /* 0x000fda0003f24310 */
[----:B------:R-:W-:Y:S05]  /*0750*/  @!P0 BRA P1, `(.L_x_531) ;  /* 0x0000000000408947 */ /* 0x000fea0000800000 */
        /* <DEDUP_REMOVED lines=16> */
.L_x_531:
[----:B------:R-:W-:Y:S05]  /*0860*/  BSYNC.RECONVERGENT B6 ;  /* 0x0000000000067941 */ /* 0x000fea0003800200 */
.L_x_530:
[----:B------:R-:W0:Y:S01]  /*0870*/  LDCU.64 UR4, c[0x0][0x410] ;  /* 0x00008200ff0477ac */ /* 0x000e220008000a00 */
[C---:B------:R-:W-:Y:S02]  /*0880*/  IMAD R3, R22.reuse, UR40, RZ ;  /* 0x0000002816037c24 */ /* 0x040fe4000f8e02ff */
[----:B------:R-:W-:-:S04]  /*0890*/  IMAD.WIDE.U32 R16, R22, UR36, R16 ;  /* 0x0000002416107c25 */ /* 0x000fc8000f8e0010 */
[----:B------:R-:W-:-:S05]  /*08a0*/  IMAD R3, R23, UR36, R3 ;  /* 0x0000002417037c24 */ /* 0x000fca000f8e0203 */
[----:B------:R-:W-:Y:S02]  /*08b0*/  IADD3 R3, PT, PT, R17, R3, RZ ;  /* 0x0000000311037210 */ /* 0x000fe40007ffe0ff */
[----:B0-----:R-:W-:-:S04]  /*08c0*/  LEA R2, P0, R16, UR4, 0x3 ;  /* 0x0000000410027c11 */ /* 0x001fc8000f8018ff */
[----:B------:R-:W-:-:S05]  /*08d0*/  LEA.HI.X R3, R16, UR5, R3, 0x3, P0 ;  /* 0x0000000510037c11 */ /* 0x000fca00080f1c03 */
[----:B-----5:R-:W-:Y:S01]  /*08e0*/  STG.E.64 desc[UR38][R2.64], R18 ;  /* 0x0000001202007986 */ /* 0x020fe2000c101b26 */
[----:B------:R-:W-:Y:S05]  /*08f0*/  EXIT ;  /* 0x000000000000794d */ /* 0x000fea0003800000 */
        .weak           $__internal_30_$__cuda_sm20_div_s64
        .type           $__internal_30_$__cuda_sm20_div_s64,@function
        .size           $__internal_30_$__cuda_sm20_div_s64,(.L_x_957 - $__internal_30_$__cuda_sm20_div_s64)
$__internal_30_$__cuda_sm20_div_s64:
        /* <DEDUP_REMOVED lines=86> */
[----:B------:R-:W-:Y:S06]  /*0e60*/  RET.REL.NODEC R8 `(_ZN2at6native30max_unpooling3d_forward_kernelIdEEvNS_27GenericPackedTensorAccessorIKT_Lm4ENS_16DefaultPtrTraitsElEENS2_IKlLm4ES5_lEEPS3_llll) ;  /* 0xfffffff008647950 */ /* 0x000fec0003c3ffff */
.L_x_532:
        /* <DEDUP_REMOVED lines=9> */
.L_x_957:


//--------------------- .text._ZN2at6native30max_unpooling3d_forward_kernelIsEEvNS_27GenericPackedTensorAccessorIKT_Lm4ENS_16DefaultPtrTraitsElEENS2_IKlLm4ES5_lEEPS3_llll --------------------------
	.section	.text._ZN2at6native30max_unpooling3d_forward_kernelIsEEvNS_27GenericPackedTensorAccessorIKT_Lm4ENS_16DefaultPtrTraitsElEENS2_IKlLm4ES5_lEEPS3_llll,"ax",@progbits
	.align	128
        .global         _ZN2at6native30max_unpooling3d_forward_kernelIsEEvNS_27GenericPackedTensorAccessorIKT_Lm4ENS_16DefaultPtrTraitsElEENS2_IKlLm4ES5_lEEPS3_llll
        .type           _ZN2at6native30max_unpooling3d_forward_kernelIsEEvNS_27GenericPackedTensorAccessorIKT_Lm4ENS_16DefaultPtrTraitsElEENS2_IKlLm4ES5_lEEPS3_llll,@function
        .size           _ZN2at6native30max_unpooling3d_forward_kernelIsEEvNS_27GenericPackedTensorAccessorIKT_Lm4ENS_16DefaultPtrTraitsElEENS2_IKlLm4ES5_lEEPS3_llll,(.L_x_958 - _ZN2at6native30max_unpooling3d_forward_kernelIsEEvNS_27GenericPackedTensorAccessorIKT_Lm4ENS_16DefaultPtrTraitsElEENS2_IKlLm4ES5_lEEPS3_llll)
        .other          _ZN2at6native30max_unpooling3d_forward_kernelIsEEvNS_27GenericPackedTensorAccessorIKT_Lm4ENS_16DefaultPtrTraitsElEENS2_IKlLm4ES5_lEEPS3_llll,@"STO_CUDA_ENTRY STV_DEFAULT"
_ZN2at6native30max_unpooling3d_forward_kernelIsEEvNS_27GenericPackedTensorAccessorIKT_Lm4ENS_16DefaultPtrTraitsElEENS2_IKlLm4ES5_lEEPS3_llll:
.text._ZN2at6native30max_unpooling3d_forward_kernelIsEEvNS_27GenericPackedTensorAccessorIKT_Lm4ENS_16DefaultPtrTraitsElEENS2_IKlLm4ES5_lEEPS3_llll:
        /* <DEDUP_REMOVED lines=42> */
.L_x_533:
[----:B------:R-:W-:-:S07]  /*02a0*/  MOV R8, 0x2c0 ;  /* 0x000002c000087802 */ /* 0x000fce0000000f00 */
[----:B------:R-:W-:Y:S05]  /*02b0*/  CALL.REL.NOINC `($__internal_31_$__cuda_sm20_div_s64) ;  /* 0x0000000400907944 */ /* 0x000fea0003c00000 */
        /* <DEDUP_REMOVED lines=9> */
.L_x_534:
        /* <DEDUP_REMOVED lines=81> */
.L_x_536:
[----:B------:R-:W-:Y:S05]  /*0860*/  BSYNC.RECONVERGENT B6 ;  /* 0x0000000000067941 */ /* 0x000fea0003800200 */
.L_x_535:
        /* <DEDUP_REMOVED lines=9> */
        .weak           $__internal_31_$__cuda_sm20_div_s64
        .type           $__internal_31_$__cuda_sm20_div_s64,@function
        .size           $__internal_31_$__cuda_sm20_div_s64,(.L_x_958 - $__internal_31_$__cuda_sm20_div_s64)
$__internal_31_$__cuda_sm20_div_s64:
        /* <DEDUP_REMOVED lines=86> */
[----:B------:R-:W-:Y:S06]  /*0e60*/  RET.REL.NODEC R8 `(_ZN2at6native30max_unpooling3d_forward_kernelIsEEvNS_27GenericPackedTensorAccessorIKT_Lm4ENS_16DefaultPtrTraitsElEENS2_IKlLm4ES5_lEEPS3_llll) ;  /* 0xfffffff008647950 */ /* 0x000fec0003c3ffff */
.L_x_537:
        /* <DEDUP_REMOVED lines=9> */
.L_x_958:


//--------------------- .text._ZN2at6native30max_unpooling3d_forward_kernelIlEEvNS_27GenericPackedTensorAccessorIKT_Lm4ENS_16DefaultPtrTraitsElEENS2_IKlLm4ES5_lEEPS3_llll --------------------------
	.section	.text._ZN2at6native30max_unpooling3d_forward_kernelIlEEvNS_27GenericPackedTensorAccessorIKT_Lm4ENS_16DefaultPtrTraitsElEENS2_IKlLm4ES5_lEEPS3_llll,"ax",@progbits
	.align	128
        .global         _ZN2at6native30max_unpooling3d_forward_kernelIlEEvNS_27GenericPackedTensorAccessorIKT_Lm4ENS_16DefaultPtrTraitsElEENS2_IKlLm4ES5_lEEPS3_llll
        .type           _ZN2at6native30max_unpooling3d_forward_kernelIlEEvNS_27GenericPackedTensorAccessorIKT_Lm4ENS_16DefaultPtrTraitsElEENS2_IKlLm4ES5_lEEPS3_llll,@function
        .size           _ZN2at6native30max_unpooling3d_forward_kernelIlEEvNS_27GenericPackedTensorAccessorIKT_Lm4ENS_16DefaultPtrTraitsElEENS2_IKlLm4ES5_lEEPS3_llll,(.L_x_959 - _ZN2at6native30max_unpooling3d_forward_kernelIlEEvNS_27GenericPackedTensorAccessorIKT_Lm4ENS_16DefaultPtrTraitsElEENS2_IKlLm4ES5_lEEPS3_llll)
        .other          _ZN2at6native30max_unpooling3d_forward_kernelIlEEvNS_27GenericPackedTensorAccessorIKT_Lm4ENS_16DefaultPtrTraitsElEENS2_IKlLm4ES5_lEEPS3_llll,@"STO_CUDA_ENTRY STV_DEFAULT"
_ZN2at6native30max_unpooling3d_forward_kernelIlEEvNS_27GenericPackedTensorAccessorIKT_Lm4ENS_16DefaultPtrTraitsElEENS2_IKlLm4ES5_lEEPS3_llll:
.text._ZN2at6native30max_unpooling3d_forward_kernelIlEEvNS_27GenericPackedTensorAccessorIKT_Lm4ENS_16DefaultPtrTraitsElEENS2_IKlLm4ES5_lEEPS3_llll:
        /* <DEDUP_REMOVED lines=42> */
.L_x_538:
[----:B------:R-:W-:-:S07]  /*02a0*/  MOV R8, 0x2c0 ;  /* 0x000002c000087802 */ /* 0x000fce0000000f00 */
[----:B------:R-:W-:Y:S05]  /*02b0*/  CALL.REL.NOINC `($__internal_32_$__cuda_sm20_div_s64) ;  /* 0x0000000400907944 */ /* 0x000fea0003c00000 */
        /* <DEDUP_REMOVED lines=9> */
.L_x_539:
        /* <DEDUP_REMOVED lines=81> */
.L_x_541:
[----:B------:R-:W-:Y:S05]  /*0860*/  BSYNC.RECONVERGENT B6 ;  /* 0x0000000000067941 */ /* 0x000fea0003800200 */
.L_x_540:
        /* <DEDUP_REMOVED lines=9> */
        .weak           $__internal_32_$__cuda_sm20_div_s64
        .type           $__internal_32_$__cuda_sm20_div_s64,@function
        .size           $__internal_32_$__cuda_sm20_div_s64,(.L_x_959 - $__internal_32_$__cuda_sm20_div_s64)
$__internal_32_$__cuda_sm20_div_s64:
        /* <DEDUP_REMOVED lines=86> */
[----:B------:R-:W-:Y:S06]  /*0e60*/  RET.REL.NODEC R8 `(_ZN2at6native30max_unpooling3d_forward_kernelIlEEvNS_27GenericPackedTensorAccessorIKT_Lm4ENS_16DefaultPtrTraitsElEENS2_IKlLm4ES5_lEEPS3_llll) ;  /* 0xfffffff008647950 */ /* 0x000fec0003c3ffff */
.L_x_542:
        /* <DEDUP_REMOVED lines=9> */
.L_x_959:


//--------------------- .text._ZN2at6native30max_unpooling3d_forward_kernelIiEEvNS_27GenericPackedTensorAccessorIKT_Lm4ENS_16DefaultPtrTraitsElEENS2_IKlLm4ES5_lEEPS3_llll --------------------------
	.section	.text._ZN2at6native30max_unpooling3d_forward_kernelIiEEvNS_27GenericPackedTensorAccessorIKT_Lm4ENS_16DefaultPtrTraitsElEENS2_IKlLm4ES5_lEEPS3_llll,"ax",@progbits
	.align	128
        .global         _ZN2at6native30max_unpooling3d_forward_kernelIiEEvNS_27GenericPackedTensorAccessorIKT_Lm4ENS_16DefaultPtrTraitsElEENS2_IKlLm4ES5_lEEPS3_llll
        .type           _ZN2at6native30max_unpooling3d_forward_kernelIiEEvNS_27GenericPackedTensorAccessorIKT_Lm4ENS_16DefaultPtrTraitsElEENS2_IKlLm4ES5_lEEPS3_llll,@function
        .size           _ZN2at6native30max_unpooling3d_forward_kernelIiEEvNS_27GenericPackedTensorAccessorIKT_Lm4ENS_16DefaultPtrTraitsElEENS2_IKlLm4ES5_lEEPS3_llll,(.L_x_960 - _ZN2at6native30max_unpooling3d_forward_kernelIiEEvNS_27GenericPackedTensorAccessorIKT_Lm4ENS_16DefaultPtrTraitsElEENS2_IKlLm4ES5_lEEPS3_llll)
        .other          _ZN2at6native30max_unpooling3d_forward_kernelIiEEvNS_27GenericPackedTensorAccessorIKT_Lm4ENS_16DefaultPtrTraitsElEENS2_IKlLm4ES5_lEEPS3_llll,@"STO_CUDA_ENTRY STV_DEFAULT"
_ZN2at6native30max_unpooling3d_forward_kernelIiEEvNS_27GenericPackedTensorAccessorIKT_Lm4ENS_16DefaultPtrTraitsElEENS2_IKlLm4ES5_lEEPS3_llll:
.text._ZN2at6native30max_unpooling3d_forward_kernelIiEEvNS_27GenericPackedTensorAccessorIKT_Lm4ENS_16DefaultPtrTraitsElEENS2_IKlLm4ES5_lEEPS3_llll:
        /* <DEDUP_REMOVED lines=42> */
.L_x_543:
[----:B------:R-:W-:-:S07]  /*02a0*/  MOV R8, 0x2c0 ;  /* 0x000002c000087802 */ /* 0x000fce0000000f00 */
[----:B------:R-:W-:Y:S05]  /*02b0*/  CALL.REL.NOINC `($__internal_33_$__cuda_sm20_div_s64) ;  /* 0x0000000400907944 */ /* 0x000fea0003c00000 */
        /* <DEDUP_REMOVED lines=9> */
.L_x_544:
        /* <DEDUP_REMOVED lines=81> */
.L_x_546:
[----:B------:R-:W-:Y:S05]  /*0860*/  BSYNC.RECONVERGENT B6 ;  /* 0x0000000000067941 */ /* 0x000fea0003800200 */
.L_x_545:
        /* <DEDUP_REMOVED lines=9> */
        .weak           $__internal_33_$__cuda_sm20_div_s64
        .type           $__internal_33_$__cuda_sm20_div_s64,@function
        .size           $__internal_33_$__cuda_sm20_div_s64,(.L_x_960 - $__internal_33_$__cuda_sm20_div_s64)
$__internal_33_$__cuda_sm20_div_s64:
        /* <DEDUP_REMOVED lines=86> */
[----:B------:R-:W-:Y:S06]  /*0e60*/  RET.REL.NODEC R8 `(_ZN2at6native30max_unpooling3d_forward_kernelIiEEvNS_27GenericPackedTensorAccessorIKT_Lm4ENS_16DefaultPtrTraitsElEENS2_IKlLm4ES5_lEEPS3_llll) ;  /* 0xfffffff008647950 */ /* 0x000fec0003c3ffff */
.L_x_547:
        /* <DEDUP_REMOVED lines=9> */
.L_x_960:


//--------------------- .text._ZN2at6native30max_unpooling3d_forward_kernelIaEEvNS_27GenericPackedTensorAccessorIKT_Lm4ENS_16DefaultPtrTraitsElEENS2_IKlLm4ES5_lEEPS3_llll --------------------------
	.section	.text._ZN2at6native30max_unpooling3d_forward_kernelIaEEvNS_27GenericPackedTensorAccessorIKT_Lm4ENS_16DefaultPtrTraitsElEENS2_IKlLm4ES5_lEEPS3_llll,"ax",@progbits
	.align	128
        .global         _ZN2at6native30max_unpooling3d_forward_kernelIaEEvNS_27GenericPackedTensorAccessorIKT_Lm4ENS_16DefaultPtrTraitsElEENS2_IKlLm4ES5_lEEPS3_llll
        .type           _ZN2at6native30max_unpooling3d_forward_kernelIaEEvNS_27GenericPackedTensorAccessorIKT_Lm4ENS_16DefaultPtrTraitsElEENS2_IKlLm4ES5_lEEPS3_llll,@function
        .size           _ZN2at6native30max_unpooling3d_forward_kernelIaEEvNS_27GenericPackedTensorAccessorIKT_Lm4ENS_16DefaultPtrTraitsElEENS2_IKlLm4ES5_lEEPS3_llll,(.L_x_961 - _ZN2at6native30max_unpooling3d_forward_kernelIaEEvNS_27GenericPackedTensorAccessorIKT_Lm4ENS_16DefaultPtrTraitsElEENS2_IKlLm4ES5_lEEPS3_llll)
        .other          _ZN2at6native30max_unpooling3d_forward_kernelIaEEvNS_27GenericPackedTensorAccessorIKT_Lm4ENS_16DefaultPtrTraitsElEENS2_IKlLm4ES5_lEEPS3_llll,@"STO_CUDA_ENTRY STV_DEFAULT"
_ZN2at6native30max_unpooling3d_forward_kernelIaEEvNS_27GenericPackedTensorAccessorIKT_Lm4ENS_16DefaultPtrTraitsElEENS2_IKlLm4ES5_lEEPS3_llll:
.text._ZN2at6native30max_unpooling3d_forward_kernelIaEEvNS_27GenericPackedTensorAccessorIKT_Lm4ENS_16DefaultPtrTraitsElEENS2_IKlLm4ES5_lEEPS3_llll:
        /* <DEDUP_REMOVED lines=42> */
.L_x_548:
[----:B------:R-:W-:-:S07]  /*02a0*/  MOV R8, 0x2c0 ;  /* 0x000002c000087802 */ /* 0x000fce0000000f00 */
[----:B------:R-:W-:Y:S05]  /*02b0*/  CALL.REL.NOINC `($__internal_34_$__cuda_sm20_div_s64) ;  /* 0x0000000400887944 */ /* 0x000fea0003c00000 */
        /* <DEDUP_REMOVED lines=9> */
.L_x_549:
        /* <DEDUP_REMOVED lines=27> */
[----:B-1----:R-:W-:Y:S02]  /*0500*/  IMAD R11, R5, UR22, RZ ;  /* 0x00000016050b7c24 */ /* 0x002fe4000f8e02ff */
[----:B------:R-:W-:Y:S01]  /*0510*/  IMAD.MOV.U32 R8, RZ, RZ, R6 ;  /* 0x000000ffff087224 */ /* 0x000fe200078e0006 */
[----:B------:R-:W-:Y:S01]  /*0520*/  IADD3 R9, PT, PT, R7, R9, RZ ;  /* 0x0000000907097210 */ /* 0x000fe20007ffe0ff */
[----:B------:R-:W-:Y:S02]  /*0530*/  IMAD R13, R4, UR23, R11 ;  /* 0x00000017040d7c24 */ /* 0x000fe4000f8e020b */
[----:B--2---:R-:W-:-:S04]  /*0540*/  IMAD.WIDE.U32 R6, R0, UR14, RZ ;  /* 0x0000000e00067c25 */ /* 0x004fc8000f8e00ff */
[----:B------:R-:W-:-:S04]  /*0550*/  IMAD.WIDE.U32 R8, R4, UR22, R8 ;  /* 0x0000001604087c25 */ /* 0x000fc8000f8e0008 */
[----:B---3--:R-:W-:Y:S01]  /*0560*/  IMAD R3, R3, UR8, RZ ;  /* 0x0000000803037c24 */ /* 0x008fe2000f8e02ff */
[----:B------:R-:W-:Y:S01]  /*0570*/  IADD3 R9, PT, PT, R9, R13, RZ ;  /* 0x0000000d09097210 */ /* 0x000fe20007ffe0ff */
[----:B------:R-:W-:Y:S02]  /*0580*/  IMAD R7, R0, UR15, R7 ;  /* 0x0000000f00077c24 */ /* 0x000fe4000f8e0207 */
[----:B------:R-:W-:Y:S02]  /*0590*/  IMAD R13, R19, UR20, RZ ;  /* 0x00000014130d7c24 */ /* 0x000fe4000f8e02ff */
[C---:B------:R-:W-:Y:S02]  /*05a0*/  IMAD R11, R2.reuse, UR9, R3 ;  /* 0x00000009020b7c24 */ /* 0x040fe4000f8e0203 */
[----:B------:R-:W-:Y:S01]  /*05b0*/  IMAD.WIDE.U32 R2, R2, UR8, R6 ;  /* 0x0000000802027c25 */ /* 0x000fe2000f8e0006 */
[----:B------:R-:W1:Y:S03]  /*05c0*/  LDCU.64 UR8, c[0x0][0x380] ;  /* 0x00007000ff0877ac */ /* 0x000e660008000a00 */
[----:B------:R-:W-:-:S04]  /*05d0*/  IMAD.WIDE.U32 R6, R18, UR20, R8 ;  /* 0x0000001412067c25 */ /* 0x000fc8000f8e0008 */
[----:B------:R-:W-:Y:S01]  /*05e0*/  IMAD R13, R18, UR21, R13 ;  /* 0x00000015120d7c24 */ /* 0x000fe2000f8e020d */
[----:B------:R-:W-:Y:S01]  /*05f0*/  LEA R16, P0, R6, UR10, 0x3 ;  /* 0x0000000a06107c11 */ /* 0x000fe2000f8018ff */
[----:B------:R-:W-:Y:S02]  /*0600*/  IMAD R5, R5, UR12, RZ ;  /* 0x0000000c05057c24 */ /* 0x000fe4000f8e02ff */
[----:B------:R-:W-:Y:S01]  /*0610*/  IMAD.IADD R3, R3, 0x1, R11 ;  /* 0x0000000103037824 */ /* 0x000fe200078e020b */
[----:B------:R-:W-:Y:S01]  /*0620*/  IADD3 R7, PT, PT, R7, R13, RZ ;  /* 0x0000000d07077210 */ /* 0x000fe20007ffe0ff */
[C---:B------:R-:W-:Y:S02]  /*0630*/  IMAD R9, R4.reuse, UR13, R5 ;  /* 0x0000000d04097c24 */ /* 0x040fe4000f8e0205 */
[----:B------:R-:W-:Y:S01]  /*0640*/  IMAD.WIDE.U32 R4, R4, UR12, R2 ;  /* 0x0000000c04047c25 */ /* 0x000fe2000f8e0002 */
[----:B------:R-:W-:-:S03]  /*0650*/  LEA.HI.X R17, R6, UR11, R7, 0x3, P0 ;  /* 0x0000000b06117c11 */ /* 0x000fc600080f1c07 */
[----:B------:R-:W-:-:S03]  /*0660*/  IMAD.IADD R5, R5, 0x1, R9 ;  /* 0x0000000105057824 */ /* 0x000fc600078e0209 */
[----:B----4-:R-:W2:Y:S01]  /*0670*/  LDG.E.64 R16, desc[UR38][R16.64] ;  /* 0x0000002610107981 */ /* 0x010ea2000c1e1b00 */
[----:B0-----:R-:W-:Y:S02]  /*0680*/  IMAD R7, R19, UR6, RZ ;  /* 0x0000000613077c24 */ /* 0x001fe4000f8e02ff */
[----:B------:R-:W-:-:S04]  /*0690*/  IMAD.WIDE.U32 R2, R18, UR6, R4 ;  /* 0x0000000612027c25 */ /* 0x000fc8000f8e0004 */
[----:B------:R-:W-:Y:S01]  /*06a0*/  IMAD R7, R18, UR7, R7 ;  /* 0x0000000712077c24 */ /* 0x000fe2000f8e0207 */
[----:B-1----:R-:W-:-:S04]  /*06b0*/  IADD3 R22, P0, PT, R2, UR8, RZ ;  /* 0x0000000802167c10 */ /* 0x002fc8000ff1e0ff */
[----:B------:R-:W-:-:S05]  /*06c0*/  IADD3.X R23, PT, PT, R3, UR9, R7, P0, !PT ;  /* 0x0000000903177c10 */ /* 0x000fca00087fe407 */
[----:B------:R0:W5:Y:S01]  /*06d0*/  LDG.E.U8 R22, desc[UR38][R22.64] ;  /* 0x0000002616167981 */ /* 0x000162000c1e1100 */
        /* <DEDUP_REMOVED lines=9> */
[----:B------:R-:W-:Y:S02]  /*0770*/  HFMA2 R8, -RZ, RZ, 0, 4.112720489501953125e-06 ;  /* 0x00000045ff087431 */ /* 0x000fe400000001ff */
[----:B------:R-:W-:Y:S01]  /*0780*/  IMAD.MOV.U32 R12, RZ, RZ, 0x1 ;  /* 0x00000001ff0c7424 */ /* 0x000fe200078e00ff */
[----:B------:R-:W-:Y:S01]  /*0790*/  MOV R13, RZ ;  /* 0x000000ff000d7202 */ /* 0x000fe20000000f00 */
[----:B------:R-:W1:Y:S01]  /*07a0*/  LDCU.64 UR6, c[0x4][0x178] ;  /* 0x01002f00ff0677ac */ /* 0x000e620008000a00 */
[----:B------:R-:W2:Y:S01]  /*07b0*/  LDC.64 R2, c[0x4][R2] ;  /* 0x0100000002027b82 */ /* 0x000ea20000000a00 */
[----:B------:R-:W3:Y:S01]  /*07c0*/  LDCU.64 UR8, c[0x4][0x50] ;  /* 0x01000a00ff0877ac */ /* 0x000ee20008000a00 */
[----:B0-----:R-:W-:Y:S01]  /*07d0*/  MOV R4, UR4 ;  /* 0x0000000400047c02 */ /* 0x001fe20008000f00 */
[----:B------:R-:W-:Y:S01]  /*07e0*/  IMAD.U32 R5, RZ, RZ, UR5 ;  /* 0x00000005ff057e24 */ /* 0x000fe2000f8e00ff */
[----:B-1----:R-:W-:Y:S01]  /*07f0*/  MOV R6, UR6 ;  /* 0x0000000600067c02 */ /* 0x002fe20008000f00 */
[----:B------:R-:W-:Y:S01]  /*0800*/  IMAD.U32 R7, RZ, RZ, UR7 ;  /* 0x00000007ff077e24 */ /* 0x000fe2000f8e00ff */
[----:B---3--:R-:W-:Y:S01]  /*0810*/  MOV R10, UR8 ;  /* 0x00000008000a7c02 */ /* 0x008fe20008000f00 */
[----:B------:R-:W-:-:S07]  /*0820*/  IMAD.U32 R11, RZ, RZ, UR9 ;  /* 0x00000009ff0b7e24 */ /* 0x000fce000f8e00ff */
[----:B------:R-:W-:-:S07]  /*0830*/  LEPC R20, `(.L_x_551) ;  /* 0x000000001014794e */ /* 0x000fce0000000000 */
[----:B--2--5:R-:W-:Y:S05]  /*0840*/  CALL.ABS.NOINC R2 ;  /* 0x0000000002007343 */ /* 0x024fea0003c00000 */
.L_x_551:
[----:B------:R-:W-:Y:S05]  /*0850*/  BSYNC.RECONVERGENT B6 ;  /* 0x0000000000067941 */ /* 0x000fea0003800200 */
.L_x_550:
[----:B------:R-:W0:Y:S01]  /*0860*/  LDCU.64 UR4, c[0x0][0x410] ;  /* 0x00008200ff0477ac */ /* 0x000e220008000a00 */
[----:B------:R-:W-:-:S04]  /*0870*/  IMAD.WIDE.U32 R16, R18, UR36, R16 ;  /* 0x0000002412107c25 */ /* 0x000fc8000f8e0010 */
[----:B------:R-:W-:-:S04]  /*0880*/  IMAD R3, R18, UR40, RZ ;  /* 0x0000002812037c24 */ /* 0x000fc8000f8e02ff */
[----:B------:R-:W-:Y:S01]  /*0890*/  IMAD R3, R19, UR36, R3 ;  /* 0x0000002413037c24 */ /* 0x000fe2000f8e0203 */
[----:B0-----:R-:W-:-:S04]  /*08a0*/  IADD3 R2, P0, PT, R16, UR4, RZ ;  /* 0x0000000410027c10 */ /* 0x001fc8000ff1e0ff */
[----:B------:R-:W-:-:S05]  /*08b0*/  IADD3.X R3, PT, PT, R17, UR5, R3, P0, !PT ;  /* 0x0000000511037c10 */ /* 0x000fca00087fe403 */
[----:B-----5:R-:W-:Y:S01]  /*08c0*/  STG.E.U8 desc[UR38][R2.64], R22 ;  /* 0x0000001602007986 */ /* 0x020fe2000c101126 */
[----:B------:R-:W-:Y:S05]  /*08d0*/  EXIT ;  /* 0x000000000000794d */ /* 0x000fea0003800000 */
        .weak           $__internal_34_$__cuda_sm20_div_s64
        .type           $__internal_34_$__cuda_sm20_div_s64,@function
        .size           $__internal_34_$__cuda_sm20_div_s64,(.L_x_961 - $__internal_34_$__cuda_sm20_div_s64)
$__internal_34_$__cuda_sm20_div_s64:
        /* <DEDUP_REMOVED lines=86> */
[----:B------:R-:W-:Y:S06]  /*0e40*/  RET.REL.NODEC R8 `(_ZN2at6native30max_unpooling3d_forward_kernelIaEEvNS_27GenericPackedTensorAccessorIKT_Lm4ENS_16DefaultPtrTraitsElEENS2_IKlLm4ES5_lEEPS3_llll) ;  /* 0xfffffff0086c7950 */ /* 0x000fec0003c3ffff */
.L_x_552:
        /* <DEDUP_REMOVED lines=11> */
.L_x_961:


//--------------------- .text._ZN2at6native30max_unpooling3d_forward_kernelIhEEvNS_27GenericPackedTensorAccessorIKT_Lm4ENS_16DefaultPtrTraitsElEENS2_IKlLm4ES5_lEEPS3_llll --------------------------
	.section	.text._ZN2at6native30max_unpooling3d_forward_kernelIhEEvNS_27GenericPackedTensorAccessorIKT_Lm4ENS_16DefaultPtrTraitsElEENS2_IKlLm4ES5_lEEPS3_llll,"ax",@progbits
	.align	128
        .global         _ZN2at6native30max_unpooling3d_forward_kernelIhEEvNS_27GenericPackedTensorAccessorIKT_Lm4ENS_16DefaultPtrTraitsElEENS2_IKlLm4ES5_lEEPS3_llll
        .type           _ZN2at6native30max_unpooling3d_forward_kernelIhEEvNS_27GenericPackedTensorAccessorIKT_Lm4ENS_16DefaultPtrTraitsElEENS2_IKlLm4ES5_lEEPS3_llll,@function
        .size           _ZN2at6native30max_unpooling3d_forward_kernelIhEEvNS_27GenericPackedTensorAccessorIKT_Lm4ENS_16DefaultPtrTraitsElEENS2_IKlLm4ES5_lEEPS3_llll,(.L_x_962 - _ZN2at6native30max_unpooling3d_forward_kernelIhEEvNS_27GenericPackedTensorAccessorIKT_Lm4ENS_16DefaultPtrTraitsElEENS2_IKlLm4ES5_lEEPS3_llll)
        .other          _ZN2at6native30max_unpooling3d_forward_kernelIhEEvNS_27GenericPackedTensorAccessorIKT_Lm4ENS_16DefaultPtrTraitsElEENS2_IKlLm4ES5_lEEPS3_llll,@"STO_CUDA_ENTRY STV_DEFAULT"
_ZN2at6native30max_unpooling3d_forward_kernelIhEEvNS_27GenericPackedTensorAccessorIKT_Lm4ENS_16DefaultPtrTraitsElEENS2_IKlLm4ES5_lEEPS3_llll:
.text._ZN2at6native30max_unpooling3d_forward_kernelIhEEvNS_27GenericPackedTensorAccessorIKT_Lm4ENS_16DefaultPtrTraitsElEENS2_IKlLm4ES5_lEEPS3_llll:
        /* <DEDUP_REMOVED lines=42> */
.L_x_553:
[----:B------:R-:W-:-:S07]  /*02a0*/  MOV R8, 0x2c0 ;  /* 0x000002c000087802 */ /* 0x000fce0000000f00 */
[----:B------:R-:W-:Y:S05]  /*02b0*/  CALL.REL.NOINC `($__internal_35_$__cuda_sm20_div_s64) ;  /* 0x0000000400887944 */ /* 0x000fea0003c00000 */
        /* <DEDUP_REMOVED lines=9> */
.L_x_554:
        /* <DEDUP_REMOVED lines=80> */
.L_x_556:
[----:B------:R-:W-:Y:S05]  /*0850*/  BSYNC.RECONVERGENT B6 ;  /* 0x0000000000067941 */ /* 0x000fea0003800200 */
.L_x_555:
        /* <DEDUP_REMOVED lines=8> */
        .weak           $__internal_35_$__cuda_sm20_div_s64
        .type           $__internal_35_$__cuda_sm20_div_s64,@function
        .size           $__internal_35_$__cuda_sm20_div_s64,(.L_x_962 - $__internal_35_$__cuda_sm20_div_s64)
$__internal_35_$__cuda_sm20_div_s64:
        /* <DEDUP_REMOVED lines=86> */
[----:B------:R-:W-:Y:S06]  /*0e40*/  RET.REL.NODEC R8 `(_ZN2at6native30max_unpooling3d_forward_kernelIhEEvNS_27GenericPackedTensorAccessorIKT_Lm4ENS_16DefaultPtrTraitsElEENS2_IKlLm4ES5_lEEPS3_llll) ;  /* 0xfffffff0086c7950 */ /* 0x000fec0003c3ffff */
.L_x_557:
        /* <DEDUP_REMOVED lines=11> */
.L_x_962:


//--------------------- .text._ZN2at6native30max_unpooling2d_forward_kernelIN3c108BFloat16EEEvlPKT_PKllllllPS4_ --------------------------
	.section	.text._ZN2at6native30max_unpooling2d_forward_kernelIN3c108BFloat16EEEvlPKT_PKllllllPS4_,"ax",@progbits
	.align	128
        .global         _ZN2at6native30max_unpooling2d_forward_kernelIN3c108BFloat16EEEvlPKT_PKllllllPS4_
        .type           _ZN2at6native30max_unpooling2d_forward_kernelIN3c108BFloat16EEEvlPKT_PKllllllPS4_,@function
        .size           _ZN2at6native30max_unpooling2d_forward_kernelIN3c108BFloat16EEEvlPKT_PKllllllPS4_,(.L_x_964 - _ZN2at6native30max_unpooling2d_forward_kernelIN3c108BFloat16EEEvlPKT_PKllllllPS4_)
        .other          _ZN2at6native30max_unpooling2d_forward_kernelIN3c108BFloat16EEEvlPKT_PKllllllPS4_,@"STO_CUDA_ENTRY STV_DEFAULT"
_ZN2at6native30max_unpooling2d_forward_kernelIN3c108BFloat16EEEvlPKT_PKllllllPS4_:
.text._ZN2at6native30max_unpooling2d_forward_kernelIN3c108BFloat16EEEvlPKT_PKllllllPS4_:
[----:B------:R-:W0:Y:S01]  /*0000*/  LDC R1, c[0x0][0x37c] ;  /* 0x0000df00ff017b82 */ /* 0x000e220000000800 */
[----:B------:R-:W1:Y:S07]  /*0010*/  S2R R2, SR_TID.X ;  /* 0x0000000000027919 */ /* 0x000e6e0000002100 */
[----:B------:R-:W1:Y:S01]  /*0020*/  S2UR UR4, SR_CTAID.X ;  /* 0x00000000000479c3 */ /* 0x000e620000002500 */
[----:B------:R-:W2:Y:S01]  /*0030*/  LDCU.64 UR6, c[0x0][0x380] ;  /* 0x00007000ff0677ac */ /* 0x000ea20008000a00 */
[----:B------:R-:W-:-:S06]  /*0040*/  IMAD.MOV.U32 R3, RZ, RZ, RZ ;  /* 0x000000ffff037224 */ /* 0x000fcc00078e00ff */
[----:B------:R-:W1:Y:S02]  /*0050*/  LDC R5, c[0x0][0x360] ;  /* 0x0000d800ff057b82 */ /* 0x000e640000000800 */
[----:B-1----:R-:W-:-:S03]  /*0060*/  IMAD.WIDE.U32 R16, R5, UR4, R2 ;  /* 0x0000000405107c25 */ /* 0x002fc6000f8e0002 */
[----:B--2---:R-:W-:-:S04]  /*0070*/  ISETP.GE.U32.AND P0, PT, R16, UR6, PT ;  /* 0x0000000610007c0c */ /* 0x004fc8000bf06070 */
[----:B------:R-:W-:-:S13]  /*0080*/  ISETP.GE.AND.EX P0, PT, R17, UR7, PT, P0 ;  /* 0x0000000711007c0c */ /* 0x000fda000bf06300 */
[----:B0-----:R-:W-:Y:S05]  /*0090*/  @P0 EXIT ;  /* 0x000000000000094d */ /* 0x001fea0003800000 */
        /* <DEDUP_REMOVED lines=10> */
[C---:B------:R-:W-:Y:S02]  /*0140*/  ISETP.GE.U32.AND.EX P0, PT, R23.reuse, UR7, PT, P0 ;  /* 0x0000000717007c0c */ /* 0x040fe4000bf06100 */
[----:B------:R-:W-:Y:S01]  /*0150*/  SEL R7, R22, UR6, P1 ;  /* 0x0000000616077c07 */ /* 0x000fe20008800000 */
[----:B0-----:R-:W-:Y:S01]  /*0160*/  IMAD.U32 R16, RZ, RZ, UR5 ;  /* 0x00000005ff107e24 */ /* 0x001fe2000f8e00ff */
[----:B------:R-:W-:Y:S02]  /*0170*/  SEL R3, RZ, 0x1, P0 ;  /* 0x00000001ff037807 */ /* 0x000fe40000000000 */
[----:B------:R-:W-:Y:S02]  /*0180*/  SEL R6, R23, UR7, P1 ;  /* 0x0000000717067c07 */ /* 0x000fe40008800000 */
[----:B------:R-:W-:-:S02]  /*0190*/  IADD3 R7, P0, P1, R7, -R22, -R3 ;  /* 0x8000001607077210 */ /* 0x000fc4000791e803 */
[----:B------:R-:W-:Y:S02]  /*01a0*/  MOV R18, UR4 ;  /* 0x0000000400127c02 */ /* 0x000fe40008000f00 */
        /* <DEDUP_REMOVED lines=23> */
.L_x_559:
[----:B------:R-:W-:-:S07]  /*0320*/  MOV R0, 0x340 ;  /* 0x0000034000007802 */ /* 0x000fce0000000f00 */
[----:B------:R-:W-:Y:S05]  /*0330*/  CALL.REL.NOINC `($__internal_37_$__cuda_sm20_div_u64) ;  /* 0x00000024003c7944 */ /* 0x000fea0003c00000 */
[----:B------:R-:W-:Y:S02]  /*0340*/  IMAD.MOV.U32 R4, RZ, RZ, R6 ;  /* 0x000000ffff047224 */ /* 0x000fe400078e0006 */
[----:B------:R-:W-:-:S07]  /*0350*/  IMAD.MOV.U32 R5, RZ, RZ, R7 ;  /* 0x000000ffff057224 */ /* 0x000fce00078e0007 */
.L_x_560:
[----:B------:R-:W-:Y:S05]  /*0360*/  BSYNC.RECONVERGENT B0 ;  /* 0x0000000000007941 */ /* 0x000fea0003800200 */
.L_x_558:
[----:B------:R-:W0:Y:S01]  /*0370*/  LDCU.128 UR8, c[0x0][0x3b0] ;  /* 0x00007600ff0877ac */ /* 0x000e220008000c00 */
[----:B------:R-:W-:Y:S01]  /*0380*/  IADD3 R24, P1, PT, R4, R3, RZ ;  /* 0x0000000304187210 */ /* 0x000fe20007f3e0ff */
[----:B------:R-:W-:Y:S01]  /*0390*/  BSSY.RECONVERGENT B6, `(.L_x_561) ;  /* 0x00000b7000067945 */ /* 0x000fe20003800200 */
[----:B------:R-:W1:Y:S02]  /*03a0*/  LDCU.64 UR38, c[0x0][0x358] ;  /* 0x00006b00ff2677ac */ /* 0x000e640008000a00 */
[----:B------:R-:W-:Y:S02]  /*03b0*/  LOP3.LUT R0, R24, 0x1, RZ, 0xc0, !PT ;  /* 0x0000000118007812 */ /* 0x000fe400078ec0ff */
[----:B------:R-:W-:Y:S01]  /*03c0*/  IADD3.X R25, PT, PT, RZ, R5, RZ, P1, !PT ;  /* 0x00000005ff197210 */ /* 0x000fe20000ffe4ff */
[----:B------:R-:W2:Y:S01]  /*03d0*/  LDCU UR41, c[0x0][0x398] ;  /* 0x00007300ff2977ac */ /* 0x000ea20008000800 */
[----:B------:R-:W-:Y:S01]  /*03e0*/  ISETP.NE.U32.AND P0, PT, R0, 0x1, PT ;  /* 0x000000010000780c */ /* 0x000fe20003f05070 */
[----:B------:R-:W3:Y:S03]  /*03f0*/  LDCU UR50, c[0x0][0x39c] ;  /* 0x00007380ff3277ac */ /* 0x000ee60008000800 */
[----:B------:R-:W-:Y:S01]  /*0400*/  ISETP.NE.U32.AND.EX P0, PT, RZ, RZ, PT, P0 ;  /* 0x000000ffff00720c */ /* 0x000fe20003f05100 */
        /* <DEDUP_REMOVED lines=9> */
[----:B------:R-:W0:Y:S01]  /*04a0*/  LDCU.128 UR44, c[0x0][0x380] ;  /* 0x00007000ff2c77ac */ /* 0x000e220008000c00 */
[----:B------:R-:W-:Y:S01]  /*04b0*/  UIADD3 UR40, UPT, UPT, UR37, UR4, URZ ;  /* 0x0000000425287290 */ /* 0x000fe2000fffe0ff */
[----:B-123--:R-:W-:Y:S11]  /*04c0*/  @!P0 BRA `(.L_x_562) ;  /* 0x00000008008c8947 */ /* 0x00eff60003800000 */
[----:B------:R-:W1:Y:S01]  /*04d0*/  LDCU UR4, c[0x0][0x3ac] ;  /* 0x00007580ff0477ac */ /* 0x000e620008000800 */
[----:B------:R-:W-:Y:S01]  /*04e0*/  SHF.R.S32.HI R9, RZ, 0x1f, R19 ;  /* 0x0000001fff097819 */ /* 0x000fe20000011413 */
[----:B------:R-:W-:Y:S03]  /*04f0*/  BSSY.RECONVERGENT B0, `(.L_x_563) ;  /* 0x000001f000007945 */ /* 0x000fe60003800200 */
[----:B-1----:R-:W-:-:S04]  /*0500*/  LOP3.LUT R0, R9, UR4, RZ, 0xfc, !PT ;  /* 0x0000000409007c12 */ /* 0x002fc8000f8efcff */
[----:B------:R-:W-:-:S13]  /*0510*/  ISETP.NE.U32.AND P0, PT, R0, RZ, PT ;  /* 0x000000ff0000720c */ /* 0x000fda0003f05070 */
[----:B------:R-:W-:Y:S05]  /*0520*/  @P0 BRA `(.L_x_564) ;  /* 0x0000000000540947 */ /* 0x000fea0003800000 */
[----:B------:R-:W1:Y:S01]  /*0530*/  LDCU UR4, c[0x0][0x3a8] ;  /* 0x00007500ff0477ac */ /* 0x000e620008000800 */
[----:B------:R-:W-:Y:S01]  /*0540*/  MOV R9, RZ ;  /* 0x000000ff00097202 */ /* 0x000fe20000000f00 */
[----:B-1----:R-:W1:Y:S01]  /*0550*/  I2F.U32.RP R0, UR4 ;  /* 0x0000000400007d06 */ /* 0x002e620008209000 */
[----:B------:R-:W-:-:S07]  /*0560*/  ISETP.NE.U32.AND P2, PT, RZ, UR4, PT ;  /* 0x00000004ff007c0c */ /* 0x000fce000bf45070 */
[----:B-1----:R-:W1:Y:S02]  /*0570*/  MUFU.RCP R0, R0 ;  /* 0x0000000000007308 */ /* 0x002e640000001000 */
[----:B-1----:R-:W-:-:S06]  /*0580*/  VIADD R4, R0, 0xffffffe ;  /* 0x0ffffffe00047836 */ /* 0x002fcc0000000000 */
[----:B------:R1:W2:Y:S02]  /*0590*/  F2I.FTZ.U32.TRUNC.NTZ R5, R4 ;  /* 0x0000000400057305 */ /* 0x0002a4000021f000 */
[----:B-1----:R-:W-:Y:S02]  /*05a0*/  IMAD.MOV.U32 R4, RZ, RZ, RZ ;  /* 0x000000ffff047224 */ /* 0x002fe400078e00ff */
[----:B--2---:R-:W-:-:S04]  /*05b0*/  IMAD.MOV R3, RZ, RZ, -R5 ;  /* 0x000000ffff037224 */ /* 0x004fc800078e0a05 */
        /* <DEDUP_REMOVED lines=12> */
.L_x_564:
[----:B------:R-:W1:Y:S01]  /*0680*/  LDCU.64 UR4, c[0x0][0x3a8] ;  /* 0x00007500ff0477ac */ /* 0x000e620008000a00 */
[----:B------:R-:W-:Y:S01]  /*0690*/  IMAD.MOV.U32 R14, RZ, RZ, R19 ;  /* 0x000000ffff0e7224 */ /* 0x000fe200078e0013 */
[----:B------:R-:W-:Y:S01]  /*06a0*/  MOV R0, 0x6e0 ;  /* 0x000006e000007802 */ /* 0x000fe20000000f00 */
[----:B-1----:R-:W-:Y:S02]  /*06b0*/  IMAD.U32 R7, RZ, RZ, UR4 ;  /* 0x00000004ff077e24 */ /* 0x002fe4000f8e00ff */
[----:B------:R-:W-:-:S07]  /*06c0*/  IMAD.U32 R6, RZ, RZ, UR5 ;  /* 0x00000005ff067e24 */ /* 0x000fce000f8e00ff */
[----:B0---4-:R-:W-:Y:S05]  /*06d0*/  CALL.REL.NOINC `($__internal_36_$__cuda_sm20_div_s64) ;  /* 0x0000001800f87944 */ /* 0x011fea0003c00000 */
.L_x_565:
[----:B0---4-:R-:W-:Y:S05]  /*06e0*/  BSYNC.RECONVERGENT B0 ;  /* 0x0000000000007941 */ /* 0x011fea0003800200 */
.L_x_563:
[----:B------:R-:W0:Y:S01]  /*06f0*/  LDCU UR4, c[0x0][0x3a4] ;  /* 0x00007480ff0477ac */ /* 0x000e220008000800 */
[----:B------:R-:W-:Y:S01]  /*0700*/  BSSY.RECONVERGENT B0, `(.L_x_566) ;  /* 0x0000021000007945 */ /* 0x000fe20003800200 */
[----:B0-----:R-:W-:-:S04]  /*0710*/  LOP3.LUT R0, R9, UR4, RZ, 0xfc, !PT ;  /* 0x0000000409007c12 */ /* 0x001fc8000f8efcff */
[----:B------:R-:W-:-:S13]  /*0720*/  ISETP.NE.U32.AND P0, PT, R0, RZ, PT ;  /* 0x000000ff0000720c */ /* 0x000fda0003f05070 */
[----:B------:R-:W-:Y:S05]  /*0730*/  @P0 BRA `(.L_x_567) ;  /* 0x0000000000540947 */ /* 0x000fea0003800000 */
[----:B------:R-:W0:Y:S01]  /*0740*/  LDCU UR4, c[0x0][0x3a0] ;  /* 0x00007400ff0477ac */ /* 0x000e220008000800 */
[----:B------:R-:W-:Y:S01]  /*0750*/  IMAD.MOV.U32 R13, RZ, RZ, RZ ;  /* 0x000000ffff0d7224 */ /* 0x000fe200078e00ff */
[----:B0-----:R-:W0:Y:S01]  /*0760*/  I2F.U32.RP R0, UR4 ;  /* 0x0000000400007d06 */ /* 0x001e220008209000 */
        /* <DEDUP_REMOVED lines=18> */
.L_x_567:
[----:B------:R-:W0:Y:S01]  /*0890*/  LDCU.64 UR4, c[0x0][0x3a0] ;  /* 0x00007400ff0477ac */ /* 0x000e220008000a00 */
[----:B------:R-:W-:Y:S02]  /*08a0*/  MOV R14, R8 ;  /* 0x00000008000e7202 */ /* 0x000fe40000000f00 */
[----:B------:R-:W-:Y:S01]  /*08b0*/  MOV R0, 0x8f0 ;  /* 0x000008f000007802 */ /* 0x000fe20000000f00 */
[----:B0-----:R-:W-:Y:S02]  /*08c0*/  IMAD.U32 R7, RZ, RZ, UR4 ;  /* 0x00000004ff077e24 */ /* 0x001fe4000f8e00ff */
[----:B------:R-:W-:-:S07]  /*08d0*/  IMAD.U32 R6, RZ, RZ, UR5 ;  /* 0x00000005ff067e24 */ /* 0x000fce000f8e00ff */
[----:B------:R-:W-:Y:S05]  /*08e0*/  CALL.REL.NOINC `($__internal_36_$__cuda_sm20_div_s64) ;  /* 0x0000001800747944 */ /* 0x000fea0003c00000 */
[----:B------:R-:W-:Y:S01]  /*08f0*/  IMAD.MOV.U32 R12, RZ, RZ, R8 ;  /* 0x000000ffff0c7224 */ /* 0x000fe200078e0008 */
[----:B------:R-:W-:-:S07]  /*0900*/  MOV R13, R9 ;  /* 0x00000009000d7202 */ /* 0x000fce0000000f00 */
.L_x_568:
[----:B------:R-:W-:Y:S05]  /*0910*/  BSYNC.RECONVERGENT B0 ;  /* 0x0000000000007941 */ /* 0x000fea0003800200 */
.L_x_566:
[----:B------:R-:W0:Y:S01]  /*0920*/  LDCU UR4, c[0x0][0x39c] ;  /* 0x00007380ff0477ac */ /* 0x000e220008000800 */
[----:B------:R-:W-:Y:S01]  /*0930*/  BSSY.RECONVERGENT B0, `(.L_x_569) ;  /* 0x0000027000007945 */ /* 0x000fe20003800200 */
[----:B0-----:R-:W-:-:S04]  /*0940*/  LOP3.LUT R0, R13, UR4, RZ, 0xfc, !PT ;  /* 0x000000040d007c12 */ /* 0x001fc8000f8efcff */
[----:B------:R-:W-:-:S13]  /*0950*/  ISETP.NE.U32.AND P0, PT, R0, RZ, PT ;  /* 0x000000ff0000720c */ /* 0x000fda0003f05070 */
[----:B------:R-:W-:Y:S05]  /*0960*/  @P0 BRA `(.L_x_570) ;  /* 0x0000000000600947 */ /* 0x000fea0003800000 */
[----:B------:R-:W0:Y:S02]  /*0970*/  LDCU UR4, c[0x0][0x398] ;  /* 0x00007300ff0477ac */ /* 0x000e240008000800 */
[----:B0-----:R-:W-:-:S04]  /*0980*/  IMAD.U32 R3, RZ, RZ, UR4 ;  /* 0x00000004ff037e24 */ /* 0x001fc8000f8e00ff */
[----:B------:R-:W0:Y:S01]  /*0990*/  I2F.U32.RP R0, R3 ;  /* 0x0000000300007306 */ /* 0x000e220000209000 */
[----:B------:R-:W-:-:S07]  /*09a0*/  ISETP.NE.U32.AND P2, PT, R3, RZ, PT ;  /* 0x000000ff0300720c */ /* 0x000fce0003f45070 */
[----:B0-----:R-:W0:Y:S02]  /*09b0*/  MUFU.RCP R0, R0 ;  /* 0x0000000000007308 */ /* 0x001e240000001000 */
[----:B0-----:R-:W-:-:S06]  /*09c0*/  VIADD R4, R0, 0xffffffe ;  /* 0x0ffffffe00047836 */ /* 0x001fcc0000000000 */
[----:B------:R0:W1:Y:S02]  /*09d0*/  F2I.FTZ.U32.TRUNC.NTZ R5, R4 ;  /* 0x0000000400057305 */ /* 0x000064000021f000 */
[----:B0-----:R-:W-:Y:S02]  /*09e0*/  HFMA2 R4, -RZ, RZ, 0, 0 ;  /* 0x00000000ff047431 */ /* 0x001fe400000001ff */
[----:B-1----:R-:W-:-:S04]  /*09f0*/  IMAD R6, R5, R3, RZ ;  /* 0x0000000305067224 */ /* 0x002fc800078e02ff */
[----:B------:R-:W-:-:S04]  /*0a00*/  IMAD.MOV R7, RZ, RZ, -R6 ;  /* 0x000000ffff077224 */ /* 0x000fc800078e0a06 */
        /* <DEDUP_REMOVED lines=14> */
.L_x_570:
[----:B------:R-:W0:Y:S01]  /*0af0*/  LDCU.64 UR4, c[0x0][0x398] ;  /* 0x00007300ff0477ac */ /* 0x000e220008000a00 */
[----:B------:R-:W-:Y:S01]  /*0b00*/  IMAD.MOV.U32 R14, RZ, RZ, R12 ;  /* 0x000000ffff0e7224 */ /* 0x000fe200078e000c */
[----:B------:R-:W-:Y:S01]  /*0b10*/  MOV R0, 0xb60 ;  /* 0x00000b6000007802 */ /* 0x000fe20000000f00 */
[----:B------:R-:W-:Y:S01]  /*0b20*/  IMAD.MOV.U32 R9, RZ, RZ, R13 ;  /* 0x000000ffff097224 */ /* 0x000fe200078e000d */
[----:B0-----:R-:W-:Y:S01]  /*0b30*/  MOV R7, UR4 ;  /* 0x0000000400077c02 */ /* 0x001fe20008000f00 */
[----:B------:R-:W-:-:S07]  /*0b40*/  IMAD.U32 R6, RZ, RZ, UR5 ;  /* 0x00000005ff067e24 */ /* 0x000fce000f8e00ff */
[----:B------:R-:W-:Y:S05]  /*0b50*/  CALL.REL.NOINC `($__internal_36_$__cuda_sm20_div_s64) ;  /* 0x0000001400d87944 */ /* 0x000fea0003c00000 */
[----:B------:R-:W0:Y:S01]  /*0b60*/  LDCU UR4, c[0x0][0x398] ;  /* 0x00007300ff0477ac */ /* 0x000e220008000800 */
[----:B------:R-:W-:Y:S01]  /*0b70*/  IMAD.MOV R4, RZ, RZ, -R8 ;  /* 0x000000ffff047224 */ /* 0x000fe200078e0a08 */
[----:B0-----:R-:W-:-:S05]  /*0b80*/  MOV R3, UR4 ;  /* 0x0000000400037c02 */ /* 0x001fca0008000f00 */
[----:B------:R-:W-:-:S07]  /*0b90*/  IMAD R4, R4, R3, R12 ;  /* 0x0000000304047224 */ /* 0x000fce00078e020c */
.L_x_571:
[----:B------:R-:W-:Y:S05]  /*0ba0*/  BSYNC.RECONVERGENT B0 ;  /* 0x0000000000007941 */ /* 0x000fea0003800200 */
.L_x_569:
[----:B------:R-:W0:Y:S01]  /*0bb0*/  LDCU.64 UR4, c[0x0][0x390] ;  /* 0x00007200ff0477ac */ /* 0x000e220008000a00 */
[----:B------:R-:W-:Y:S01]  /*0bc0*/  SHF.R.S64 R6, RZ, 0x1d, R19 ;  /* 0x0000001dff067819 */ /* 0x000fe20000001013 */
[----:B------:R-:W1:Y:S03]  /*0bd0*/  LDCU UR6, c[0x0][0x39c] ;  /* 0x00007380ff0677ac */ /* 0x000e660008000800 */
[----:B0-----:R-:W-:-:S04]  /*0be0*/  IADD3 R6, P0, PT, R6, UR4, RZ ;  /* 0x0000000406067c10 */ /* 0x001fc8000ff1e0ff */
[----:B------:R-:W-:Y:S01]  /*0bf0*/  LEA.HI.X.SX32 R7, R19, UR5, 0x3, P0 ;  /* 0x0000000513077c11 */ /* 0x000fe200080f1eff */
[----:B------:R-:W0:Y:S04]  /*0c00*/  LDCU.64 UR4, c[0x0][0x3c0] ;  /* 0x00007800ff0477ac */ /* 0x000e280008000a00 */
[----:B------:R-:W2:Y:S01]  /*0c10*/  LDG.E R17, desc[UR38][R6.64] ;  /* 0x0000002606117981 */ /* 0x000ea2000c1e1900 */
[----:B------:R-:W-:Y:S01]  /*0c20*/  SHF.R.S32.HI R0, RZ, 0x1f, R8 ;  /* 0x0000001fff007819 */ /* 0x000fe20000011408 */
[----:B------:R-:W-:Y:S01]  /*0c30*/  BSSY.RECONVERGENT B7, `(.L_x_572) ;  /* 0x0000021000077945 */ /* 0x000fe20003800200 */
[----:B------:R-:W-:-:S03]  /*0c40*/  SHF.R.S32.HI R5, RZ, 0x1f, R4 ;  /* 0x0000001fff057819 */ /* 0x000fc60000011404 */
[-C--:B------:R-:W-:Y:S02]  /*0c50*/  IMAD R9, R0, R3.reuse, RZ ;  /* 0x0000000300097224 */ /* 0x080fe400078e02ff */
[----:B------:R-:W-:-:S04]  /*0c60*/  IMAD.WIDE.U32 R4, R8, R3, R4 ;  /* 0x0000000308047225 */ /* 0x000fc800078e0004 */
[----:B-1----:R-:W-:Y:S02]  /*0c70*/  IMAD R9, R8, UR6, R9 ;  /* 0x0000000608097c24 */ /* 0x002fe4000f8e0209 */
[C---:B------:R-:W-:Y:S02]  /*0c80*/  IMAD R3, R4.reuse, UR40, RZ ;  /* 0x0000002804037c24 */ /* 0x040fe4000f8e02ff */
[----:B------:R-:W-:Y:S02]  /*0c90*/  IMAD.IADD R0, R5, 0x1, R9 ;  /* 0x0000000105007824 */ /* 0x000fe400078e0209 */
[----:B------:R-:W-:-:S04]  /*0ca0*/  IMAD.WIDE.U32 R4, R4, UR36, RZ ;  /* 0x0000002404047c25 */ /* 0x000fc8000f8e00ff */
[----:B------:R-:W-:Y:S01]  /*0cb0*/  IMAD R3, R0, UR36, R3 ;  /* 0x0000002400037c24 */ /* 0x000fe2000f8e0203 */
[----:B0-----:R-:W-:-:S03]  /*0cc0*/  LEA R18, P2, R4, UR4, 0x1 ;  /* 0x0000000404127c11 */ /* 0x001fc6000f8408ff */
[----:B------:R-:W-:-:S05]  /*0cd0*/  IMAD.IADD R3, R5, 0x1, R3 ;  /* 0x0000000105037824 */ /* 0x000fca00078e0203 */
[----:B------:R-:W-:Y:S02]  /*0ce0*/  LEA.HI.X R16, R4, UR5, R3, 0x1, P2 ;  /* 0x0000000504107c11 */ /* 0x000fe400090f0c03 */
[C---:B--2---:R-:W-:Y:S02]  /*0cf0*/  ISETP.LT.U32.AND P0, PT, R17.reuse, UR36, PT ;  /* 0x0000002411007c0c */ /* 0x044fe4000bf01070 */
[----:B------:R-:W-:Y:S02]  /*0d00*/  SHF.R.S32.HI R6, RZ, 0x1f, R17 ;  /* 0x0000001fff067819 */ /* 0x000fe40000011411 */
[----:B------:R-:W-:Y:S02]  /*0d10*/  LOP3.LUT P1, RZ, R17, 0x80000000, RZ, 0xc0, !PT ;  /* 0x8000000011ff7812 */ /* 0x000fe4000782c0ff */
[----:B------:R-:W-:-:S13]  /*0d20*/  ISETP.LT.AND.EX P0, PT, R6, UR40, PT, P0 ;  /* 0x0000002806007c0c */ /* 0x000fda000bf01300 */
[----:B------:R-:W-:Y:S05]  /*0d30*/  @!P1 BRA P0, `(.L_x_573) ;  /* 0x0000000000409947 */ /* 0x000fea0000000000 */
[----:B------:R-:W-:Y:S01]  /*0d40*/  MOV R14, 0x188 ;  /* 0x00000188000e7802 */ /* 0x000fe20000000f00 */
[----:B------:R-:W0:Y:S01]  /*0d50*/  LDCU.64 UR4, c[0x4][0x170] ;  /* 0x01002e00ff0477ac */ /* 0x000e220008000a00 */
[----:B------:R-:W-:Y:S02]  /*0d60*/  IMAD.MOV.U32 R8, RZ, RZ, 0x2f ;  /* 0x0000002fff087424 */ /* 0x000fe400078e00ff */
[----:B------:R-:W-:Y:S01]  /*0d70*/  IMAD.MOV.U32 R12, RZ, RZ, 0x1 ;  /* 0x00000001ff0c7424 */ /* 0x000fe200078e00ff */
[----:B------:R-:W1:Y:S01]  /*0d80*/  LDCU.64 UR6, c[0x4][0x178] ;  /* 0x01002f00ff0677ac */ /* 0x000e620008000a00 */
[----:B------:R-:W2:Y:S01]  /*0d90*/  LDC.64 R14, c[0x4][R14] ;  /* 0x010000000e0e7b82 */ /* 0x000ea20000000a00 */
[----:B------:R-:W-:Y:S01]  /*0da0*/  IMAD.MOV.U32 R13, RZ, RZ, RZ ;  /* 0x000000ffff0d7224 */ /* 0x000fe200078e00ff */
[----:B------:R-:W3:Y:S01]  /*0db0*/  LDCU.64 UR8, c[0x4][0x40] ;  /* 0x01000800ff0877ac */ /* 0x000ee20008000a00 */
[----:B0-----:R-:W-:Y:S01]  /*0dc0*/  IMAD.U32 R4, RZ, RZ, UR4 ;  /* 0x00000004ff047e24 */ /* 0x001fe2000f8e00ff */
[----:B------:R-:W-:Y:S01]  /*0dd0*/  MOV R5, UR5 ;  /* 0x0000000500057c02 */ /* 0x000fe20008000f00 */
[----:B-1----:R-:W-:-:S02]  /*0de0*/  IMAD.U32 R6, RZ, RZ, UR6 ;  /* 0x00000006ff067e24 */ /* 0x002fc4000f8e00ff */
[----:B------:R-:W-:Y:S02]  /*0df0*/  IMAD.U32 R7, RZ, RZ, UR7 ;  /* 0x00000007ff077e24 */ /* 0x000fe4000f8e00ff */
[----:B---3--:R-:W-:Y:S01]  /*0e00*/  IMAD.U32 R10, RZ, RZ, UR8 ;  /* 0x00000008ff0a7e24 */ /* 0x008fe2000f8e00ff */
[----:B------:R-:W-:-:S07]  /*0e10*/  MOV R11, UR9 ;  /* 0x00000009000b7c02 */ /* 0x000fce0008000f00 */
[----:B------:R-:W-:-:S07]  /*0e20*/  LEPC R20, `(.L_x_573) ;  /* 0x000000001014794e */ /* 0x000fce0000000000 */
[----:B--2---:R-:W-:Y:S05]  /*0e30*/  CALL.ABS.NOINC R14 ;  /* 0x000000000e007343 */ /* 0x004fea0003c00000 */
.L_x_573:
[----:B------:R-:W-:Y:S05]  /*0e40*/  BSYNC.RECONVERGENT B7 ;  /* 0x0000000000077941 */ /* 0x000fea0003800200 */
.L_x_572:
[----:B------:R-:W0:Y:S01]  /*0e50*/  LDCU.64 UR4, c[0x0][0x388] ;  /* 0x00007100ff0477ac */ /* 0x000e220008000a00 */
[----:B------:R-:W-:-:S04]  /*0e60*/  SHF.R.S64 R4, RZ, 0x1f, R19 ;  /* 0x0000001fff047819 */ /* 0x000fc80000001013 */
[----:B0-----:R-:W-:-:S04]  /*0e70*/  IADD3 R4, P0, PT, R4, UR4, RZ ;  /* 0x0000000404047c10 */ /* 0x001fc8000ff1e0ff */
[----:B------:R-:W-:-:S06]  /*0e80*/  LEA.HI.X.SX32 R5, R19, UR5, 0x1, P0 ;  /* 0x0000000513057c11 */ /* 0x000fcc00080f0eff */
[----:B------:R-:W2:Y:S01]  /*0e90*/  LDG.E.U16 R5, desc[UR38][R4.64] ;  /* 0x0000002604057981 */ /* 0x000ea2000c1e1500 */
[----:B------:R-:W-:Y:S01]  /*0ea0*/  SHF.R.S64 R7, RZ, 0x1f, R17 ;  /* 0x0000001fff077819 */ /* 0x000fe20000001011 */
[----:B------:R-:W-:-:S03]  /*0eb0*/  IMAD.MOV.U32 R19, RZ, RZ, R22 ;  /* 0x000000ffff137224 */ /* 0x000fc600078e0016 */
[----:B------:R-:W-:-:S04]  /*0ec0*/  IADD3 R6, P0, PT, R7, R18, RZ ;  /* 0x0000001207067210 */ /* 0x000fc80007f1e0ff */
[----:B------:R-:W-:Y:S02]  /*0ed0*/  LEA.HI.X.SX32 R7, R17, R16, 0x1, P0 ;  /* 0x0000001011077211 */ /* 0x000fe400000f0eff */
[----:B------:R-:W-:-:S03]  /*0ee0*/  MOV R17, R23 ;  /* 0x0000001700117202 */ /* 0x000fc60000000f00 */
[----:B--2---:R1:W-:Y:S04]  /*0ef0*/  STG.E.U16 desc[UR38][R6.64], R5 ;  /* 0x0000000506007986 */ /* 0x0043e8000c101526 */
.L_x_562:
[----:B0---4-:R-:W-:Y:S05]  /*0f00*/  BSYNC.RECONVERGENT B6 ;  /* 0x0000000000067941 */ /* 0x011fea0003800200 */
.L_x_561:
[----:B------:R-:W-:-:S04]  /*0f10*/  ISETP.NE.U32.AND P0, PT, R24, RZ, PT ;  /* 0x000000ff1800720c */ /* 0x000fc80003f05070 */
[----:B------:R-:W-:-:S13]  /*0f20*/  ISETP.NE.AND.EX P0, PT, R25, RZ, PT, P0 ;  /* 0x000000ff1900720c */ /* 0x000fda0003f05300 */
[----:B------:R-:W-:Y:S05]  /*0f30*/  @!P0 EXIT ;  /* 0x000000000000894d */ /* 0x000fea0003800000 */
[----:B------:R-:W-:Y:S01]  /*0f40*/  BSSY.RECONVERGENT B6, `(.L_x_574) ;  /* 0x0000136000067945 */ /* 0x000fe20003800200 */
.L_x_597:
[----:B------:R-:W-:Y:S01]  /*0f50*/  SHF.R.S32.HI R9, RZ, 0x1f, R19 ;  /* 0x0000001fff097819 */ /* 0x000fe20000011413 */
[----:B------:R-:W-:Y:S03]  /*0f60*/  BSSY.RECONVERGENT B0, `(.L_x_575) ;  /* 0x000001e000007945 */ /* 0x000fe60003800200 */
[----:B------:R-:W-:-:S04]  /*0f70*/  LOP3.LUT R0, R9, UR51, RZ, 0xfc, !PT ;  /* 0x0000003309007c12 */ /* 0x000fc8000f8efcff */
[----:B------:R-:W-:-:S13]  /*0f80*/  ISETP.NE.U32.AND P0, PT, R0, RZ, PT ;  /* 0x000000ff0000720c */ /* 0x000fda0003f05070 */
[----:B0-----:R-:W-:Y:S05]  /*0f90*/  @P0 BRA `(.L_x_576) ;  /* 0x0000000000500947 */ /* 0x001fea0003800000 */
[----:B------:R-:W0:Y:S01]  /*0fa0*/  I2F.U32.RP R3, UR52 ;  /* 0x0000003400037d06 */ /* 0x000e220008209000 */
[----:B------:R-:W-:Y:S01]  /*0fb0*/  ISETP.NE.U32.AND P2, PT, RZ, UR52, PT ;  /* 0x00000034ff007c0c */ /* 0x000fe2000bf45070 */
[----:B------:R-:W-:-:S06]  /*0fc0*/  IMAD.MOV.U32 R9, RZ, RZ, RZ ;  /* 0x000000ffff097224 */ /* 0x000fcc00078e00ff */
[----:B0-----:R-:W0:Y:S02]  /*0fd0*/  MUFU.RCP R3, R3 ;  /* 0x0000000300037308 */ /* 0x001e240000001000 */
[----:B0-----:R-:W-:-:S06]  /*0fe0*/  VIADD R4, R3, 0xffffffe ;  /* 0x0ffffffe03047836 */ /* 0x001fcc0000000000 */
[----:B-1----:R0:W1:Y:S02]  /*0ff0*/  F2I.FTZ.U32.TRUNC.NTZ R5, R4 ;  /* 0x0000000400057305 */ /* 0x002064000021f000 */
[----:B0-----:R-:W-:Y:S02]  /*1000*/  HFMA2 R4, -RZ, RZ, 0, 0 ;  /* 0x00000000ff047431 */ /* 0x001fe400000001ff */
[----:B-1----:R-:W-:-:S04]  /*1010*/  IMAD.MOV R7, RZ, RZ, -R5 ;  /* 0x000000ffff077224 */ /* 0x002fc800078e0a05 */
        /* <DEDUP_REMOVED lines=12> */
.L_x_576:
[----:B------:R-:W1:Y:S01]  /*10e0*/  LDCU.64 UR4, c[0x0][0x3a8] ;  /* 0x00007500ff0477ac */ /* 0x000e620008000a00 */
[----:B------:R-:W-:Y:S02]  /*10f0*/  MOV R14, R19 ;  /* 0x00000013000e7202 */ /* 0x000fe40000000f00 */
[----:B------:R-:W-:Y:S01]  /*1100*/  MOV R0, 0x1140 ;  /* 0x0000114000007802 */ /* 0x000fe20000000f00 */
[----:B-1----:R-:W-:Y:S02]  /*1110*/  IMAD.U32 R7, RZ, RZ, UR4 ;  /* 0x00000004ff077e24 */ /* 0x002fe4000f8e00ff */
[----:B------:R-:W-:-:S07]  /*1120*/  IMAD.U32 R6, RZ, RZ, UR5 ;  /* 0x00000005ff067e24 */ /* 0x000fce000f8e00ff */
[----:B------:R-:W-:Y:S05]  /*1130*/  CALL.REL.NOINC `($__internal_36_$__cuda_sm20_div_s64) ;  /* 0x0000001000607944 */ /* 0x000fea0003c00000 */
.L_x_577:
[----:B------:R-:W-:Y:S05]  /*1140*/  BSYNC.RECONVERGENT B0 ;  /* 0x0000000000007941 */ /* 0x000fea0003800200 */
.L_x_575:
[----:B------:R-:W-:Y:S01]  /*1150*/  LOP3.LUT R0, R9, UR53, RZ, 0xfc, !PT ;  /* 0x0000003509007c12 */ /* 0x000fe2000f8efcff */
[----:B------:R-:W-:Y:S03]  /*1160*/  BSSY.RECONVERGENT B0, `(.L_x_578) ;  /* 0x000001f000007945 */ /* 0x000fe60003800200 */
[----:B------:R-:W-:-:S13]  /*1170*/  ISETP.NE.U32.AND P0, PT, R0, RZ, PT ;  /* 0x000000ff0000720c */ /* 0x000fda0003f05070 */
[----:B------:R-:W-:Y:S05]  /*1180*/  @P0 BRA `(.L_x_579) ;  /* 0x0000000000500947 */ /* 0x000fea0003800000 */
[----:B------:R-:W0:Y:S01]  /*1190*/  I2F.U32.RP R0, UR54 ;  /* 0x0000003600007d06 */ /* 0x000e220008209000 */
        /* <DEDUP_REMOVED lines=19> */
.L_x_579:
[----:B------:R-:W0:Y:S01]  /*12d0*/  LDCU.64 UR4, c[0x0][0x3a0] ;  /* 0x00007400ff0477ac */ /* 0x000e220008000a00 */
[----:B------:R-:W-:Y:S01]  /*12e0*/  IMAD.MOV.U32 R14, RZ, RZ, R8 ;  /* 0x000000ffff0e7224 */ /* 0x000fe200078e0008 */
[----:B------:R-:W-:Y:S01]  /*12f0*/  MOV R0, 0x1330 ;  /* 0x0000133000007802 */ /* 0x000fe20000000f00 */
[----:B0-----:R-:W-:Y:S02]  /*1300*/  IMAD.U32 R7, RZ, RZ, UR4 ;  /* 0x00000004ff077e24 */ /* 0x001fe4000f8e00ff */
[----:B------:R-:W-:-:S07]  /*1310*/  IMAD.U32 R6, RZ, RZ, UR5 ;  /* 0x00000005ff067e24 */ /* 0x000fce000f8e00ff */
[----:B------:R-:W-:Y:S05]  /*1320*/  CALL.REL.NOINC `($__internal_36_$__cuda_sm20_div_s64) ;  /* 0x0000000c00e47944 */ /* 0x000fea0003c00000 */
[----:B------:R-:W-:Y:S01]  /*1330*/  MOV R12, R8 ;  /* 0x00000008000c7202 */ /* 0x000fe20000000f00 */
[----:B------:R-:W-:-:S07]  /*1340*/  IMAD.MOV.U32 R13, RZ, RZ, R9 ;  /* 0x000000ffff0d7224 */ /* 0x000fce00078e0009 */
.L_x_580:
[----:B------:R-:W-:Y:S05]  /*1350*/  BSYNC.RECONVERGENT B0 ;  /* 0x0000000000007941 */ /* 0x000fea0003800200 */
.L_x_578:
        /* <DEDUP_REMOVED lines=9> */
[----:B0-----:R-:W-:-:S06]  /*13f0*/  VIADD R5, R6, 0xffffffe ;  /* 0x0ffffffe06057836 */ /* 0x001fcc0000000000 */
[----:B------:R-:W0:Y:S02]  /*1400*/  F2I.FTZ.U32.TRUNC.NTZ R5, R5 ;  /* 0x0000000500057305 */ /* 0x000e24000021f000 */
[----:B0-----:R-:W-:-:S05]  /*1410*/  IMAD R0, R5, R3, RZ ;  /* 0x0000000305007224 */ /* 0x001fca00078e02ff */
[----:B------:R-:W-:-:S05]  /*1420*/  IADD3 R7, PT, PT, -R0, RZ, RZ ;  /* 0x000000ff00077210 */ /* 0x000fca0007ffe1ff */
        /* <DEDUP_REMOVED lines=10> */
[----:B------:R-:W-:-:S04]  /*14d0*/  IMAD.MOV R13, RZ, RZ, -R0 ;  /* 0x000000ffff0d7224 */ /* 0x000fc800078e0a00 */
[----:B------:R-:W-:Y:S01]  /*14e0*/  IMAD R13, R3, R13, R12 ;  /* 0x0000000d030d7224 */ /* 0x000fe200078e020c */
[----:B------:R-:W-:Y:S06]  /*14f0*/  BRA `(.L_x_583) ;  /* 0x00000000002c7947 */ /* 0x000fec0003800000 */
.L_x_582:
[----:B------:R-:W0:Y:S01]  /*1500*/  LDCU.64 UR4, c[0x0][0x398] ;  /* 0x00007300ff0477ac */ /* 0x000e220008000a00 */
[----:B------:R-:W-:Y:S01]  /*1510*/  IMAD.MOV.U32 R14, RZ, RZ, R12 ;  /* 0x000000ffff0e7224 */ /* 0x000fe200078e000c */
[----:B------:R-:W-:Y:S01]  /*1520*/  MOV R0, 0x1570 ;  /* 0x0000157000007802 */ /* 0x000fe20000000f00 */
[----:B------:R-:W-:Y:S01]  /*1530*/  IMAD.MOV.U32 R9, RZ, RZ, R13 ;  /* 0x000000ffff097224 */ /* 0x000fe200078e000d */
[----:B0-----:R-:W-:Y:S01]  /*1540*/  MOV R7, UR4 ;  /* 0x0000000400077c02 */ /* 0x001fe20008000f00 */
[----:B------:R-:W-:-:S07]  /*1550*/  IMAD.U32 R6, RZ, RZ, UR5 ;  /* 0x00000005ff067e24 */ /* 0x000fce000f8e00ff */
[----:B------:R-:W-:Y:S05]  /*1560*/  CALL.REL.NOINC `($__internal_36_$__cuda_sm20_div_s64) ;  /* 0x0000000c00547944 */ /* 0x000fea0003c00000 */
[----:B------:R-:W-:Y:S01]  /*1570*/  MOV R3, UR41 ;  /* 0x0000002900037c02 */ /* 0x000fe20008000f00 */
[--C-:B------:R-:W-:Y:S02]  /*1580*/  IMAD.MOV R13, RZ, RZ, -R8.reuse ;  /* 0x000000ffff0d7224 */ /* 0x100fe400078e0a08 */
[----:B------:R-:W-:Y:S02]  /*1590*/  IMAD.MOV.U32 R0, RZ, RZ, R8 ;  /* 0x000000ffff007224 */ /* 0x000fe400078e0008 */
[----:B------:R-:W-:-:S07]  /*15a0*/  IMAD R13, R13, R3, R12 ;  /* 0x000000030d0d7224 */ /* 0x000fce00078e020c */
.L_x_583:
[----:B------:R-:W-:Y:S05]  /*15b0*/  BSYNC.RECONVERGENT B0 ;  /* 0x0000000000007941 */ /* 0x000fea0003800200 */
.L_x_581:
[----:B------:R-:W-:-:S04]  /*15c0*/  SHF.R.S64 R6, RZ, 0x1d, R19 ;  /* 0x0000001dff067819 */ /* 0x000fc80000001013 */
[----:B------:R-:W-:-:S04]  /*15d0*/  IADD3 R6, P0, PT, R6, UR42, RZ ;  /* 0x0000002a06067c10 */ /* 0x000fc8000ff1e0ff */
[----:B------:R-:W-:-:S05]  /*15e0*/  LEA.HI.X.SX32 R7, R19, UR43, 0x3, P0 ;  /* 0x0000002b13077c11 */ /* 0x000fca00080f1eff */
[----:B------:R-:W2:Y:S01]  /*15f0*/  LDG.E R23, desc[UR38][R6.64] ;  /* 0x0000002606177981 */ /* 0x000ea2000c1e1900 */
[----:B------:R-:W-:Y:S01]  /*1600*/  SHF.R.S32.HI R4, RZ, 0x1f, R0 ;  /* 0x0000001fff047819 */ /* 0x000fe20000011400 */
[----:B------:R-:W-:Y:S01]  /*1610*/  BSSY.RECONVERGENT B7, `(.L_x_584) ;  /* 0x0000022000077945 */ /* 0x000fe20003800200 */
[----:B------:R-:W-:-:S03]  /*1620*/  SHF.R.S32.HI R5, RZ, 0x1f, R13 ;  /* 0x0000001fff057819 */ /* 0x000fc6000001140d */
[-C--:B------:R-:W-:Y:S02]  /*1630*/  IMAD R9, R4, R3.reuse, RZ ;  /* 0x0000000304097224 */ /* 0x080fe400078e02ff */
[----:B------:R-:W-:Y:S02]  /*1640*/  IMAD.MOV.U32 R4, RZ, RZ, R13 ;  /* 0x000000ffff047224 */ /* 0x000fe400078e000d */
[C---:B------:R-:W-:Y:S02]  /*1650*/  IMAD R9, R0.reuse, UR50, R9 ;  /* 0x0000003200097c24 */ /* 0x040fe4000f8e0209 */
[----:B------:R-:W-:-:S04]  /*1660*/  IMAD.WIDE.U32 R4, R0, R3, R4 ;  /* 0x0000000300047225 */ /* 0x000fc800078e0004 */
[----:B------:R-:W-:Y:S02]  /*1670*/  IMAD.IADD R0, R5, 0x1, R9 ;  /* 0x0000000105007824 */ /* 0x000fe400078e0209 */
[C---:B------:R-:W-:Y:S02]  /*1680*/  IMAD R3, R4.reuse, UR40, RZ ;  /* 0x0000002804037c24 */ /* 0x040fe4000f8e02ff */
[----:B------:R-:W-:-:S04]  /*1690*/  IMAD.WIDE.U32 R4, R4, UR36, RZ ;  /* 0x0000002404047c25 */ /* 0x000fc8000f8e00ff */
[----:B------:R-:W-:Y:S01]  /*16a0*/  IMAD R3, R0, UR36, R3 ;  /* 0x0000002400037c24 */ /* 0x000fe2000f8e0203 */
[----:B------:R-:W-:-:S04]  /*16b0*/  LEA R18, P2, R4, R18, 0x1 ;  /* 0x0000001204127211 */ /* 0x000fc800078408ff */
[----:B------:R-:W-:-:S04]  /*16c0*/  IADD3 R3, PT, PT, R5, R3, RZ ;  /* 0x0000000305037210 */ /* 0x000fc80007ffe0ff */
[----:B------:R-:W-:Y:S02]  /*16d0*/  LEA.HI.X R16, R4, R16, R3, 0x1, P2 ;  /* 0x0000001004107211 */ /* 0x000fe400010f0c03 */
[C---:B--2---:R-:W-:Y:S02]  /*16e0*/  ISETP.LT.U32.AND P0, PT, R23.reuse, UR36, PT ;  /* 0x0000002417007c0c */ /* 0x044fe4000bf01070 */
[----:B------:R-:W-:Y:S02]  /*16f0*/  SHF.R.S32.HI R6, RZ, 0x1f, R23 ;  /* 0x0000001fff067819 */ /* 0x000fe40000011417 */
[----:B------:R-:W-:Y:S02]  /*1700*/  LOP3.LUT P1, RZ, R23, 0x80000000, RZ, 0xc0, !PT ;  /* 0x8000000017ff7812 */ /* 0x000fe4000782c0ff */
[----:B------:R-:W-:-:S13]  /*1710*/  ISETP.LT.AND.EX P0, PT, R6, UR40, PT, P0 ;  /* 0x0000002806007c0c */ /* 0x000fda000bf01300 */
        /* <DEDUP_REMOVED lines=9> */
[----:B0-----:R-:W-:Y:S02]  /*17b0*/  IMAD.U32 R4, RZ, RZ, UR4 ;  /* 0x00000004ff047e24 */ /* 0x001fe4000f8e00ff */
[----:B------:R-:W-:-:S02]  /*17c0*/  IMAD.U32 R5, RZ, RZ, UR5 ;  /* 0x00000005ff057e24 */ /* 0x000fc4000f8e00ff */
[----:B-1----:R-:W-:Y:S01]  /*17d0*/  IMAD.U32 R6, RZ, RZ, UR6 ;  /* 0x00000006ff067e24 */ /* 0x002fe2000f8e00ff */
[----:B------:R-:W-:Y:S01]  /*17e0*/  MOV R7, UR7 ;  /* 0x0000000700077c02 */ /* 0x000fe20008000f00 */
[----:B---3--:R-:W-:Y:S02]  /*17f0*/  IMAD.U32 R10, RZ, RZ, UR8 ;  /* 0x00000008ff0a7e24 */ /* 0x008fe4000f8e00ff */
[----:B------:R-:W-:-:S07]  /*1800*/  IMAD.U32 R11, RZ, RZ, UR9 ;  /* 0x00000009ff0b7e24 */ /* 0x000fce000f8e00ff */
[----:B------:R-:W-:-:S07]  /*1810*/  LEPC R20, `(.L_x_585) ;  /* 0x000000001014794e */ /* 0x000fce0000000000 */
[----:B--2---:R-:W-:Y:S05]  /*1820*/  CALL.ABS.NOINC R14 ;  /* 0x000000000e007343 */ /* 0x004fea0003c00000 */
.L_x_585:
[----:B------:R-:W-:Y:S05]  /*1830*/  BSYNC.RECONVERGENT B7 ;  /* 0x0000000000077941 */ /* 0x000fea0003800200 */
.L_x_584:
[----:B------:R-:W-:-:S04]  /*1840*/  SHF.R.S64 R4, RZ, 0x1f, R19 ;  /* 0x0000001fff047819 */ /* 0x000fc80000001013 */
[----:B------:R-:W-:-:S04]  /*1850*/  IADD3 R4, P0, PT, R4, UR48, RZ ;  /* 0x0000003004047c10 */ /* 0x000fc8000ff1e0ff */
[----:B------:R-:W-:-:S06]  /*1860*/  LEA.HI.X.SX32 R5, R19, UR49, 0x1, P0 ;  /* 0x0000003113057c11 */ /* 0x000fcc00080f0eff */
[----:B------:R-:W2:Y:S01]  /*1870*/  LDG.E.U16 R5, desc[UR38][R4.64] ;  /* 0x0000002604057981 */ /* 0x000ea2000c1e1500 */
[----:B------:R-:W-:Y:S01]  /*1880*/  SHF.R.S64 R7, RZ, 0x1f, R23 ;  /* 0x0000001fff077819 */ /* 0x000fe20000001017 */
[----:B------:R-:W-:Y:S01]  /*1890*/  BSSY.RECONVERGENT B0, `(.L_x_586) ;  /* 0x0000024000007945 */ /* 0x000fe20003800200 */
[----:B------:R-:W-:Y:S02]  /*18a0*/  IADD3 R19, P1, PT, R2, R19, RZ ;  /* 0x0000001302137210 */ /* 0x000fe40007f3e0ff */
[----:B------:R-:W-:Y:S02]  /*18b0*/  IADD3 R6, P0, PT, R7, R18, RZ ;  /* 0x0000001207067210 */ /* 0x000fe40007f1e0ff */
[----:B------:R-:W-:Y:S01]  /*18c0*/  SHF.R.S32.HI R9, RZ, 0x1f, R19 ;  /* 0x0000001fff097819 */ /* 0x000fe20000011413 */
[----:B------:R-:W-:Y:S01]  /*18d0*/  IMAD.X R17, RZ, RZ, R17, P1 ;  /* 0x000000ffff117224 */ /* 0x000fe200008e0611 */
[----:B------:R-:W-:Y:S02]  /*18e0*/  LEA.HI.X.SX32 R7, R23, R16, 0x1, P0 ;  /* 0x0000001017077211 */ /* 0x000fe400000f0eff */
[----:B------:R-:W-:-:S04]  /*18f0*/  LOP3.LUT R0, R9, UR51, RZ, 0xfc, !PT ;  /* 0x0000003309007c12 */ /* 0x000fc8000f8efcff */
[----:B------:R-:W-:Y:S01]  /*1900*/  ISETP.NE.U32.AND P0, PT, R0, RZ, PT ;  /* 0x000000ff0000720c */ /* 0x000fe20003f05070 */
[----:B--2---:R0:W-:-:S12]  /*1910*/  STG.E.U16 desc[UR38][R6.64], R5 ;  /* 0x0000000506007986 */ /* 0x0041d8000c101526 */
[----:B------:R-:W-:Y:S05]  /*1920*/  @P0 BRA `(.L_x_587) ;  /* 0x0000000000500947 */ /* 0x000fea0003800000 */
[----:B------:R-:W1:Y:S01]  /*1930*/  I2F.U32.RP R3, UR52 ;  /* 0x0000003400037d06 */ /* 0x000e620008209000 */
[----:B------:R-:W-:Y:S01]  /*1940*/  ISETP.NE.U32.AND P2, PT, RZ, UR52, PT ;  /* 0x00000034ff007c0c */ /* 0x000fe2000bf45070 */
[----:B------:R-:W-:-:S06]  /*1950*/  IMAD.MOV.U32 R9, RZ, RZ, RZ ;  /* 0x000000ffff097224 */ /* 0x000fcc00078e00ff */
[----:B-1----:R-:W1:Y:S02]  /*1960*/  MUFU.RCP R3, R3 ;  /* 0x0000000300037308 */ /* 0x002e640000001000 */
[----:B-1----:R-:W-:-:S06]  /*1970*/  VIADD R4, R3, 0xffffffe ;  /* 0x0ffffffe03047836 */ /* 0x002fcc0000000000 */
[----:B0-----:R0:W1:Y:S02]  /*1980*/  F2I.FTZ.U32.TRUNC.NTZ R5, R4 ;  /* 0x0000000400057305 */ /* 0x001064000021f000 */
[----:B0-----:R-:W-:Y:S01]  /*1990*/  IMAD.MOV.U32 R4, RZ, RZ, RZ ;  /* 0x000000ffff047224 */ /* 0x001fe200078e00ff */
[----:B-1----:R-:W-:-:S05]  /*19a0*/  IADD3 R7, PT, PT, RZ, -R5, RZ ;  /* 0x80000005ff077210 */ /* 0x002fca0007ffe0ff */
        /* <DEDUP_REMOVED lines=12> */
.L_x_587:
[----:B------:R-:W0:Y:S01]  /*1a70*/  LDCU.64 UR4, c[0x0][0x3a8] ;  /* 0x00007500ff0477ac */ /* 0x000e220008000a00 */
[----:B------:R-:W-:Y:S01]  /*1a80*/  IMAD.MOV.U32 R14, RZ, RZ, R19 ;  /* 0x000000ffff0e7224 */ /* 0x000fe200078e0013 */
[----:B------:R-:W-:Y:S01]  /*1a90*/  MOV R0, 0x1ad0 ;  /* 0x00001ad000007802 */ /* 0x000fe20000000f00 */
[----:B0-----:R-:W-:Y:S01]  /*1aa0*/  IMAD.U32 R7, RZ, RZ, UR4 ;  /* 0x00000004ff077e24 */ /* 0x001fe2000f8e00ff */
[----:B------:R-:W-:-:S07]  /*1ab0*/  MOV R6, UR5 ;  /* 0x0000000500067c02 */ /* 0x000fce0008000f00 */
[----:B------:R-:W-:Y:S05]  /*1ac0*/  CALL.REL.NOINC `($__internal_36_$__cuda_sm20_div_s64) ;  /* 0x0000000400fc7944 */ /* 0x000fea0003c00000 */
.L_x_588:
[----:B------:R-:W-:Y:S05]  /*1ad0*/  BSYNC.RECONVERGENT B0 ;  /* 0x0000000000007941 */ /* 0x000fea0003800200 */
.L_x_586:
[----:B------:R-:W-:Y:S01]  /*1ae0*/  LOP3.LUT R0, R9, UR53, RZ, 0xfc, !PT ;  /* 0x0000003509007c12 */ /* 0x000fe2000f8efcff */
[----:B------:R-:W-:Y:S03]  /*1af0*/  BSSY.RECONVERGENT B0, `(.L_x_589) ;  /* 0x000001f000007945 */ /* 0x000fe60003800200 */
[----:B------:R-:W-:-:S13]  /*1b00*/  ISETP.NE.U32.AND P0, PT, R0, RZ, PT ;  /* 0x000000ff0000720c */ /* 0x000fda0003f05070 */
[----:B------:R-:W-:Y:S05]  /*1b10*/  @P0 BRA `(.L_x_590) ;  /* 0x0000000000500947 */ /* 0x000fea0003800000 */
[----:B------:R-:W0:Y:S01]  /*1b20*/  I2F.U32.RP R0, UR54 ;  /* 0x0000003600007d06 */ /* 0x000e220008209000 */
[----:B------:R-:W-:Y:S01]  /*1b30*/  ISETP.NE.U32.AND P2, PT, RZ, UR54, PT ;  /* 0x00000036ff007c0c */ /* 0x000fe2000bf45070 */
[----:B------:R-:W-:-:S06]  /*1b40*/  IMAD.MOV.U32 R13, RZ, RZ, RZ ;  /* 0x000000ffff0d7224 */ /* 0x000fcc00078e00ff */
[----:B0-----:R-:W0:Y:S02]  /*1b50*/  MUFU.RCP R0, R0 ;  /* 0x0000000000007308 */ /* 0x001e240000001000 */
[----:B0-----:R-:W-:-:S06]  /*1b60*/  VIADD R4, R0, 0xffffffe ;  /* 0x0ffffffe00047836 */ /* 0x001fcc0000000000 */
[----:B------:R0:W1:Y:S02]  /*1b70*/  F2I.FTZ.U32.TRUNC.NTZ R5, R4 ;  /* 0x0000000400057305 */ /* 0x000064000021f000 */
[----:B0-----:R-:W-:Y:S01]  /*1b80*/  MOV R4, RZ ;  /* 0x000000ff00047202 */ /* 0x001fe20000000f00 */
        /* <DEDUP_REMOVED lines=13> */
.L_x_590:
[----:B------:R-:W0:Y:S01]  /*1c60*/  LDCU.64 UR4, c[0x0][0x3a0] ;  /* 0x00007400ff0477ac */ /* 0x000e220008000a00 */
[----:B------:R-:W-:Y:S01]  /*1c70*/  IMAD.MOV.U32 R14, RZ, RZ, R8 ;  /* 0x000000ffff0e7224 */ /* 0x000fe200078e0008 */
[----:B------:R-:W-:Y:S01]  /*1c80*/  MOV R0, 0x1cc0 ;  /* 0x00001cc000007802 */ /* 0x000fe20000000f00 */
[----:B0-----:R-:W-:Y:S01]  /*1c90*/  IMAD.U32 R7, RZ, RZ, UR4 ;  /* 0x00000004ff077e24 */ /* 0x001fe2000f8e00ff */
[----:B------:R-:W-:-:S07]  /*1ca0*/  MOV R6, UR5 ;  /* 0x0000000500067c02 */ /* 0x000fce0008000f00 */
[----:B------:R-:W-:Y:S05]  /*1cb0*/  CALL.REL.NOINC `($__internal_36_$__cuda_sm20_div_s64) ;  /* 0x0000000400807944 */ /* 0x000fea0003c00000 */
[----:B------:R-:W-:Y:S02]  /*1cc0*/  IMAD.MOV.U32 R12, RZ, RZ, R8 ;  /* 0x000000ffff0c7224 */ /* 0x000fe400078e0008 */
[----:B------:R-:W-:-:S07]  /*1cd0*/  IMAD.MOV.U32 R13, RZ, RZ, R9 ;  /* 0x000000ffff0d7224 */ /* 0x000fce00078e0009 */
.L_x_591:
[----:B------:R-:W-:Y:S05]  /*1ce0*/  BSYNC.RECONVERGENT B0 ;  /* 0x0000000000007941 */ /* 0x000fea0003800200 */
.L_x_589:
        /* <DEDUP_REMOVED lines=22> */
[----:B------:R-:W-:-:S05]  /*1e50*/  @!P2 LOP3.LUT R0, RZ, R3, RZ, 0x33, !PT ;  /* 0x00000003ff00a212 */ /* 0x000fca00078e33ff */
[----:B------:R-:W-:-:S04]  /*1e60*/  IMAD.MOV R13, RZ, RZ, -R0 ;  /* 0x000000ffff0d7224 */ /* 0x000fc800078e0a00 */
[----:B------:R-:W-:Y:S01]  /*1e70*/  IMAD R13, R3, R13, R12 ;  /* 0x0000000d030d7224 */ /* 0x000fe200078e020c */
[----:B------:R-:W-:Y:S06]  /*1e80*/  BRA `(.L_x_594) ;  /* 0x00000000002c7947 */ /* 0x000fec0003800000 */
.L_x_593:
[----:B------:R-:W0:Y:S01]  /*1e90*/  LDCU.64 UR4, c[0x0][0x398] ;  /* 0x00007300ff0477ac */ /* 0x000e220008000a00 */
[----:B------:R-:W-:Y:S01]  /*1ea0*/  MOV R14, R12 ;  /* 0x0000000c000e7202 */ /* 0x000fe20000000f00 */
[----:B------:R-:W-:Y:S01]  /*1eb0*/  IMAD.MOV.U32 R9, RZ, RZ, R13 ;  /* 0x000000ffff097224 */ /* 0x000fe200078e000d */
[----:B------:R-:W-:Y:S01]  /*1ec0*/  MOV R0, 0x1f00 ;  /* 0x00001f0000007802 */ /* 0x000fe20000000f00 */
[----:B0-----:R-:W-:Y:S02]  /*1ed0*/  IMAD.U32 R7, RZ, RZ, UR4 ;  /* 0x00000004ff077e24 */ /* 0x001fe4000f8e00ff */
[----:B------:R-:W-:-:S07]  /*1ee0*/  IMAD.U32 R6, RZ, RZ, UR5 ;  /* 0x00000005ff067e24 */ /* 0x000fce000f8e00ff */
[----:B------:R-:W-:Y:S05]  /*1ef0*/  CALL.REL.NOINC `($__internal_36_$__cuda_sm20_div_s64) ;  /* 0x0000000000f07944 */ /* 0x000fea0003c00000 */
[----:B------:R-:W-:Y:S01]  /*1f00*/  IADD3 R13, PT, PT, -R8, RZ, RZ ;  /* 0x000000ff080d7210 */ /* 0x000fe20007ffe1ff */
[----:B------:R-:W-:Y:S02]  /*1f10*/  IMAD.U32 R3, RZ, RZ, UR41 ;  /* 0x00000029ff037e24 */ /* 0x000fe4000f8e00ff */
[----:B------:R-:W-:Y:S02]  /*1f20*/  IMAD.MOV.U32 R0, RZ, RZ, R8 ;  /* 0x000000ffff007224 */ /* 0x000fe400078e0008 */
[----:B------:R-:W-:-:S07]  /*1f30*/  IMAD R13, R13, R3, R12 ;  /* 0x000000030d0d7224 */ /* 0x000fce00078e020c */
.L_x_594:
[----:B------:R-:W-:Y:S05]  /*1f40*/  BSYNC.RECONVERGENT B0 ;  /* 0x0000000000007941 */ /* 0x000fea0003800200 */
.L_x_592:
        /* <DEDUP_REMOVED lines=25> */
[----:B------:R-:W-:Y:S02]  /*20e0*/  HFMA2 R8, -RZ, RZ, 0, 2.801418304443359375e-06 ;  /* 0x0000002fff087431 */ /* 0x000fe400000001ff */
[----:B------:R-:W-:Y:S01]  /*20f0*/  IMAD.MOV.U32 R12, RZ, RZ, 0x1 ;  /* 0x00000001ff0c7424 */ /* 0x000fe200078e00ff */
[----:B------:R-:W1:Y:S01]  /*2100*/  LDCU.64 UR6, c[0x4][0x178] ;  /* 0x01002f00ff0677ac */ /* 0x000e620008000a00 */
[----:B------:R-:W2:Y:S01]  /*2110*/  LDC.64 R14, c[0x4][R14] ;  /* 0x010000000e0e7b82 */ /* 0x000ea20000000a00 */
[----:B------:R-:W-:Y:S01]  /*2120*/  IMAD.MOV.U32 R13, RZ, RZ, RZ ;  /* 0x000000ffff0d7224 */ /* 0x000fe200078e00ff */
[----:B------:R-:W3:Y:S01]  /*2130*/  LDCU.64 UR8, c[0x4][0x40] ;  /* 0x01000800ff0877ac */ /* 0x000ee20008000a00 */
[----:B0-----:R-:W-:Y:S02]  /*2140*/  IMAD.U32 R4, RZ, RZ, UR4 ;  /* 0x00000004ff047e24 */ /* 0x001fe4000f8e00ff */
[----:B------:R-:W-:Y:S01]  /*2150*/  IMAD.U32 R5, RZ, RZ, UR5 ;  /* 0x00000005ff057e24 */ /* 0x000fe2000f8e00ff */
[----:B-1----:R-:W-:Y:S01]  /*2160*/  MOV R6, UR6 ;  /* 0x0000000600067c02 */ /* 0x002fe20008000f00 */
[----:B------:R-:W-:-:S02]  /*2170*/  IMAD.U32 R7, RZ, RZ, UR7 ;  /* 0x00000007ff077e24 */ /* 0x000fc4000f8e00ff */
[----:B---3--:R-:W-:Y:S02]  /*2180*/  IMAD.U32 R10, RZ, RZ, UR8 ;  /* 0x00000008ff0a7e24 */ /* 0x008fe4000f8e00ff */
[----:B------:R-:W-:-:S07]  /*2190*/  IMAD.U32 R11, RZ, RZ, UR9 ;  /* 0x00000009ff0b7e24 */ /* 0x000fce000f8e00ff */
[----:B------:R-:W-:-:S07]  /*21a0*/  LEPC R20, `(.L_x_596) ;  /* 0x000000001014794e */ /* 0x000fce0000000000 */
[----:B--2---:R-:W-:Y:S05]  /*21b0*/  CALL.ABS.NOINC R14 ;  /* 0x000000000e007343 */ /* 0x004fea0003c00000 */
.L_x_596:
[----:B------:R-:W-:Y:S05]  /*21c0*/  BSYNC.RECONVERGENT B7 ;  /* 0x0000000000077941 */ /* 0x000fea0003800200 */
.L_x_595:
[----:B------:R-:W-:-:S04]  /*21d0*/  SHF.R.S64 R4, RZ, 0x1f, R19 ;  /* 0x0000001fff047819 */ /* 0x000fc80000001013 */
[----:B------:R-:W-:-:S04]  /*21e0*/  IADD3 R4, P0, PT, R4, UR46, RZ ;  /* 0x0000002e04047c10 */ /* 0x000fc8000ff1e0ff */
[----:B------:R-:W-:-:S06]  /*21f0*/  LEA.HI.X.SX32 R5, R19, UR47, 0x1, P0 ;  /* 0x0000002f13057c11 */ /* 0x000fcc00080f0eff */
[----:B------:R-:W2:Y:S01]  /*2200*/  LDG.E.U16 R5, desc[UR38][R4.64] ;  /* 0x0000002604057981 */ /* 0x000ea2000c1e1500 */
[----:B------:R-:W-:-:S04]  /*2210*/  SHF.R.S64 R7, RZ, 0x1f, R23 ;  /* 0x0000001fff077819 */ /* 0x000fc80000001017 */
[----:B------:R-:W-:-:S04]  /*2220*/  IADD3 R6, P0, PT, R7, R18, RZ ;  /* 0x0000001207067210 */ /* 0x000fc80007f1e0ff */
[----:B------:R-:W-:Y:S02]  /*2230*/  LEA.HI.X.SX32 R7, R23, R16, 0x1, P0 ;  /* 0x0000001017077211 */ /* 0x000fe400000f0eff */
[----:B------:R-:W-:-:S05]  /*2240*/  IADD3 R19, P0, PT, R2, R19, RZ ;  /* 0x0000001302137210 */ /* 0x000fca0007f1e0ff */
[----:B------:R-:W-:Y:S01]  /*2250*/  IMAD.X R17, RZ, RZ, R17, P0 ;  /* 0x000000ffff117224 */ /* 0x000fe200000e0611 */
[----:B------:R-:W-:-:S04]  /*2260*/  ISETP.GE.U32.AND P0, PT, R19, UR44, PT ;  /* 0x0000002c13007c0c */ /* 0x000fc8000bf06070 */
[----:B------:R-:W-:Y:S01]  /*2270*/  ISETP.GE.AND.EX P0, PT, R17, UR45, PT, P0 ;  /* 0x0000002d11007c0c */ /* 0x000fe2000bf06300 */
[----:B--2---:R0:W-:-:S12]  /*2280*/  STG.E.U16 desc[UR38][R6.64], R5 ;  /* 0x0000000506007986 */ /* 0x0041d8000c101526 */
[----:B------:R-:W-:Y:S05]  /*2290*/  @!P0 BRA `(.L_x_597) ;  /* 0xffffffec002c8947 */ /* 0x000fea000383ffff */
[----:B------:R-:W-:Y:S05]  /*22a0*/  BSYNC.RECONVERGENT B6 ;  /* 0x0000000000067941 */ /* 0x000fea0003800200 */
.L_x_574:
[----:B------:R-:W-:Y:S05]  /*22b0*/  EXIT ;  /* 0x000000000000794d */ /* 0x000fea0003800000 */
        .weak           $__internal_36_$__cuda_sm20_div_s64
        .type           $__internal_36_$__cuda_sm20_div_s64,@function
        .size           $__internal_36_$__cuda_sm20_div_s64,($__internal_37_$__cuda_sm20_div_u64 - $__internal_36_$__cuda_sm20_div_s64)
$__internal_36_$__cuda_sm20_div_s64:
        /* <DEDUP_REMOVED lines=26> */
[----:B------:R-:W-:-:S03]  /*2460*/  IMAD.WIDE.U32 R10, R21, R4, RZ ;  /* 0x00000004150a7225 */ /* 0x000fc600078e00ff */
[----:B------:R-:W-:Y:S01]  /*2470*/  IADD3.X R3, PT, PT, RZ, RZ, R3, P2, P1 ;  /* 0x000000ffff037210 */ /* 0x000fe200017e2403 */
[----:B------:R-:W-:Y:S01]  /*2480*/  IMAD R8, R21, R5, R11 ;  /* 0x0000000515087224 */ /* 0x000fe200078e020b */
[----:B------:R-:W-:-:S03]  /*2490*/  IADD3 R10, P0, PT, RZ, -R10, RZ ;  /* 0x8000000aff0a7210 */ /* 0x000fc60007f1e0ff */
[----:B------:R-:W-:Y:S02]  /*24a0*/  IMAD R8, R3, R4, R8 ;  /* 0x0000000403087224 */ /* 0x000fe400078e0208 */
[----:B------:R-:W-:-:S04]  /*24b0*/  IMAD.HI.U32 R20, R21, R10, RZ ;  /* 0x0000000a15147227 */ /* 0x000fc800078e00ff */
[----:B------:R-:W-:-:S04]  /*24c0*/  IMAD.X R8, RZ, RZ, ~R8, P0 ;  /* 0x000000ffff087224 */ /* 0x000fc800000e0e08 */
[----:B------:R-:W-:Y:S01]  /*24d0*/  IMAD.WIDE.U32 R26, P0, R21, R8, R20 ;  /* 0x00000008151a7225 */ /* 0x000fe20007800014 */
[----:B------:R-:W-:-:S03]  /*24e0*/  IADD3 R21, P4, PT, RZ, -R14, RZ ;  /* 0x8000000eff157210 */ /* 0x000fc60007f9e0ff */
[----:B------:R-:W-:Y:S01]  /*24f0*/  IMAD R11, R3, R8, RZ ;  /* 0x00000008030b7224 */ /* 0x000fe200078e02ff */
[----:B------:R-:W-:Y:S01]  /*2500*/  SEL R21, R21, R14, !P3 ;  /* 0x0000000e15157207 */ /* 0x000fe20005800000 */
[----:B------:R-:W-:Y:S01]  /*2510*/  IMAD.HI.U32 R10, P1, R3, R10, R26 ;  /* 0x0000000a030a7227 */ /* 0x000fe2000782001a */
[----:B------:R-:W-:-:S03]  /*2520*/  MOV R27, RZ ;  /* 0x000000ff001b7202 */ /* 0x000fc60000000f00 */
[----:B------:R-:W-:Y:S01]  /*2530*/  IMAD.X R14, RZ, RZ, ~R9, P4 ;  /* 0x000000ffff0e7224 */ /* 0x000fe200020e0e09 */
[----:B------:R-:W-:Y:S01]  /*2540*/  IADD3 R10, P2, PT, R11, R10, RZ ;  /* 0x0000000a0b0a7210 */ /* 0x000fe20007f5e0ff */
[----:B------:R-:W-:-:S03]  /*2550*/  IMAD.HI.U32 R8, R3, R8, RZ ;  /* 0x0000000803087227 */ /* 0x000fc600078e00ff */
[----:B------:R-:W-:Y:S01]  /*2560*/  SEL R15, R14, R9, !P3 ;  /* 0x000000090e0f7207 */ /* 0x000fe20005800000 */
[----:B------:R-:W-:-:S04]  /*2570*/  IMAD.HI.U32 R26, R10, R21, RZ ;  /* 0x000000150a1a7227 */ /* 0x000fc800078e00ff */
[----:B------:R-:W-:Y:S02]  /*2580*/  IMAD.X R8, R8, 0x1, R3, P0 ;  /* 0x0000000108087824 */ /* 0x000fe400000e0603 */
[----:B------:R-:W-:-:S03]  /*2590*/  IMAD.WIDE.U32 R10, R10, R15, R26 ;  /* 0x0000000f0a0a7225 */ /* 0x000fc600078e001a */
[----:B------:R-:W-:-:S05]  /*25a0*/  IADD3.X R8, PT, PT, RZ, RZ, R8, P2, P1 ;  /* 0x000000ffff087210 */ /* 0x000fca00017e2408 */
[C---:B------:R-:W-:Y:S02]  /*25b0*/  IMAD R3, R8.reuse, R15, RZ ;  /* 0x0000000f08037224 */ /* 0x040fe400078e02ff */
[----:B------:R-:W-:-:S04]  /*25c0*/  IMAD.HI.U32 R10, P0, R8, R21, R10 ;  /* 0x00000015080a7227 */ /* 0x000fc8000780000a */
[----:B------:R-:W-:Y:S01]  /*25d0*/  IMAD.HI.U32 R8, R8, R15, RZ ;  /* 0x0000000f08087227 */ /* 0x000fe200078e00ff */
[----:B------:R-:W-:-:S03]  /*25e0*/  IADD3 R3, P1, PT, R3, R10, RZ ;  /* 0x0000000a03037210 */ /* 0x000fc60007f3e0ff */
[----:B------:R-:W-:Y:S02]  /*25f0*/  IMAD.X R8, RZ, RZ, R8, P0 ;  /* 0x000000ffff087224 */ /* 0x000fe400000e0608 */
[----:B------:R-:W-:-:S04]  /*2600*/  IMAD.WIDE.U32 R26, R3, R4, RZ ;  /* 0x00000004031a7225 */ /* 0x000fc800078e00ff */
[----:B------:R-:W-:Y:S01]  /*2610*/  IMAD.X R11, RZ, RZ, R8, P1 ;  /* 0x000000ffff0b7224 */ /* 0x000fe200008e0608 */
[----:B------:R-:W-:Y:S01]  /*2620*/  IADD3 R21, P1, PT, -R26, R21, RZ ;  /* 0x000000151a157210 */ /* 0x000fe20007f3e1ff */
[----:B------:R-:W-:-:S03]  /*2630*/  IMAD R8, R3, R5, R27 ;  /* 0x0000000503087224 */ /* 0x000fc600078e021b */
[-C--:B------:R-:W-:Y:S01]  /*2640*/  ISETP.GE.U32.AND P0, PT, R21, R4.reuse, PT ;  /* 0x000000041500720c */ /* 0x080fe20003f06070 */
[----:B------:R-:W-:-:S05]  /*2650*/  IMAD R8, R11, R4, R8 ;  /* 0x000000040b087224 */ /* 0x000fca00078e0208 */
[----:B------:R-:W-:Y:S02]  /*2660*/  IADD3.X R15, PT, PT, ~R8, R15, RZ, P1, !PT ;  /* 0x0000000f080f7210 */ /* 0x000fe40000ffe5ff */
[----:B------:R-:W-:Y:S02]  /*2670*/  IADD3 R14, P1, PT, R21, -R4, RZ ;  /* 0x80000004150e7210 */ /* 0x000fe40007f3e0ff */
[----:B------:R-:W-:Y:S02]  /*2680*/  ISETP.GE.U32.AND.EX P0, PT, R15, R5, PT, P0 ;  /* 0x000000050f00720c */ /* 0x000fe40003f06100 */
[----:B------:R-:W-:Y:S01]  /*2690*/  IADD3 R8, P2, PT, R3, 0x1, RZ ;  /* 0x0000000103087810 */ /* 0x000fe20007f5e0ff */
[----:B------:R-:W-:Y:S01]  /*26a0*/  IMAD.X R10, R15, 0x1, ~R5, P1 ;  /* 0x000000010f0a7824 */ /* 0x000fe200008e0e05 */
        /* <DEDUP_REMOVED lines=8> */
[----:B------:R-:W-:Y:S02]  /*2730*/  IADD3.X R5, PT, PT, RZ, R14, RZ, P2, !PT ;  /* 0x0000000eff057210 */ /* 0x000fe400017fe4ff */
[----:B------:R-:W-:-:S02]  /*2740*/  SEL R3, R3, R8, P0 ;  /* 0x0000000803037207 */ /* 0x000fc40000000000 */
[----:B------:R-:W-:Y:S02]  /*2750*/  LOP3.LUT R4, R6, R9, RZ, 0x3c, !PT ;  /* 0x0000000906047212 */ /* 0x000fe400078e3cff */
[----:B------:R-:W-:Y:S01]  /*2760*/  SEL R9, R5, R14, P0 ;  /* 0x0000000e05097207 */ /* 0x000fe20000000000 */
[----:B------:R-:W-:Y:S01]  /*2770*/  HFMA2 R5, -RZ, RZ, 0, 0 ;  /* 0x00000000ff057431 */ /* 0x000fe200000001ff */
[-C--:B------:R-:W-:Y:S02]  /*2780*/  IADD3 R8, P2, PT, RZ, -R3.reuse, RZ ;  /* 0x80000003ff087210 */ /* 0x080fe40007f5e0ff */
[----:B------:R-:W-:Y:S02]  /*2790*/  ISETP.GE.AND P1, PT, R4, RZ, PT ;  /* 0x000000ff0400720c */ /* 0x000fe40003f26270 */
[----:B------:R-:W-:Y:S01]  /*27a0*/  ISETP.NE.U32.AND P0, PT, R7, RZ, PT ;  /* 0x000000ff0700720c */ /* 0x000fe20003f05070 */
[----:B------:R-:W-:Y:S01]  /*27b0*/  IMAD.X R4, RZ, RZ, ~R9, P2 ;  /* 0x000000ffff047224 */ /* 0x000fe200010e0e09 */
[----:B------:R-:W-:-:S02]  /*27c0*/  SEL R8, R8, R3, !P1 ;  /* 0x0000000308087207 */ /* 0x000fc40004800000 */
[----:B------:R-:W-:Y:S02]  /*27d0*/  ISETP.NE.AND.EX P0, PT, R6, RZ, PT, P0 ;  /* 0x000000ff0600720c */ /* 0x000fe40003f05300 */
[----:B------:R-:W-:Y:S01]  /*27e0*/  SEL R9, R4, R9, !P1 ;  /* 0x0000000904097207 */ /* 0x000fe20004800000 */
[----:B------:R-:W-:Y:S01]  /*27f0*/  IMAD.MOV.U32 R4, RZ, RZ, R0 ;  /* 0x000000ffff047224 */ /* 0x000fe200078e0000 */
[----:B------:R-:W-:Y:S02]  /*2800*/  SEL R8, R8, 0xffffffff, P0 ;  /* 0xffffffff08087807 */ /* 0x000fe40000000000 */
[----:B------:R-:W-:Y:S01]  /*2810*/  SEL R9, R9, 0xffffffff, P0 ;  /* 0xffffffff09097807 */ /* 0x000fe20000000000 */
[----:B------:R-:W-:Y:S06]  /*2820*/  RET.REL.NODEC R4 `(_ZN2at6native30max_unpooling2d_forward_kernelIN3c108BFloat16EEEvlPKT_PKllllllPS4_) ;  /* 0xffffffd404f47950 */ /* 0x000fec0003c3ffff */
        .weak           $__internal_37_$__cuda_sm20_div_u64
        .type           $__internal_37_$__cuda_sm20_div_u64,@function
        .size           $__internal_37_$__cuda_sm20_div_u64,(.L_x_964 - $__internal_37_$__cuda_sm20_div_u64)
$__internal_37_$__cuda_sm20_div_u64:
[----:B------:R-:W-:Y:S02]  /*2830*/  IMAD.MOV.U32 R10, RZ, RZ, R2 ;  /* 0x000000ffff0a7224 */ /* 0x000fe400078e0002 */
[----:B------:R-:W-:-:S04]  /*2840*/  IMAD.MOV.U32 R11, RZ, RZ, RZ ;  /* 0x000000ffff0b7224 */ /* 0x000fc800078e00ff */
        /* <DEDUP_REMOVED lines=11> */
[----:B------:R-:W-:Y:S02]  /*2900*/  IMAD.X R15, RZ, RZ, ~R9, P0 ;  /* 0x000000ffff0f7224 */ /* 0x000fe400000e0e09 */
[----:B------:R-:W-:Y:S02]  /*2910*/  IMAD.MOV.U32 R9, RZ, RZ, R4 ;  /* 0x000000ffff097224 */ /* 0x000fe400078e0004 */
[-C--:B------:R-:W-:Y:S02]  /*2920*/  IMAD R11, R5, R15.reuse, RZ ;  /* 0x0000000f050b7224 */ /* 0x080fe400078e02ff */
[----:B------:R-:W-:-:S04]  /*2930*/  IMAD.WIDE.U32 R8, P0, R4, R15, R8 ;  /* 0x0000000f04087225 */ /* 0x000fc80007800008 */
[----:B------:R-:W-:-:S04]  /*2940*/  IMAD.HI.U32 R15, R5, R15, RZ ;  /* 0x0000000f050f7227 */ /* 0x000fc800078e00ff */
[----:B------:R-:W-:-:S05]  /*2950*/  IMAD.HI.U32 R8, P1, R5, R13, R8 ;  /* 0x0000000d05087227 */ /* 0x000fca0007820008 */
[----:B------:R-:W-:Y:S02]  /*2960*/  IADD3 R9, P2, PT, R11, R8, RZ ;  /* 0x000000080b097210 */ /* 0x000fe40007f5e0ff */
[----:B------:R-:W-:-:S03]  /*2970*/  IADD3.X R8, PT, PT, R15, R5, RZ, P0, !PT ;  /* 0x000000050f087210 */ /* 0x000fc600007fe4ff */
[----:B------:R-:W-:Y:S01]  /*2980*/  IMAD.WIDE.U32 R4, R9, R2, RZ ;  /* 0x0000000209047225 */ /* 0x000fe200078e00ff */
[----:B------:R-:W-:Y:S02]  /*2990*/  IADD3.X R11, PT, PT, RZ, RZ, R8, P2, P1 ;  /* 0x000000ffff0b7210 */ /* 0x000fe400017e2408 */
[----:B------:R-:W-:-:S03]  /*29a0*/  IADD3 R13, P0, PT, RZ, -R4, RZ ;  /* 0x80000004ff0d7210 */ /* 0x000fc60007f1e0ff */
[----:B------:R-:W-:Y:S01]  /*29b0*/  IMAD R4, R11, R2, R5 ;  /* 0x000000020b047224 */ /* 0x000fe200078e0205 */
[----:B------:R-:W-:Y:S01]  /*29c0*/  MOV R5, RZ ;  /* 0x000000ff00057202 */ /* 0x000fe20000000f00 */
        /* <DEDUP_REMOVED lines=8> */
[----:B------:R-:W-:-:S03]  /*2a50*/  IMAD.HI.U32 R4, R9, R7, RZ ;  /* 0x0000000709047227 */ /* 0x000fc600078e00ff */
[----:B------:R-:W-:Y:S01]  /*2a60*/  IADD3.X R11, PT, PT, RZ, RZ, R11, P2, P1 ;  /* 0x000000ffff0b7210 */ /* 0x000fe200017e240b */
[----:B------:R-:W-:-:S04]  /*2a70*/  IMAD.WIDE.U32 R4, R9, R6, R4 ;  /* 0x0000000609047225 */ /* 0x000fc800078e0004 */
[C---:B------:R-:W-:Y:S02]  /*2a80*/  IMAD R9, R11.reuse, R6, RZ ;  /* 0x000000060b097224 */ /* 0x040fe400078e02ff */
[----:B------:R-:W-:-:S04]  /*2a90*/  IMAD.HI.U32 R4, P0, R11, R7, R4 ;  /* 0x000000070b047227 */ /* 0x000fc80007800004 */
[----:B------:R-:W-:Y:S01]  /*2aa0*/  IMAD.HI.U32 R11, R11, R6, RZ ;  /* 0x000000060b0b7227 */ /* 0x000fe200078e00ff */
[----:B------:R-:W-:-:S03]  /*2ab0*/  IADD3 R9, P1, PT, R9, R4, RZ ;  /* 0x0000000409097210 */ /* 0x000fc60007f3e0ff */
[----:B------:R-:W-:-:S04]  /*2ac0*/  IMAD.X R4, RZ, RZ, R11, P0 ;  /* 0x000000ffff047224 */ /* 0x000fc800000e060b */
[----:B------:R-:W-:Y:S02]  /*2ad0*/  IMAD.X R11, RZ, RZ, R4, P1 ;  /* 0x000000ffff0b7224 */ /* 0x000fe400008e0604 */
[----:B------:R-:W-:-:S04]  /*2ae0*/  IMAD.WIDE.U32 R4, R9, R2, RZ ;  /* 0x0000000209047225 */ /* 0x000fc800078e00ff */
[----:B------:R-:W-:Y:S01]  /*2af0*/  IMAD R5, R11, R2, R5 ;  /* 0x000000020b057224 */ /* 0x000fe200078e0205 */
[----:B------:R-:W-:Y:S02]  /*2b00*/  IADD3 R13, P0, PT, -R4, R7, RZ ;  /* 0x00000007040d7210 */ /* 0x000fe40007f1e1ff */
[----:B------:R-:W-:Y:S02]  /*2b10*/  IADD3 R4, P2, PT, R9, 0x1, RZ ;  /* 0x0000000109047810 */ /* 0x000fe40007f5e0ff */
[----:B------:R-:W-:Y:S02]  /*2b20*/  IADD3.X R8, PT, PT, ~R5, R6, RZ, P0, !PT ;  /* 0x0000000605087210 */ /* 0x000fe400007fe5ff */
[----:B------:R-:W-:Y:S01]  /*2b30*/  ISETP.GE.U32.AND P0, PT, R13, R2, PT ;  /* 0x000000020d00720c */ /* 0x000fe20003f06070 */
[----:B------:R-:W-:Y:S01]  /*2b40*/  IMAD.X R6, RZ, RZ, R11, P2 ;  /* 0x000000ffff067224 */ /* 0x000fe200010e060b */
[----:B------:R-:W-:Y:S02]  /*2b50*/  IADD3 R5, P1, PT, -R2, R13, RZ ;  /* 0x0000000d02057210 */ /* 0x000fe40007f3e1ff */
[----:B------:R-:W-:-:S02]  /*2b60*/  ISETP.GE.U32.AND.EX P0, PT, R8, RZ, PT, P0 ;  /* 0x000000ff0800720c */ /* 0x000fc40003f06100 */
[----:B------:R-:W-:Y:S02]  /*2b70*/  IADD3.X R7, PT, PT, R8, -0x1, RZ, P1, !PT ;  /* 0xffffffff08077810 */ /* 0x000fe40000ffe4ff */
[----:B------:R-:W-:Y:S02]  /*2b80*/  SEL R5, R5, R13, P0 ;  /* 0x0000000d05057207 */ /* 0x000fe40000000000 */
[----:B------:R-:W-:Y:S02]  /*2b90*/  SEL R9, R4, R9, P0 ;  /* 0x0000000904097207 */ /* 0x000fe40000000000 */
[----:B------:R-:W-:Y:S02]  /*2ba0*/  SEL R7, R7, R8, P0 ;  /* 0x0000000807077207 */ /* 0x000fe40000000000 */
[----:B------:R-:W-:Y:S02]  /*2bb0*/  SEL R4, R6, R11, P0 ;  /* 0x0000000b06047207 */ /* 0x000fe40000000000 */
[----:B------:R-:W-:Y:S01]  /*2bc0*/  ISETP.GE.U32.AND P0, PT, R5, R2, PT ;  /* 0x000000020500720c */ /* 0x000fe20003f06070 */
[----:B------:R-:W-:Y:S01]  /*2bd0*/  IMAD.MOV.U32 R5, RZ, RZ, 0x0 ;  /* 0x00000000ff057424 */ /* 0x000fe200078e00ff */
[----:B------:R-:W-:-:S02]  /*2be0*/  IADD3 R6, P2, PT, R9, 0x1, RZ ;  /* 0x0000000109067810 */ /* 0x000fc40007f5e0ff */
[----:B------:R-:W-:Y:S02]  /*2bf0*/  ISETP.GE.U32.AND.EX P0, PT, R7, RZ, PT, P0 ;  /* 0x000000ff0700720c */ /* 0x000fe40003f06100 */
[----:B------:R-:W-:Y:S01]  /*2c00*/  ISETP.NE.U32.AND P1, PT, R2, RZ, PT ;  /* 0x000000ff0200720c */ /* 0x000fe20003f25070 */
[----:B------:R-:W-:Y:S01]  /*2c10*/  IMAD.X R7, RZ, RZ, R4, P2 ;  /* 0x000000ffff077224 */ /* 0x000fe200010e0604 */
[----:B------:R-:W-:Y:S02]  /*2c20*/  SEL R6, R6, R9, P0 ;  /* 0x0000000906067207 */ /* 0x000fe40000000000 */
[----:B------:R-:W-:Y:S02]  /*2c30*/  ISETP.NE.AND.EX P1, PT, RZ, RZ, PT, P1 ;  /* 0x000000ffff00720c */ /* 0x000fe40003f25310 */
[----:B------:R-:W-:Y:S02]  /*2c40*/  SEL R7, R7, R4, P0 ;  /* 0x0000000407077207 */ /* 0x000fe40000000000 */
[----:B------:R-:W-:-:S02]  /*2c50*/  MOV R4, R0 ;  /* 0x0000000000047202 */ /* 0x000fc40000000f00 */
[----:B------:R-:W-:Y:S02]  /*2c60*/  SEL R6, R6, 0xffffffff, P1 ;  /* 0xffffffff06067807 */ /* 0x000fe40000800000 */
[----:B------:R-:W-:Y:S01]  /*2c70*/  SEL R7, R7, 0xffffffff, P1 ;  /* 0xffffffff07077807 */ /* 0x000fe20000800000 */
[----:B------:R-:W-:Y:S06]  /*2c80*/  RET.REL.NODEC R4 `(_ZN2at6native30max_unpooling2d_forward_kernelIN3c108BFloat16EEEvlPKT_PKllllllPS4_) ;  /* 0xffffffd004dc7950 */ /* 0x000fec0003c3ffff */
.L_x_598:
        /* <DEDUP_REMOVED lines=15> */
.L_x_964:


//--------------------- .text._ZN2at6native30max_unpooling2d_forward_kernelIN3c104HalfEEEvlPKT_PKllllllPS4_ --------------------------
	.section	.text._ZN2at6native30max_unpooling2d_forward_kernelIN3c104HalfEEEvlPKT_PKllllllPS4_,"ax",@progbits
	.align	128
        .global         _ZN2at6native30max_unpooling2d_forward_kernelIN3c104HalfEEEvlPKT_PKllllllPS4_
        .type           _ZN2at6native30max_unpooling2d_forward_kernelIN3c104HalfEEEvlPKT_PKllllllPS4_,@function
        .size           _ZN2at6native30max_unpooling2d_forward_kernelIN3c104HalfEEEvlPKT_PKllllllPS4_,(.L_x_966 - _ZN2at6native30max_unpooling2d_forward_kernelIN3c104HalfEEEvlPKT_PKllllllPS4_)
        .other          _ZN2at6native30max_unpooling2d_forward_kernelIN3c104HalfEEEvlPKT_PKllllllPS4_,@"STO_CUDA_ENTRY STV_DEFAULT"
_ZN2at6native30max_unpooling2d_forward_kernelIN3c104HalfEEEvlPKT_PKllllllPS4_:
.text._ZN2at6native30max_unpooling2d_forward_kernelIN3c104HalfEEEvlPKT_PKllllllPS4_:
        /* <DEDUP_REMOVED lines=50> */
.L_x_600:
[----:B------:R-:W-:-:S07]  /*0320*/  MOV R0, 0x340 ;  /* 0x0000034000007802 */ /* 0x000fce0000000f00 */
[----:B------:R-:W-:Y:S05]  /*0330*/  CALL.REL.NOINC `($__internal_39_$__cuda_sm20_div_u64) ;  /* 0x00000024003c7944 */ /* 0x000fea0003c00000 */
[----:B------:R-:W-:Y:S02]  /*0340*/  IMAD.MOV.U32 R4, RZ, RZ, R6 ;  /* 0x000000ffff047224 */ /* 0x000fe400078e0006 */
[----:B------:R-:W-:-:S07]  /*0350*/  IMAD.MOV.U32 R5, RZ, RZ, R7 ;  /* 0x000000ffff057224 */ /* 0x000fce00078e0007 */
.L_x_601:
[----:B------:R-:W-:Y:S05]  /*0360*/  BSYNC.RECONVERGENT B0 ;  /* 0x0000000000007941 */ /* 0x000fea0003800200 */
.L_x_599:
        /* <DEDUP_REMOVED lines=49> */
.L_x_605:
[----:B------:R-:W1:Y:S01]  /*0680*/  LDCU.64 UR4, c[0x0][0x3a8] ;  /* 0x00007500ff0477ac */ /* 0x000e620008000a00 */
[----:B------:R-:W-:Y:S01]  /*0690*/  IMAD.MOV.U32 R14, RZ, RZ, R19 ;  /* 0x000000ffff0e7224 */ /* 0x000fe200078e0013 */
[----:B------:R-:W-:Y:S01]  /*06a0*/  MOV R0, 0x6e0 ;  /* 0x000006e000007802 */ /* 0x000fe20000000f00 */
[----:B-1----:R-:W-:Y:S02]  /*06b0*/  IMAD.U32 R7, RZ, RZ, UR4 ;  /* 0x00000004ff077e24 */ /* 0x002fe4000f8e00ff */
[----:B------:R-:W-:-:S07]  /*06c0*/  IMAD.U32 R6, RZ, RZ, UR5 ;  /* 0x00000005ff067e24 */ /* 0x000fce000f8e00ff */
[----:B0---4-:R-:W-:Y:S05]  /*06d0*/  CALL.REL.NOINC `($__internal_38_$__cuda_sm20_div_s64) ;  /* 0x0000001800f87944 */ /* 0x011fea0003c00000 */
.L_x_606:
[----:B0---4-:R-:W-:Y:S05]  /*06e0*/  BSYNC.RECONVERGENT B0 ;  /* 0x0000000000007941 */ /* 0x011fea0003800200 */
.L_x_604:
        /* <DEDUP_REMOVED lines=26> */
.L_x_608:
[----:B------:R-:W0:Y:S01]  /*0890*/  LDCU.64 UR4, c[0x0][0x3a0] ;  /* 0x00007400ff0477ac */ /* 0x000e220008000a00 */
[----:B------:R-:W-:Y:S02]  /*08a0*/  MOV R14, R8 ;  /* 0x00000008000e7202 */ /* 0x000fe40000000f00 */
[----:B------:R-:W-:Y:S01]  /*08b0*/  MOV R0, 0x8f0 ;  /* 0x000008f000007802 */ /* 0x000fe20000000f00 */
[----:B0-----:R-:W-:Y:S02]  /*08c0*/  IMAD.U32 R7, RZ, RZ, UR4 ;  /* 0x00000004ff077e24 */ /* 0x001fe4000f8e00ff */
[----:B------:R-:W-:-:S07]  /*08d0*/  IMAD.U32 R6, RZ, RZ, UR5 ;  /* 0x00000005ff067e24 */ /* 0x000fce000f8e00ff */
[----:B------:R-:W-:Y:S05]  /*08e0*/  CALL.REL.NOINC `($__internal_38_$__cuda_sm20_div_s64) ;  /* 0x0000001800747944 */ /* 0x000fea0003c00000 */
[----:B------:R-:W-:Y:S01]  /*08f0*/  IMAD.MOV.U32 R12, RZ, RZ, R8 ;  /* 0x000000ffff0c7224 */ /* 0x000fe200078e0008 */
[----:B------:R-:W-:-:S07]  /*0900*/  MOV R13, R9 ;  /* 0x00000009000d7202 */ /* 0x000fce0000000f00 */
.L_x_609:
[----:B------:R-:W-:Y:S05]  /*0910*/  BSYNC.RECONVERGENT B0 ;  /* 0x0000000000007941 */ /* 0x000fea0003800200 */
.L_x_607:
        /* <DEDUP_REMOVED lines=29> */
.L_x_611:
[----:B------:R-:W0:Y:S01]  /*0af0*/  LDCU.64 UR4, c[0x0][0x398] ;  /* 0x00007300ff0477ac */ /* 0x000e220008000a00 */
[----:B------:R-:W-:Y:S01]  /*0b00*/  IMAD.MOV.U32 R14, RZ, RZ, R12 ;  /* 0x000000ffff0e7224 */ /* 0x000fe200078e000c */
[----:B------:R-:W-:Y:S01]  /*0b10*/  MOV R0, 0xb60 ;  /* 0x00000b6000007802 */ /* 0x000fe20000000f00 */
[----:B------:R-:W-:Y:S01]  /*0b20*/  IMAD.MOV.U32 R9, RZ, RZ, R13 ;  /* 0x000000ffff097224 */ /* 0x000fe200078e000d */
[----:B0-----:R-:W-:Y:S01]  /*0b30*/  MOV R7, UR4 ;  /* 0x0000000400077c02 */ /* 0x001fe20008000f00 */
[----:B------:R-:W-:-:S07]  /*0b40*/  IMAD.U32 R6, RZ, RZ, UR5 ;  /* 0x00000005ff067e24 */ /* 0x000fce000f8e00ff */
[----:B------:R-:W-:Y:S05]  /*0b50*/  CALL.REL.NOINC `($__internal_38_$__cuda_sm20_div_s64) ;  /* 0x0000001400d87944 */ /* 0x000fea0003c00000 */
[----:B------:R-:W0:Y:S01]  /*0b60*/  LDCU UR4, c[0x0][0x398] ;  /* 0x00007300ff0477ac */ /* 0x000e220008000800 */
[----:B------:R-:W-:Y:S01]  /*0b70*/  IMAD.MOV R4, RZ, RZ, -R8 ;  /* 0x000000ffff047224 */ /* 0x000fe200078e0a08 */
[----:B0-----:R-:W-:-:S05]  /*0b80*/  MOV R3, UR4 ;  /* 0x0000000400037c02 */ /* 0x001fca0008000f00 */
[----:B------:R-:W-:-:S07]  /*0b90*/  IMAD R4, R4, R3, R12 ;  /* 0x0000000304047224 */ /* 0x000fce00078e020c */
.L_x_612:
[----:B------:R-:W-:Y:S05]  /*0ba0*/  BSYNC.RECONVERGENT B0 ;  /* 0x0000000000007941 */ /* 0x000fea0003800200 */
.L_x_610:
        /* <DEDUP_REMOVED lines=41> */
.L_x_614:
[----:B------:R-:W-:Y:S05]  /*0e40*/  BSYNC.RECONVERGENT B7 ;  /* 0x0000000000077941 */ /* 0x000fea0003800200 */
.L_x_613:
        /* <DEDUP_REMOVED lines=11> */
.L_x_603:
[----:B0---4-:R-:W-:Y:S05]  /*0f00*/  BSYNC.RECONVERGENT B6 ;  /* 0x0000000000067941 */ /* 0x011fea0003800200 */
.L_x_602:
[----:B------:R-:W-:-:S04]  /*0f10*/  ISETP.NE.U32.AND P0, PT, R24, RZ, PT ;  /* 0x000000ff1800720c */ /* 0x000fc80003f05070 */
[----:B------:R-:W-:-:S13]  /*0f20*/  ISETP.NE.AND.EX P0, PT, R25, RZ, PT, P0 ;  /* 0x000000ff1900720c */ /* 0x000fda0003f05300 */
[----:B------:R-:W-:Y:S05]  /*0f30*/  @!P0 EXIT ;  /* 0x000000000000894d */ /* 0x000fea0003800000 */
[----:B------:R-:W-:Y:S01]  /*0f40*/  BSSY.RECONVERGENT B6, `(.L_x_615) ;  /* 0x0000136000067945 */ /* 0x000fe20003800200 */
.L_x_638:
        /* <DEDUP_REMOVED lines=25> */
.L_x_617:
[----:B------:R-:W1:Y:S01]  /*10e0*/  LDCU.64 UR4, c[0x0][0x3a8] ;  /* 0x00007500ff0477ac */ /* 0x000e620008000a00 */
[----:B------:R-:W-:Y:S02]  /*10f0*/  MOV R14, R19 ;  /* 0x00000013000e7202 */ /* 0x000fe40000000f00 */
[----:B------:R-:W-:Y:S01]  /*1100*/  MOV R0, 0x1140 ;  /* 0x0000114000007802 */ /* 0x000fe20000000f00 */
[----:B-1----:R-:W-:Y:S02]  /*1110*/  IMAD.U32 R7, RZ, RZ, UR4 ;  /* 0x00000004ff077e24 */ /* 0x002fe4000f8e00ff */
[----:B------:R-:W-:-:S07]  /*1120*/  IMAD.U32 R6, RZ, RZ, UR5 ;  /* 0x00000005ff067e24 */ /* 0x000fce000f8e00ff */
[----:B------:R-:W-:Y:S05]  /*1130*/  CALL.REL.NOINC `($__internal_38_$__cuda_sm20_div_s64) ;  /* 0x0000001000607944 */ /* 0x000fea0003c00000 */
.L_x_618:
[----:B------:R-:W-:Y:S05]  /*1140*/  BSYNC.RECONVERGENT B0 ;  /* 0x0000000000007941 */ /* 0x000fea0003800200 */
.L_x_616:
        /* <DEDUP_REMOVED lines=24> */
.L_x_620:
[----:B------:R-:W0:Y:S01]  /*12d0*/  LDCU.64 UR4, c[0x0][0x3a0] ;  /* 0x00007400ff0477ac */ /* 0x000e220008000a00 */
[----:B------:R-:W-:Y:S01]  /*12e0*/  IMAD.MOV.U32 R14, RZ, RZ, R8 ;  /* 0x000000ffff0e7224 */ /* 0x000fe200078e0008 */
[----:B------:R-:W-:Y:S01]  /*12f0*/  MOV R0, 0x1330 ;  /* 0x0000133000007802 */ /* 0x000fe20000000f00 */
[----:B0-----:R-:W-:Y:S02]  /*1300*/  IMAD.U32 R7, RZ, RZ, UR4 ;  /* 0x00000004ff077e24 */ /* 0x001fe4000f8e00ff */
[----:B------:R-:W-:-:S07]  /*1310*/  IMAD.U32 R6, RZ, RZ, UR5 ;  /* 0x00000005ff067e24 */ /* 0x000fce000f8e00ff */
[----:B------:R-:W-:Y:S05]  /*1320*/  CALL.REL.NOINC `($__internal_38_$__cuda_sm20_div_s64) ;  /* 0x0000000c00e47944 */ /* 0x000fea0003c00000 */
[----:B------:R-:W-:Y:S01]  /*1330*/  MOV R12, R8 ;  /* 0x00000008000c7202 */ /* 0x000fe20000000f00 */
[----:B------:R-:W-:-:S07]  /*1340*/  IMAD.MOV.U32 R13, RZ, RZ, R9 ;  /* 0x000000ffff0d7224 */ /* 0x000fce00078e0009 */
.L_x_621:
[----:B------:R-:W-:Y:S05]  /*1350*/  BSYNC.RECONVERGENT B0 ;  /* 0x0000000000007941 */ /* 0x000fea0003800200 */
.L_x_619:
        /* <DEDUP_REMOVED lines=26> */
.L_x_623:
[----:B------:R-:W0:Y:S01]  /*1500*/  LDCU.64 UR4, c[0x0][0x398] ;  /* 0x00007300ff0477ac */ /* 0x000e220008000a00 */
[----:B------:R-:W-:Y:S01]  /*1510*/  IMAD.MOV.U32 R14, RZ, RZ, R12 ;  /* 0x000000ffff0e7224 */ /* 0x000fe200078e000c */
[----:B------:R-:W-:Y:S01]  /*1520*/  MOV R0, 0x1570 ;  /* 0x0000157000007802 */ /* 0x000fe20000000f00 */
[----:B------:R-:W-:Y:S01]  /*1530*/  IMAD.MOV.U32 R9, RZ, RZ, R13 ;  /* 0x000000ffff097224 */ /* 0x000fe200078e000d */
[----:B0-----:R-:W-:Y:S01]  /*1540*/  MOV R7, UR4 ;  /* 0x0000000400077c02 */ /* 0x001fe20008000f00 */
[----:B------:R-:W-:-:S07]  /*1550*/  IMAD.U32 R6, RZ, RZ, UR5 ;  /* 0x00000005ff067e24 */ /* 0x000fce000f8e00ff */
[----:B------:R-:W-:Y:S05]  /*1560*/  CALL.REL.NOINC `($__internal_38_$__cuda_sm20_div_s64) ;  /* 0x0000000c00547944 */ /* 0x000fea0003c00000 */
[----:B------:R-:W-:Y:S01]  /*1570*/  MOV R3, UR41 ;  /* 0x0000002900037c02 */ /* 0x000fe20008000f00 */
[--C-:B------:R-:W-:Y:S02]  /*1580*/  IMAD.MOV R13, RZ, RZ, -R8.reuse ;  /* 0x000000ffff0d7224 */ /* 0x100fe400078e0a08 */
[----:B------:R-:W-:Y:S02]  /*1590*/  IMAD.MOV.U32 R0, RZ, RZ, R8 ;  /* 0x000000ffff007224 */ /* 0x000fe400078e0008 */
[----:B------:R-:W-:-:S07]  /*15a0*/  IMAD R13, R13, R3, R12 ;  /* 0x000000030d0d7224 */ /* 0x000fce00078e020c */
.L_x_624:
[----:B------:R-:W-:Y:S05]  /*15b0*/  BSYNC.RECONVERGENT B0 ;  /* 0x0000000000007941 */ /* 0x000fea0003800200 */
.L_x_622:
        /* <DEDUP_REMOVED lines=39> */
.L_x_626:
[----:B------:R-:W-:Y:S05]  /*1830*/  BSYNC.RECONVERGENT B7 ;  /* 0x0000000000077941 */ /* 0x000fea0003800200 */
.L_x_625:
        /* <DEDUP_REMOVED lines=35> */
.L_x_628:
[----:B------:R-:W0:Y:S01]  /*1a70*/  LDCU.64 UR4, c[0x0][0x3a8] ;  /* 0x00007500ff0477ac */ /* 0x000e220008000a00 */
[----:B------:R-:W-:Y:S01]  /*1a80*/  IMAD.MOV.U32 R14, RZ, RZ, R19 ;  /* 0x000000ffff0e7224 */ /* 0x000fe200078e0013 */
[----:B------:R-:W-:Y:S01]  /*1a90*/  MOV R0, 0x1ad0 ;  /* 0x00001ad000007802 */ /* 0x000fe20000000f00 */
[----:B0-----:R-:W-:Y:S01]  /*1aa0*/  IMAD.U32 R7, RZ, RZ, UR4 ;  /* 0x00000004ff077e24 */ /* 0x001fe2000f8e00ff */
[----:B------:R-:W-:-:S07]  /*1ab0*/  MOV R6, UR5 ;  /* 0x0000000500067c02 */ /* 0x000fce0008000f00 */
[----:B------:R-:W-:Y:S05]  /*1ac0*/  CALL.REL.NOINC `($__internal_38_$__cuda_sm20_div_s64) ;  /* 0x0000000400fc7944 */ /* 0x000fea0003c00000 */
.L_x_629:
[----:B------:R-:W-:Y:S05]  /*1ad0*/  BSYNC.RECONVERGENT B0 ;  /* 0x0000000000007941 */ /* 0x000fea0003800200 */
.L_x_627:
        /* <DEDUP_REMOVED lines=24> */
.L_x_631:
[----:B------:R-:W0:Y:S01]  /*1c60*/  LDCU.64 UR4, c[0x0][0x3a0] ;  /* 0x00007400ff0477ac */ /* 0x000e220008000a00 */
[----:B------:R-:W-:Y:S01]  /*1c70*/  IMAD.MOV.U32 R14, RZ, RZ, R8 ;  /* 0x000000ffff0e7224 */ /* 0x000fe200078e0008 */
[----:B------:R-:W-:Y:S01]  /*1c80*/  MOV R0, 0x1cc0 ;  /* 0x00001cc000007802 */ /* 0x000fe20000000f00 */
[----:B0-----:R-:W-:Y:S01]  /*1c90*/  IMAD.U32 R7, RZ, RZ, UR4 ;  /* 0x00000004ff077e24 */ /* 0x001fe2000f8e00ff */
[----:B------:R-:W-:-:S07]  /*1ca0*/  MOV R6, UR5 ;  /* 0x0000000500067c02 */ /* 0x000fce0008000f00 */
[----:B------:R-:W-:Y:S05]  /*1cb0*/  CALL.REL.NOINC `($__internal_38_$__cuda_sm20_div_s64) ;  /* 0x0000000400807944 */ /* 0x000fea0003c00000 */
[----:B------:R-:W-:Y:S02]  /*1cc0*/  IMAD.MOV.U32 R12, RZ, RZ, R8 ;  /* 0x000000ffff0c7224 */ /* 0x000fe400078e0008 */
[----:B------:R-:W-:-:S07]  /*1cd0*/  IMAD.MOV.U32 R13, RZ, RZ, R9 ;  /* 0x000000ffff0d7224 */ /* 0x000fce00078e0009 */
.L_x_632:
[----:B------:R-:W-:Y:S05]  /*1ce0*/  BSYNC.RECONVERGENT B0 ;  /* 0x0000000000007941 */ /* 0x000fea0003800200 */
.L_x_630:
        /* <DEDUP_REMOVED lines=26> */
.L_x_634:
[----:B------:R-:W0:Y:S01]  /*1e90*/  LDCU.64 UR4, c[0x0][0x398] ;  /* 0x00007300ff0477ac */ /* 0x000e220008000a00 */
[----:B------:R-:W-:Y:S01]  /*1ea0*/  MOV R14, R12 ;  /* 0x0000000c000e7202 */ /* 0x000fe20000000f00 */
[----:B------:R-:W-:Y:S01]  /*1eb0*/  IMAD.MOV.U32 R9, RZ, RZ, R13 ;  /* 0x000000ffff097224 */ /* 0x000fe200078e000d */
[----:B------:R-:W-:Y:S01]  /*1ec0*/  MOV R0, 0x1f00 ;  /* 0x00001f0000007802 */ /* 0x000fe20000000f00 */
[----:B0-----:R-:W-:Y:S02]  /*1ed0*/  IMAD.U32 R7, RZ, RZ, UR4 ;  /* 0x00000004ff077e24 */ /* 0x001fe4000f8e00ff */
[----:B------:R-:W-:-:S07]  /*1ee0*/  IMAD.U32 R6, RZ, RZ, UR5 ;  /* 0x00000005ff067e24 */ /* 0x000fce000f8e00ff */
[----:B------:R-:W-:Y:S05]  /*1ef0*/  CALL.REL.NOINC `($__internal_38_$__cuda_sm20_div_s64) ;  /* 0x0000000000f07944 */ /* 0x000fea0003c00000 */
[----:B------:R-:W-:Y:S01]  /*1f00*/  IADD3 R13, PT, PT, -R8, RZ, RZ ;  /* 0x000000ff080d7210 */ /* 0x000fe20007ffe1ff */
[----:B------:R-:W-:Y:S02]  /*1f10*/  IMAD.U32 R3, RZ, RZ, UR41 ;  /* 0x00000029ff037e24 */ /* 0x000fe4000f8e00ff */
[----:B------:R-:W-:Y:S02]  /*1f20*/  IMAD.MOV.U32 R0, RZ, RZ, R8 ;  /* 0x000000ffff007224 */ /* 0x000fe400078e0008 */
[----:B------:R-:W-:-:S07]  /*1f30*/  IMAD R13, R13, R3, R12 ;  /* 0x000000030d0d7224 */ /* 0x000fce00078e020c */
.L_x_635:
[----:B------:R-:W-:Y:S05]  /*1f40*/  BSYNC.RECONVERGENT B0 ;  /* 0x0000000000007941 */ /* 0x000fea0003800200 */
.L_x_633:
        /* <DEDUP_REMOVED lines=39> */
.L_x_637:
[----:B------:R-:W-:Y:S05]  /*21c0*/  BSYNC.RECONVERGENT B7 ;  /* 0x0000000000077941 */ /* 0x000fea0003800200 */
.L_x_636:
        /* <DEDUP_REMOVED lines=14> */
.L_x_615:
[----:B------:R-:W-:Y:S05]  /*22b0*/  EXIT ;  /* 0x000000000000794d */ /* 0x000fea0003800000 */
        .weak           $__internal_38_$__cuda_sm20_div_s64
        .type           $__internal_38_$__cuda_sm20_div_s64,@function
        .size           $__internal_38_$__cuda_sm20_div_s64,($__internal_39_$__cuda_sm20_div_u64 - $__internal_38_$__cuda_sm20_div_s64)
$__internal_38_$__cuda_sm20_div_s64:
        /* <DEDUP_REMOVED lines=86> */
[----:B------:R-:W-:Y:S06]  /*2820*/  RET.REL.NODEC R4 `(_ZN2at6native30max_unpooling2d_forward_kernelIN3c104HalfEEEvlPKT_PKllllllPS4_) ;  /* 0xffffffd404f47950 */ /* 0x000fec0003c3ffff */
        .weak           $__internal_39_$__cuda_sm20_div_u64
        .type           $__internal_39_$__cuda_sm20_div_u64,@function
        .size           $__internal_39_$__cuda_sm20_div_u64,(.L_x_966 - $__internal_39_$__cuda_sm20_div_u64)
$__internal_39_$__cuda_sm20_div_u64:
        /* <DEDUP_REMOVED lines=69> */
[----:B------:R-:W-:Y:S06]  /*2c80*/  RET.REL.NODEC R4 `(_ZN2at6native30max_unpooling2d_forward_kernelIN3c104HalfEEEvlPKT_PKllllllPS4_) ;  /* 0xffffffd004dc7950 */ /* 0x000fec0003c3ffff */
.L_x_639:
        /* <DEDUP_REMOVED lines=15> */
.L_x_966:


//--------------------- .text._ZN2at6native30max_unpooling2d_forward_kernelIfEEvlPKT_PKllllllPS2_ --------------------------
	.section	.text._ZN2at6native30max_unpooling2d_forward_kernelIfEEvlPKT_PKllllllPS2_,"ax",@progbits
	.align	128
        .global         _ZN2at6native30max_unpooling2d_forward_kernelIfEEvlPKT_PKllllllPS2_
        .type           _ZN2at6native30max_unpooling2d_forward_kernelIfEEvlPKT_PKllllllPS2_,@function
        .size           _ZN2at6native30max_unpooling2d_forward_kernelIfEEvlPKT_PKllllllPS2_,(.L_x_968 - _ZN2at6native30max_unpooling2d_forward_kernelIfEEvlPKT_PKllllllPS2_)
        .other          _ZN2at6native30max_unpooling2d_forward_kernelIfEEvlPKT_PKllllllPS2_,@"STO_CUDA_ENTRY STV_DEFAULT"
_ZN2at6native30max_unpooling2d_forward_kernelIfEEvlPKT_PKllllllPS2_:
.text._ZN2at6native30max_unpooling2d_forward_kernelIfEEvlPKT_PKllllllPS2_:
        /* <DEDUP_REMOVED lines=50> */
.L_x_641:
[----:B------:R-:W-:-:S07]  /*0320*/  MOV R0, 0x340 ;  /* 0x0000034000007802 */ /* 0x000fce0000000f00 */
[----:B------:R-:W-:Y:S05]  /*0330*/  CALL.REL.NOINC `($__internal_41_$__cuda_sm20_div_u64) ;  /* 0x00000024003c7944 */ /* 0x000fea0003c00000 */
[----:B------:R-:W-:Y:S02]  /*0340*/  IMAD.MOV.U32 R4, RZ, RZ, R6 ;  /* 0x000000ffff047224 */ /* 0x000fe400078e0006 */
[----:B------:R-:W-:-:S07]  /*0350*/  IMAD.MOV.U32 R5, RZ, RZ, R7 ;  /* 0x000000ffff057224 */ /* 0x000fce00078e0007 */
.L_x_642:
[----:B------:R-:W-:Y:S05]  /*0360*/  BSYNC.RECONVERGENT B0 ;  /* 0x0000000000007941 */ /* 0x000fea0003800200 */
.L_x_640:
        /* <DEDUP_REMOVED lines=49> */
.L_x_646:
[----:B------:R-:W1:Y:S01]  /*0680*/  LDCU.64 UR4, c[0x0][0x3a8] ;  /* 0x00007500ff0477ac */ /* 0x000e620008000a00 */
[----:B------:R-:W-:Y:S01]  /*0690*/  IMAD.MOV.U32 R14, RZ, RZ, R19 ;  /* 0x000000ffff0e7224 */ /* 0x000fe200078e0013 */
[----:B------:R-:W-:Y:S01]  /*06a0*/  MOV R0, 0x6e0 ;  /* 0x000006e000007802 */ /* 0x000fe20000000f00 */
[----:B-1----:R-:W-:Y:S02]  /*06b0*/  IMAD.U32 R7, RZ, RZ, UR4 ;  /* 0x00000004ff077e24 */ /* 0x002fe4000f8e00ff */
[----:B------:R-:W-:-:S07]  /*06c0*/  IMAD.U32 R6, RZ, RZ, UR5 ;  /* 0x00000005ff067e24 */ /* 0x000fce000f8e00ff */
[----:B0---4-:R-:W-:Y:S05]  /*06d0*/  CALL.REL.NOINC `($__internal_40_$__cuda_sm20_div_s64) ;  /* 0x0000001800f87944 */ /* 0x011fea0003c00000 */
.L_x_647:
[----:B0---4-:R-:W-:Y:S05]  /*06e0*/  BSYNC.RECONVERGENT B0 ;  /* 0x0000000000007941 */ /* 0x011fea0003800200 */
.L_x_645:
        /* <DEDUP_REMOVED lines=26> */
.L_x_649:
[----:B------:R-:W0:Y:S01]  /*0890*/  LDCU.64 UR4, c[0x0][0x3a0] ;  /* 0x00007400ff0477ac */ /* 0x000e220008000a00 */
[----:B------:R-:W-:Y:S02]  /*08a0*/  MOV R14, R8 ;  /* 0x00000008000e7202 */ /* 0x000fe40000000f00 */
[----:B------:R-:W-:Y:S01]  /*08b0*/  MOV R0, 0x8f0 ;  /* 0x000008f000007802 */ /* 0x000fe20000000f00 */
[----:B0-----:R-:W-:Y:S02]  /*08c0*/  IMAD.U32 R7, RZ, RZ, UR4 ;  /* 0x00000004ff077e24 */ /* 0x001fe4000f8e00ff */
[----:B------:R-:W-:-:S07]  /*08d0*/  IMAD.U32 R6, RZ, RZ, UR5 ;  /* 0x00000005ff067e24 */ /* 0x000fce000f8e00ff */
[----:B------:R-:W-:Y:S05]  /*08e0*/  CALL.REL.NOINC `($__internal_40_$__cuda_sm20_div_s64) ;  /* 0x0000001800747944 */ /* 0x000fea0003c00000 */
[----:B------:R-:W-:Y:S01]  /*08f0*/  IMAD.MOV.U32 R12, RZ, RZ, R8 ;  /* 0x000000ffff0c7224 */ /* 0x000fe200078e0008 */
[----:B------:R-:W-:-:S07]  /*0900*/  MOV R13, R9 ;  /* 0x00000009000d7202 */ /* 0x000fce0000000f00 */
.L_x_650:
[----:B------:R-:W-:Y:S05]  /*0910*/  BSYNC.RECONVERGENT B0 ;  /* 0x0000000000007941 */ /* 0x000fea0003800200 */
.L_x_648:
        /* <DEDUP_REMOVED lines=29> */
.L_x_652:
[----:B------:R-:W0:Y:S01]  /*0af0*/  LDCU.64 UR4, c[0x0][0x398] ;  /* 0x00007300ff0477ac */ /* 0x000e220008000a00 */
[----:B------:R-:W-:Y:S01]  /*0b00*/  IMAD.MOV.U32 R14, RZ, RZ, R12 ;  /* 0x000000ffff0e7224 */ /* 0x000fe200078e000c */
[----:B------:R-:W-:Y:S01]  /*0b10*/  MOV R0, 0xb60 ;  /* 0x00000b6000007802 */ /* 0x000fe20000000f00 */
[----:B------:R-:W-:Y:S01]  /*0b20*/  IMAD.MOV.U32 R9, RZ, RZ, R13 ;  /* 0x000000ffff097224 */ /* 0x000fe200078e000d */
[----:B0-----:R-:W-:Y:S01]  /*0b30*/  MOV R7, UR4 ;  /* 0x0000000400077c02 */ /* 0x001fe20008000f00 */
[----:B------:R-:W-:-:S07]  /*0b40*/  IMAD.U32 R6, RZ, RZ, UR5 ;  /* 0x00000005ff067e24 */ /* 0x000fce000f8e00ff */
[----:B------:R-:W-:Y:S05]  /*0b50*/  CALL.REL.NOINC `($__internal_40_$__cuda_sm20_div_s64) ;  /* 0x0000001400d87944 */ /* 0x000fea0003c00000 */
[----:B------:R-:W0:Y:S01]  /*0b60*/  LDCU UR4, c[0x0][0x398] ;  /* 0x00007300ff0477ac */ /* 0x000e220008000800 */
[----:B------:R-:W-:Y:S01]  /*0b70*/  IMAD.MOV R4, RZ, RZ, -R8 ;  /* 0x000000ffff047224 */ /* 0x000fe200078e0a08 */
[----:B0-----:R-:W-:-:S05]  /*0b80*/  MOV R3, UR4 ;  /* 0x0000000400037c02 */ /* 0x001fca0008000f00 */
[----:B------:R-:W-:-:S07]  /*0b90*/  IMAD R4, R4, R3, R12 ;  /* 0x0000000304047224 */ /* 0x000fce00078e020c */
.L_x_653:
[----:B------:R-:W-:Y:S05]  /*0ba0*/  BSYNC.RECONVERGENT B0 ;  /* 0x0000000000007941 */ /* 0x000fea0003800200 */
.L_x_651:
        /* <DEDUP_REMOVED lines=41> */
.L_x_655:
[----:B------:R-:W-:Y:S05]  /*0e40*/  BSYNC.RECONVERGENT B7 ;  /* 0x0000000000077941 */ /* 0x000fea0003800200 */
.L_x_654:
[----:B------:R-:W0:Y:S01]  /*0e50*/  LDCU.64 UR4, c[0x0][0x388] ;  /* 0x00007100ff0477ac */ /* 0x000e220008000a00 */
[----:B------:R-:W-:-:S04]  /*0e60*/  SHF.R.S64 R4, RZ, 0x1e, R19 ;  /* 0x0000001eff047819 */ /* 0x000fc80000001013 */
[----:B0-----:R-:W-:-:S04]  /*0e70*/  IADD3 R4, P0, PT, R4, UR4, RZ ;  /* 0x0000000404047c10 */ /* 0x001fc8000ff1e0ff */
[----:B------:R-:W-:-:S06]  /*0e80*/  LEA.HI.X.SX32 R5, R19, UR5, 0x2, P0 ;  /* 0x0000000513057c11 */ /* 0x000fcc00080f16ff */
[----:B------:R-:W2:Y:S01]  /*0e90*/  LDG.E R5, desc[UR38][R4.64] ;  /* 0x0000002604057981 */ /* 0x000ea2000c1e1900 */
[----:B------:R-:W-:Y:S01]  /*0ea0*/  SHF.R.S64 R7, RZ, 0x1e, R17 ;  /* 0x0000001eff077819 */ /* 0x000fe20000001011 */
[----:B------:R-:W-:-:S03]  /*0eb0*/  IMAD.MOV.U32 R19, RZ, RZ, R22 ;  /* 0x000000ffff137224 */ /* 0x000fc600078e0016 */
[----:B------:R-:W-:-:S04]  /*0ec0*/  IADD3 R6, P0, PT, R7, R18, RZ ;  /* 0x0000001207067210 */ /* 0x000fc80007f1e0ff */
[----:B------:R-:W-:Y:S02]  /*0ed0*/  LEA.HI.X.SX32 R7, R17, R16, 0x2, P0 ;  /* 0x0000001011077211 */ /* 0x000fe400000f16ff */
[----:B------:R-:W-:-:S03]  /*0ee0*/  MOV R17, R23 ;  /* 0x0000001700117202 */ /* 0x000fc60000000f00 */
[----:B--2---:R1:W-:Y:S04]  /*0ef0*/  STG.E desc[UR38][R6.64], R5 ;  /* 0x0000000506007986 */ /* 0x0043e8000c101926 */
.L_x_644:
[----:B0---4-:R-:W-:Y:S05]  /*0f00*/  BSYNC.RECONVERGENT B6 ;  /* 0x0000000000067941 */ /* 0x011fea0003800200 */
.L_x_643:
[----:B------:R-:W-:-:S04]  /*0f10*/  ISETP.NE.U32.AND P0, PT, R24, RZ, PT ;  /* 0x000000ff1800720c */ /* 0x000fc80003f05070 */
[----:B------:R-:W-:-:S13]  /*0f20*/  ISETP.NE.AND.EX P0, PT, R25, RZ, PT, P0 ;  /* 0x000000ff1900720c */ /* 0x000fda0003f05300 */
[----:B------:R-:W-:Y:S05]  /*0f30*/  @!P0 EXIT ;  /* 0x000000000000894d */ /* 0x000fea0003800000 */
[----:B------:R-:W-:Y:S01]  /*0f40*/  BSSY.RECONVERGENT B6, `(.L_x_656) ;  /* 0x0000136000067945 */ /* 0x000fe20003800200 */
.L_x_679:
        /* <DEDUP_REMOVED lines=25> */
.L_x_658:
[----:B------:R-:W1:Y:S01]  /*10e0*/  LDCU.64 UR4, c[0x0][0x3a8] ;  /* 0x00007500ff0477ac */ /* 0x000e620008000a00 */
[----:B------:R-:W-:Y:S02]  /*10f0*/  MOV R14, R19 ;  /* 0x00000013000e7202 */ /* 0x000fe40000000f00 */
[----:B------:R-:W-:Y:S01]  /*1100*/  MOV R0, 0x1140 ;  /* 0x0000114000007802 */ /* 0x000fe20000000f00 */
[----:B-1----:R-:W-:Y:S02]  /*1110*/  IMAD.U32 R7, RZ, RZ, UR4 ;  /* 0x00000004ff077e24 */ /* 0x002fe4000f8e00ff */
[----:B------:R-:W-:-:S07]  /*1120*/  IMAD.U32 R6, RZ, RZ, UR5 ;  /* 0x00000005ff067e24 */ /* 0x000fce000f8e00ff */
[----:B------:R-:W-:Y:S05]  /*1130*/  CALL.REL.NOINC `($__internal_40_$__cuda_sm20_div_s64) ;  /* 0x0000001000607944 */ /* 0x000fea0003c00000 */
.L_x_659:
[----:B------:R-:W-:Y:S05]  /*1140*/  BSYNC.RECONVERGENT B0 ;  /* 0x0000000000007941 */ /* 0x000fea0003800200 */
.L_x_657:
        /* <DEDUP_REMOVED lines=24> */
.L_x_661:
[----:B------:R-:W0:Y:S01]  /*12d0*/  LDCU.64 UR4, c[0x0][0x3a0] ;  /* 0x00007400ff0477ac */ /* 0x000e220008000a00 */
[----:B------:R-:W-:Y:S01]  /*12e0*/  IMAD.MOV.U32 R14, RZ, RZ, R8 ;  /* 0x000000ffff0e7224 */ /* 0x000fe200078e0008 */
[----:B------:R-:W-:Y:S01]  /*12f0*/  MOV R0, 0x1330 ;  /* 0x0000133000007802 */ /* 0x000fe20000000f00 */
[----:B0-----:R-:W-:Y:S02]  /*1300*/  IMAD.U32 R7, RZ, RZ, UR4 ;  /* 0x00000004ff077e24 */ /* 0x001fe4000f8e00ff */
[----:B------:R-:W-:-:S07]  /*1310*/  IMAD.U32 R6, RZ, RZ, UR5 ;  /* 0x00000005ff067e24 */ /* 0x000fce000f8e00ff */
[----:B------:R-:W-:Y:S05]  /*1320*/  CALL.REL.NOINC `($__internal_40_$__cuda_sm20_div_s64) ;  /* 0x0000000c00e47944 */ /* 0x000fea0003c00000 */
[----:B------:R-:W-:Y:S01]  /*1330*/  MOV R12, R8 ;  /* 0x00000008000c7202 */ /* 0x000fe20000000f00 */
[----:B------:R-:W-:-:S07]  /*1340*/  IMAD.MOV.U32 R13, RZ, RZ, R9 ;  /* 0x000000ffff0d7224 */ /* 0x000fce00078e0009 */
.L_x_662:
[----:B------:R-:W-:Y:S05]  /*1350*/  BSYNC.RECONVERGENT B0 ;  /* 0x0000000000007941 */ /* 0x000fea0003800200 */
.L_x_660:
        /* <DEDUP_REMOVED lines=26> */
.L_x_664:
[----:B------:R-:W0:Y:S01]  /*1500*/  LDCU.64 UR4, c[0x0][0x398] ;  /* 0x00007300ff0477ac */ /* 0x000e220008000a00 */
[----:B------:R-:W-:Y:S01]  /*1510*/  IMAD.MOV.U32 R14, RZ, RZ, R12 ;  /* 0x000000ffff0e7224 */ /* 0x000fe200078e000c */
[----:B------:R-:W-:Y:S01]  /*1520*/  MOV R0, 0x1570 ;  /* 0x0000157000007802 */ /* 0x000fe20000000f00 */
[----:B------:R-:W-:Y:S01]  /*1530*/  IMAD.MOV.U32 R9, RZ, RZ, R13 ;  /* 0x000000ffff097224 */ /* 0x000fe200078e000d */
[----:B0-----:R-:W-:Y:S01]  /*1540*/  MOV R7, UR4 ;  /* 0x0000000400077c02 */ /* 0x001fe20008000f00 */
[----:B------:R-:W-:-:S07]  /*1550*/  IMAD.U32 R6, RZ, RZ, UR5 ;  /* 0x00000005ff067e24 */ /* 0x000fce000f8e00ff */
[----:B------:R-:W-:Y:S05]  /*1560*/  CALL.REL.NOINC `($__internal_40_$__cuda_sm20_div_s64) ;  /* 0x0000000c00547944 */ /* 0x000fea0003c00000 */
[----:B------:R-:W-:Y:S01]  /*1570*/  MOV R3, UR41 ;  /* 0x0000002900037c02 */ /* 0x000fe20008000f00 */
[--C-:B------:R-:W-:Y:S02]  /*1580*/  IMAD.MOV R13, RZ, RZ, -R8.reuse ;  /* 0x000000ffff0d7224 */ /* 0x100fe400078e0a08 */
[----:B------:R-:W-:Y:S02]  /*1590*/  IMAD.MOV.U32 R0, RZ, RZ, R8 ;  /* 0x000000ffff007224 */ /* 0x000fe400078e0008 */
[----:B------:R-:W-:-:S07]  /*15a0*/  IMAD R13, R13, R3, R12 ;  /* 0x000000030d0d7224 */ /* 0x000fce00078e020c */
.L_x_665:
[----:B------:R-:W-:Y:S05]  /*15b0*/  BSYNC.RECONVERGENT B0 ;  /* 0x0000000000007941 */ /* 0x000fea0003800200 */
.L_x_663:
        /* <DEDUP_REMOVED lines=39> */
.L_x_667:
[----:B------:R-:W-:Y:S05]  /*1830*/  BSYNC.RECONVERGENT B7 ;  /* 0x0000000000077941 */ /* 0x000fea0003800200 */
.L_x_666:
[----:B------:R-:W-:-:S04]  /*1840*/  SHF.R.S64 R4, RZ, 0x1e, R19 ;  /* 0x0000001eff047819 */ /* 0x000fc80000001013 */
[----:B------:R-:W-:-:S04]  /*1850*/  IADD3 R4, P0, PT, R4, UR48, RZ ;  /* 0x0000003004047c10 */ /* 0x000fc8000ff1e0ff */
[----:B------:R-:W-:-:S06]  /*1860*/  LEA.HI.X.SX32 R5, R19, UR49, 0x2, P0 ;  /* 0x0000003113057c11 */ /* 0x000fcc00080f16ff */
[----:B------:R-:W2:Y:S01]  /*1870*/  LDG.E R5, desc[UR38][R4.64] ;  /* 0x0000002604057981 */ /* 0x000ea2000c1e1900 */
        /* <DEDUP_REMOVED lines=9> */
[----:B--2---:R0:W-:-:S12]  /*1910*/  STG.E desc[UR38][R6.64], R5 ;  /* 0x0000000506007986 */ /* 0x0041d8000c101926 */
        /* <DEDUP_REMOVED lines=21> */
.L_x_669:
[----:B------:R-:W0:Y:S01]  /*1a70*/  LDCU.64 UR4, c[0x0][0x3a8] ;  /* 0x00007500ff0477ac */ /* 0x000e220008000a00 */
[----:B------:R-:W-:Y:S01]  /*1a80*/  IMAD.MOV.U32 R14, RZ, RZ, R19 ;  /* 0x000000ffff0e7224 */ /* 0x000fe200078e0013 */
[----:B------:R-:W-:Y:S01]  /*1a90*/  MOV R0, 0x1ad0 ;  /* 0x00001ad000007802 */ /* 0x000fe20000000f00 */
[----:B0-----:R-:W-:Y:S01]  /*1aa0*/  IMAD.U32 R7, RZ, RZ, UR4 ;  /* 0x00000004ff077e24 */ /* 0x001fe2000f8e00ff */
[----:B------:R-:W-:-:S07]  /*1ab0*/  MOV R6, UR5 ;  /* 0x0000000500067c02 */ /* 0x000fce0008000f00 */
[----:B------:R-:W-:Y:S05]  /*1ac0*/  CALL.REL.NOINC `($__internal_40_$__cuda_sm20_div_s64) ;  /* 0x0000000400fc7944 */ /* 0x000fea0003c00000 */
.L_x_670:
[----:B------:R-:W-:Y:S05]  /*1ad0*/  BSYNC.RECONVERGENT B0 ;  /* 0x0000000000007941 */ /* 0x000fea0003800200 */
.L_x_668:
        /* <DEDUP_REMOVED lines=24> */
.L_x_672:
[----:B------:R-:W0:Y:S01]  /*1c60*/  LDCU.64 UR4, c[0x0][0x3a0] ;  /* 0x00007400ff0477ac */ /* 0x000e220008000a00 */
[----:B------:R-:W-:Y:S01]  /*1c70*/  IMAD.MOV.U32 R14, RZ, RZ, R8 ;  /* 0x000000ffff0e7224 */ /* 0x000fe200078e0008 */
[----:B------:R-:W-:Y:S01]  /*1c80*/  MOV R0, 0x1cc0 ;  /* 0x00001cc000007802 */ /* 0x000fe20000000f00 */
[----:B0-----:R-:W-:Y:S01]  /*1c90*/  IMAD.U32 R7, RZ, RZ, UR4 ;  /* 0x00000004ff077e24 */ /* 0x001fe2000f8e00ff */
[----:B------:R-:W-:-:S07]  /*1ca0*/  MOV R6, UR5 ;  /* 0x0000000500067c02 */ /* 0x000fce0008000f00 */
[----:B------:R-:W-:Y:S05]  /*1cb0*/  CALL.REL.NOINC `($__internal_40_$__cuda_sm20_div_s64) ;  /* 0x0000000400807944 */ /* 0x000fea0003c00000 */
[----:B------:R-:W-:Y:S02]  /*1cc0*/  IMAD.MOV.U32 R12, RZ, RZ, R8 ;  /* 0x000000ffff0c7224 */ /* 0x000fe400078e0008 */
[----:B------:R-:W-:-:S07]  /*1cd0*/  IMAD.MOV.U32 R13, RZ, RZ, R9 ;  /* 0x000000ffff0d7224 */ /* 0x000fce00078e0009 */
.L_x_673:
[----:B------:R-:W-:Y:S05]  /*1ce0*/  BSYNC.RECONVERGENT B0 ;  /* 0x0000000000007941 */ /* 0x000fea0003800200 */
.L_x_671:
        /* <DEDUP_REMOVED lines=26> */
.L_x_675:
[----:B------:R-:W0:Y:S01]  /*1e90*/  LDCU.64 UR4, c[0x0][0x398] ;  /* 0x00007300ff0477ac */ /* 0x000e220008000a00 */
[----:B------:R-:W-:Y:S01]  /*1ea0*/  MOV R14, R12 ;  /* 0x0000000c000e7202 */ /* 0x000fe20000000f00 */
[----:B------:R-:W-:Y:S01]  /*1eb0*/  IMAD.MOV.U32 R9, RZ, RZ, R13 ;  /* 0x000000ffff097224 */ /* 0x000fe200078e000d */
[----:B------:R-:W-:Y:S01]  /*1ec0*/  MOV R0, 0x1f00 ;  /* 0x00001f0000007802 */ /* 0x000fe20000000f00 */
[----:B0-----:R-:W-:Y:S02]  /*1ed0*/  IMAD.U32 R7, RZ, RZ, UR4 ;  /* 0x00000004ff077e24 */ /* 0x001fe4000f8e00ff */
[----:B------:R-:W-:-:S07]  /*1ee0*/  IMAD.U32 R6, RZ, RZ, UR5 ;  /* 0x00000005ff067e24 */ /* 0x000fce000f8e00ff */
[----:B------:R-:W-:Y:S05]  /*1ef0*/  CALL.REL.NOINC `($__internal_40_$__cuda_sm20_div_s64) ;  /* 0x0000000000f07944 */ /* 0x000fea0003c00000 */
[----:B------:R-:W-:Y:S01]  /*1f00*/  IADD3 R13, PT, PT, -R8, RZ, RZ ;  /* 0x000000ff080d7210 */ /* 0x000fe20007ffe1ff */
[----:B------:R-:W-:Y:S02]  /*1f10*/  IMAD.U32 R3, RZ, RZ, UR41 ;  /* 0x00000029ff037e24 */ /* 0x000fe4000f8e00ff */
[----:B------:R-:W-:Y:S02]  /*1f20*/  IMAD.MOV.U32 R0, RZ, RZ, R8 ;  /* 0x000000ffff007224 */ /* 0x000fe400078e0008 */
[----:B------:R-:W-:-:S07]  /*1f30*/  IMAD R13, R13, R3, R12 ;  /* 0x000000030d0d7224 */ /* 0x000fce00078e020c */
.L_x_676:
[----:B------:R-:W-:Y:S05]  /*1f40*/  BSYNC.RECONVERGENT B0 ;  /* 0x0000000000007941 */ /* 0x000fea0003800200 */
.L_x_674:
        /* <DEDUP_REMOVED lines=39> */
.L_x_678:
[----:B------:R-:W-:Y:S05]  /*21c0*/  BSYNC.RECONVERGENT B7 ;  /* 0x0000000000077941 */ /* 0x000fea0003800200 */
.L_x_677:
[----:B------:R-:W-:-:S04]  /*21d0*/  SHF.R.S64 R4, RZ, 0x1e, R19 ;  /* 0x0000001eff047819 */ /* 0x000fc80000001013 */
[----:B------:R-:W-:-:S04]  /*21e0*/  IADD3 R4, P0, PT, R4, UR46, RZ ;  /* 0x0000002e04047c10 */ /* 0x000fc8000ff1e0ff */
[----:B------:R-:W-:-:S06]  /*21f0*/  LEA.HI.X.SX32 R5, R19, UR47, 0x2, P0 ;  /* 0x0000002f13057c11 */ /* 0x000fcc00080f16ff */
[----:B------:R-:W2:Y:S01]  /*2200*/  LDG.E R5, desc[UR38][R4.64] ;  /* 0x0000002604057981 */ /* 0x000ea2000c1e1900 */
[----:B------:R-:W-:-:S04]  /*2210*/  SHF.R.S64 R7, RZ, 0x1e, R23 ;  /* 0x0000001eff077819 */ /* 0x000fc80000001017 */
[----:B------:R-:W-:-:S04]  /*2220*/  IADD3 R6, P0, PT, R7, R18, RZ ;  /* 0x0000001207067210 */ /* 0x000fc80007f1e0ff */
[----:B------:R-:W-:Y:S02]  /*2230*/  LEA.HI.X.SX32 R7, R23, R16, 0x2, P0 ;  /* 0x0000001017077211 */ /* 0x000fe400000f16ff */
[----:B------:R-:W-:-:S05]  /*2240*/  IADD3 R19, P0, PT, R2, R19, RZ ;  /* 0x0000001302137210 */ /* 0x000fca0007f1e0ff */
[----:B------:R-:W-:Y:S01]  /*2250*/  IMAD.X R17, RZ, RZ, R17, P0 ;  /* 0x000000ffff117224 */ /* 0x000fe200000e0611 */
[----:B------:R-:W-:-:S04]  /*2260*/  ISETP.GE.U32.AND P0, PT, R19, UR44, PT ;  /* 0x0000002c13007c0c */ /* 0x000fc8000bf06070 */
[----:B------:R-:W-:Y:S01]  /*2270*/  ISETP.GE.AND.EX P0, PT, R17, UR45, PT, P0 ;  /* 0x0000002d11007c0c */ /* 0x000fe2000bf06300 */
[----:B--2---:R0:W-:-:S12]  /*2280*/  STG.E desc[UR38][R6.64], R5 ;  /* 0x0000000506007986 */ /* 0x0041d8000c101926 */
[----:B------:R-:W-:Y:S05]  /*2290*/  @!P0 BRA `(.L_x_679) ;  /* 0xffffffec002c8947 */ /* 0x000fea000383ffff */
[----:B------:R-:W-:Y:S05]  /*22a0*/  BSYNC.RECONVERGENT B6 ;  /* 0x0000000000067941 */ /* 0x000fea0003800200 */
.L_x_656:
[----:B------:R-:W-:Y:S05]  /*22b0*/  EXIT ;  /* 0x000000000000794d */ /* 0x000fea0003800000 */
        .weak           $__internal_40_$__cuda_sm20_div_s64
        .type           $__internal_40_$__cuda_sm20_div_s64,@function
        .size           $__internal_40_$__cuda_sm20_div_s64,($__internal_41_$__cuda_sm20_div_u64 - $__internal_40_$__cuda_sm20_div_s64)
$__internal_40_$__cuda_sm20_div_s64:
        /* <DEDUP_REMOVED lines=86> */
[----:B------:R-:W-:Y:S06]  /*2820*/  RET.REL.NODEC R4 `(_ZN2at6native30max_unpooling2d_forward_kernelIfEEvlPKT_PKllllllPS2_) ;  /* 0xffffffd404f47950 */ /* 0x000fec0003c3ffff */
        .weak           $__internal_41_$__cuda_sm20_div_u64
        .type           $__internal_41_$__cuda_sm20_div_u64,@function
        .size           $__internal_41_$__cuda_sm20_div_u64,(.L_x_968 - $__internal_41_$__cuda_sm20_div_u64)
$__internal_41_$__cuda_sm20_div_u64:
        /* <DEDUP_REMOVED lines=69> */
[----:B------:R-:W-:Y:S06]  /*2c80*/  RET.REL.NODEC R4 `(_ZN2at6native30max_unpooling2d_forward_kernelIfEEvlPKT_PKllllllPS2_) ;  /* 0xffffffd004dc7950 */ /* 0x000fec0003c3ffff */
.L_x_680:
        /* <DEDUP_REMOVED lines=15> */
.L_x_968:


//--------------------- .text._ZN2at6native30max_unpooling2d_forward_kernelIdEEvlPKT_PKllllllPS2_ --------------------------
	.section	.text._ZN2at6native30max_unpooling2d_forward_kernelIdEEvlPKT_PKllllllPS2_,"ax",@progbits
	.align	128
        .global         _ZN2at6native30max_unpooling2d_forward_kernelIdEEvlPKT_PKllllllPS2_
        .type           _ZN2at6native30max_unpooling2d_forward_kernelIdEEvlPKT_PKllllllPS2_,@function
        .size           _ZN2at6native30max_unpooling2d_forward_kernelIdEEvlPKT_PKllllllPS2_,(.L_x_970 - _ZN2at6native30max_unpooling2d_forward_kernelIdEEvlPKT_PKllllllPS2_)
        .other          _ZN2at6native30max_unpooling2d_forward_kernelIdEEvlPKT_PKllllllPS2_,@"STO_CUDA_ENTRY STV_DEFAULT"
_ZN2at6native30max_unpooling2d_forward_kernelIdEEvlPKT_PKllllllPS2_:
.text._ZN2at6native30max_unpooling2d_forward_kernelIdEEvlPKT_PKllllllPS2_:
        /* <DEDUP_REMOVED lines=50> */
.L_x_682:
[----:B------:R-:W-:-:S07]  /*0320*/  MOV R0, 0x340 ;  /* 0x0000034000007802 */ /* 0x000fce0000000f00 */
[----:B------:R-:W-:Y:S05]  /*0330*/  CALL.REL.NOINC `($__internal_43_$__cuda_sm20_div_u64) ;  /* 0x00000024003c7944 */ /* 0x000fea0003c00000 */
[----:B------:R-:W-:Y:S02]  /*0340*/  IMAD.MOV.U32 R4, RZ, RZ, R6 ;  /* 0x000000ffff047224 */ /* 0x000fe400078e0006 */
[----:B------:R-:W-:-:S07]  /*0350*/  IMAD.MOV.U32 R5, RZ, RZ, R7 ;  /* 0x000000ffff057224 */ /* 0x000fce00078e0007 */
.L_x_683:
[----:B------:R-:W-:Y:S05]  /*0360*/  BSYNC.RECONVERGENT B0 ;  /* 0x0000000000007941 */ /* 0x000fea0003800200 */
.L_x_681:
        /* <DEDUP_REMOVED lines=49> */
.L_x_687:
[----:B------:R-:W1:Y:S01]  /*0680*/  LDCU.64 UR4, c[0x0][0x3a8] ;  /* 0x00007500ff0477ac */ /* 0x000e620008000a00 */
[----:B------:R-:W-:Y:S01]  /*0690*/  IMAD.MOV.U32 R14, RZ, RZ, R19 ;  /* 0x000000ffff0e7224 */ /* 0x000fe200078e0013 */
[----:B------:R-:W-:Y:S01]  /*06a0*/  MOV R0, 0x6e0 ;  /* 0x000006e000007802 */ /* 0x000fe20000000f00 */
[----:B-1----:R-:W-:Y:S02]  /*06b0*/  IMAD.U32 R7, RZ, RZ, UR4 ;  /* 0x00000004ff077e24 */ /* 0x002fe4000f8e00ff */
[----:B------:R-:W-:-:S07]  /*06c0*/  IMAD.U32 R6, RZ, RZ, UR5 ;  /* 0x00000005ff067e24 */ /* 0x000fce000f8e00ff */
[----:B0---4-:R-:W-:Y:S05]  /*06d0*/  CALL.REL.NOINC `($__internal_42_$__cuda_sm20_div_s64) ;  /* 0x0000001800f87944 */ /* 0x011fea0003c00000 */
.L_x_688:
[----:B0---4-:R-:W-:Y:S05]  /*06e0*/  BSYNC.RECONVERGENT B0 ;  /* 0x0000000000007941 */ /* 0x011fea0003800200 */
.L_x_686:
        /* <DEDUP_REMOVED lines=26> */
.L_x_690:
[----:B------:R-:W0:Y:S01]  /*0890*/  LDCU.64 UR4, c[0x0][0x3a0] ;  /* 0x00007400ff0477ac */ /* 0x000e220008000a00 */
[----:B------:R-:W-:Y:S02]  /*08a0*/  MOV R14, R8 ;  /* 0x00000008000e7202 */ /* 0x000fe40000000f00 */
[----:B------:R-:W-:Y:S01]  /*08b0*/  MOV R0, 0x8f0 ;  /* 0x000008f000007802 */ /* 0x000fe20000000f00 */
[----:B0-----:R-:W-:Y:S02]  /*08c0*/  IMAD.U32 R7, RZ, RZ, UR4 ;  /* 0x00000004ff077e24 */ /* 0x001fe4000f8e00ff */
[----:B------:R-:W-:-:S07]  /*08d0*/  IMAD.U32 R6, RZ, RZ, UR5 ;  /* 0x00000005ff067e24 */ /* 0x000fce000f8e00ff */
[----:B------:R-:W-:Y:S05]  /*08e0*/  CALL.REL.NOINC `($__internal_42_$__cuda_sm20_div_s64) ;  /* 0x0000001800747944 */ /* 0x000fea0003c00000 */
[----:B------:R-:W-:Y:S01]  /*08f0*/  IMAD.MOV.U32 R12, RZ, RZ, R8 ;  /* 0x000000ffff0c7224 */ /* 0x000fe200078e0008 */
[----:B------:R-:W-:-:S07]  /*0900*/  MOV R13, R9 ;  /* 0x00000009000d7202 */ /* 0x000fce0000000f00 */
.L_x_691:
[----:B------:R-:W-:Y:S05]  /*0910*/  BSYNC.RECONVERGENT B0 ;  /* 0x0000000000007941 */ /* 0x000fea0003800200 */
.L_x_689:
        /* <DEDUP_REMOVED lines=29> */
.L_x_693:
[----:B------:R-:W0:Y:S01]  /*0af0*/  LDCU.64 UR4, c[0x0][0x398] ;  /* 0x00007300ff0477ac */ /* 0x000e220008000a00 */
[----:B------:R-:W-:Y:S01]  /*0b00*/  IMAD.MOV.U32 R14, RZ, RZ, R12 ;  /* 0x000000ffff0e7224 */ /* 0x000fe200078e000c */
[----:B------:R-:W-:Y:S01]  /*0b10*/  MOV R0, 0xb60 ;  /* 0x00000b6000007802 */ /* 0x000fe20000000f00 */
[----:B------:R-:W-:Y:S01]  /*0b20*/  IMAD.MOV.U32 R9, RZ, RZ, R13 ;  /* 0x000000ffff097224 */ /* 0x000fe200078e000d */
[----:B0-----:R-:W-:Y:S01]  /*0b30*/  MOV R7, UR4 ;  /* 0x0000000400077c02 */ /* 0x001fe20008000f00 */
[----:B------:R-:W-:-:S07]  /*0b40*/  IMAD.U32 R6, RZ, RZ, UR5 ;  /* 0x00000005ff067e24 */ /* 0x000fce000f8e00ff */
[----:B------:R-:W-:Y:S05]  /*0b50*/  CALL.REL.NOINC `($__internal_42_$__cuda_sm20_div_s64) ;  /* 0x0000001400d87944 */ /* 0x000fea0003c00000 */
[----:B------:R-:W0:Y:S01]  /*0b60*/  LDCU UR4, c[0x0][0x398] ;  /* 0x00007300ff0477ac */ /* 0x000e220008000800 */
[----:B------:R-:W-:Y:S01]  /*0b70*/  IMAD.MOV R4, RZ, RZ, -R8 ;  /* 0x000000ffff047224 */ /* 0x000fe200078e0a08 */
[----:B0-----:R-:W-:-:S05]  /*0b80*/  MOV R3, UR4 ;  /* 0x0000000400037c02 */ /* 0x001fca0008000f00 */
[----:B------:R-:W-:-:S07]  /*0b90*/  IMAD R4, R4, R3, R12 ;  /* 0x0000000304047224 */ /* 0x000fce00078e020c */
.L_x_694:
[----:B------:R-:W-:Y:S05]  /*0ba0*/  BSYNC.RECONVERGENT B0 ;  /* 0x0000000000007941 */ /* 0x000fea0003800200 */
.L_x_692:
[----:B------:R-:W0:Y:S01]  /*0bb0*/  LDCU.64 UR4, c[0x0][0x390] ;  /* 0x00007200ff0477ac */ /* 0x000e220008000a00 */
[--C-:B------:R-:W-:Y:S02]  /*0bc0*/  SHF.R.S64 R17, RZ, 0x1d, R19.reuse ;  /* 0x0000001dff117819 */ /* 0x100fe40000001013 */
[----:B------:R-:W-:Y:S01]  /*0bd0*/  SHF.R.S32.HI R26, RZ, 0x1d, R19 ;  /* 0x0000001dff1a7819 */ /* 0x000fe20000011413 */
[----:B------:R-:W1:Y:S01]  /*0be0*/  LDCU UR6, c[0x0][0x39c] ;  /* 0x00007380ff0677ac */ /* 0x000e620008000800 */
[----:B0-----:R-:W-:-:S04]  /*0bf0*/  IADD3 R6, P0, PT, R17, UR4, RZ ;  /* 0x0000000411067c10 */ /* 0x001fc8000ff1e0ff */
[----:B------:R-:W-:Y:S01]  /*0c00*/  IADD3.X R7, PT, PT, R26, UR5, RZ, P0, !PT ;  /* 0x000000051a077c10 */ /* 0x000fe200087fe4ff */
        /* <DEDUP_REMOVED lines=36> */
.L_x_696:
[----:B------:R-:W-:Y:S05]  /*0e50*/  BSYNC.RECONVERGENT B7 ;  /* 0x0000000000077941 */ /* 0x000fea0003800200 */
.L_x_695:
[----:B------:R-:W0:Y:S02]  /*0e60*/  LDCU.64 UR4, c[0x0][0x388] ;  /* 0x00007100ff0477ac */ /* 0x000e240008000a00 */
[----:B0-----:R-:W-:-:S04]  /*0e70*/  IADD3 R4, P0, PT, R17, UR4, RZ ;  /* 0x0000000411047c10 */ /* 0x001fc8000ff1e0ff */
[----:B------:R-:W-:-:S06]  /*0e80*/  IADD3.X R5, PT, PT, R26, UR5, RZ, P0, !PT ;  /* 0x000000051a057c10 */ /* 0x000fcc00087fe4ff */
[----:B------:R-:W2:Y:S01]  /*0e90*/  LDG.E.64 R4, desc[UR38][R4.64] ;  /* 0x0000002604047981 */ /* 0x000ea2000c1e1b00 */
[----:B------:R-:W-:Y:S01]  /*0ea0*/  SHF.R.S64 R7, RZ, 0x1d, R19 ;  /* 0x0000001dff077819 */ /* 0x000fe20000001013 */
[----:B------:R-:W-:-:S03]  /*0eb0*/  IMAD.MOV.U32 R17, RZ, RZ, R23 ;  /* 0x000000ffff117224 */ /* 0x000fc600078e0017 */
[----:B------:R-:W-:-:S04]  /*0ec0*/  IADD3 R6, P0, PT, R7, R18, RZ ;  /* 0x0000001207067210 */ /* 0x000fc80007f1e0ff */
[----:B------:R-:W-:Y:S02]  /*0ed0*/  LEA.HI.X.SX32 R7, R19, R16, 0x3, P0 ;  /* 0x0000001013077211 */ /* 0x000fe400000f1eff */
[----:B------:R-:W-:-:S03]  /*0ee0*/  MOV R19, R22 ;  /* 0x0000001600137202 */ /* 0x000fc60000000f00 */
[----:B--2---:R1:W-:Y:S04]  /*0ef0*/  STG.E.64 desc[UR38][R6.64], R4 ;  /* 0x0000000406007986 */ /* 0x0043e8000c101b26 */
.L_x_685:
[----:B0---4-:R-:W-:Y:S05]  /*0f00*/  BSYNC.RECONVERGENT B6 ;  /* 0x0000000000067941 */ /* 0x011fea0003800200 */
.L_x_684:
[----:B------:R-:W-:-:S04]  /*0f10*/  ISETP.NE.U32.AND P0, PT, R24, RZ, PT ;  /* 0x000000ff1800720c */ /* 0x000fc80003f05070 */
[----:B------:R-:W-:-:S13]  /*0f20*/  ISETP.NE.AND.EX P0, PT, R25, RZ, PT, P0 ;  /* 0x000000ff1900720c */ /* 0x000fda0003f05300 */
[----:B------:R-:W-:Y:S05]  /*0f30*/  @!P0 EXIT ;  /* 0x000000000000894d */ /* 0x000fea0003800000 */
[----:B------:R-:W-:Y:S01]  /*0f40*/  BSSY.RECONVERGENT B6, `(.L_x_697) ;  /* 0x0000136000067945 */ /* 0x000fe20003800200 */
.L_x_720:
        /* <DEDUP_REMOVED lines=8> */
[----:B0-----:R-:W1:Y:S02]  /*0fd0*/  MUFU.RCP R3, R3 ;  /* 0x0000000300037308 */ /* 0x001e640000001000 */
[----:B-1----:R-:W-:-:S06]  /*0fe0*/  VIADD R4, R3, 0xffffffe ;  /* 0x0ffffffe03047836 */ /* 0x002fcc0000000000 */
[----:B------:R0:W1:Y:S02]  /*0ff0*/  F2I.FTZ.U32.TRUNC.NTZ R5, R4 ;  /* 0x0000000400057305 */ /* 0x000064000021f000 */
        /* <DEDUP_REMOVED lines=14> */
.L_x_699:
[----:B------:R-:W1:Y:S01]  /*10e0*/  LDCU.64 UR4, c[0x0][0x3a8] ;  /* 0x00007500ff0477ac */ /* 0x000e620008000a00 */
[----:B------:R-:W-:Y:S02]  /*10f0*/  MOV R14, R19 ;  /* 0x00000013000e7202 */ /* 0x000fe40000000f00 */
[----:B------:R-:W-:Y:S01]  /*1100*/  MOV R0, 0x1140 ;  /* 0x0000114000007802 */ /* 0x000fe20000000f00 */
[----:B-1----:R-:W-:Y:S02]  /*1110*/  IMAD.U32 R7, RZ, RZ, UR4 ;  /* 0x00000004ff077e24 */ /* 0x002fe4000f8e00ff */
[----:B------:R-:W-:-:S07]  /*1120*/  IMAD.U32 R6, RZ, RZ, UR5 ;  /* 0x00000005ff067e24 */ /* 0x000fce000f8e00ff */
[----:B------:R-:W-:Y:S05]  /*1130*/  CALL.REL.NOINC `($__internal_42_$__cuda_sm20_div_s64) ;  /* 0x0000001000607944 */ /* 0x000fea0003c00000 */
.L_x_700:
[----:B------:R-:W-:Y:S05]  /*1140*/  BSYNC.RECONVERGENT B0 ;  /* 0x0000000000007941 */ /* 0x000fea0003800200 */
.L_x_698:
        /* <DEDUP_REMOVED lines=24> */
.L_x_702:
[----:B------:R-:W0:Y:S01]  /*12d0*/  LDCU.64 UR4, c[0x0][0x3a0] ;  /* 0x00007400ff0477ac */ /* 0x000e220008000a00 */
[----:B------:R-:W-:Y:S01]  /*12e0*/  IMAD.MOV.U32 R14, RZ, RZ, R8 ;  /* 0x000000ffff0e7224 */ /* 0x000fe200078e0008 */
[----:B------:R-:W-:Y:S01]  /*12f0*/  MOV R0, 0x1330 ;  /* 0x0000133000007802 */ /* 0x000fe20000000f00 */
[----:B0-----:R-:W-:Y:S02]  /*1300*/  IMAD.U32 R7, RZ, RZ, UR4 ;  /* 0x00000004ff077e24 */ /* 0x001fe4000f8e00ff */
[----:B------:R-:W-:-:S07]  /*1310*/  IMAD.U32 R6, RZ, RZ, UR5 ;  /* 0x00000005ff067e24 */ /* 0x000fce000f8e00ff */
[----:B------:R-:W-:Y:S05]  /*1320*/  CALL.REL.NOINC `($__internal_42_$__cuda_sm20_div_s64) ;  /* 0x0000000c00e47944 */ /* 0x000fea0003c00000 */
[----:B------:R-:W-:Y:S01]  /*1330*/  MOV R12, R8 ;  /* 0x00000008000c7202 */ /* 0x000fe20000000f00 */
[----:B------:R-:W-:-:S07]  /*1340*/  IMAD.MOV.U32 R13, RZ, RZ, R9 ;  /* 0x000000ffff0d7224 */ /* 0x000fce00078e0009 */
.L_x_703:
[----:B------:R-:W-:Y:S05]  /*1350*/  BSYNC.RECONVERGENT B0 ;  /* 0x0000000000007941 */ /* 0x000fea0003800200 */
.L_x_701:
        /* <DEDUP_REMOVED lines=26> */
.L_x_705:
[----:B------:R-:W0:Y:S01]  /*1500*/  LDCU.64 UR4, c[0x0][0x398] ;  /* 0x00007300ff0477ac */ /* 0x000e220008000a00 */
[----:B------:R-:W-:Y:S01]  /*1510*/  IMAD.MOV.U32 R14, RZ, RZ, R12 ;  /* 0x000000ffff0e7224 */ /* 0x000fe200078e000c */
[----:B------:R-:W-:Y:S01]  /*1520*/  MOV R0, 0x1570 ;  /* 0x0000157000007802 */ /* 0x000fe20000000f00 */
[----:B------:R-:W-:Y:S01]  /*1530*/  IMAD.MOV.U32 R9, RZ, RZ, R13 ;  /* 0x000000ffff097224 */ /* 0x000fe200078e000d */
[----:B0-----:R-:W-:Y:S01]  /*1540*/  MOV R7, UR4 ;  /* 0x0000000400077c02 */ /* 0x001fe20008000f00 */
[----:B------:R-:W-:-:S07]  /*1550*/  IMAD.U32 R6, RZ, RZ, UR5 ;  /* 0x00000005ff067e24 */ /* 0x000fce000f8e00ff */
[----:B------:R-:W-:Y:S05]  /*1560*/  CALL.REL.NOINC `($__internal_42_$__cuda_sm20_div_s64) ;  /* 0x0000000c00547944 */ /* 0x000fea0003c00000 */
[----:B------:R-:W-:Y:S01]  /*1570*/  MOV R3, UR41 ;  /* 0x0000002900037c02 */ /* 0x000fe20008000f00 */
[--C-:B------:R-:W-:Y:S02]  /*1580*/  IMAD.MOV R13, RZ, RZ, -R8.reuse ;  /* 0x000000ffff0d7224 */ /* 0x100fe400078e0a08 */
[----:B------:R-:W-:Y:S02]  /*1590*/  IMAD.MOV.U32 R0, RZ, RZ, R8 ;  /* 0x000000ffff007224 */ /* 0x000fe400078e0008 */
[----:B------:R-:W-:-:S07]  /*15a0*/  IMAD R13, R13, R3, R12 ;  /* 0x000000030d0d7224 */ /* 0x000fce00078e020c */
.L_x_706:
[----:B------:R-:W-:Y:S05]  /*15b0*/  BSYNC.RECONVERGENT B0 ;  /* 0x0000000000007941 */ /* 0x000fea0003800200 */
.L_x_704:
[--C-:B------:R-:W-:Y:S02]  /*15c0*/  SHF.R.S64 R24, RZ, 0x1d, R19.reuse ;  /* 0x0000001dff187819 */ /* 0x100fe40000001013 */
[----:B------:R-:W-:Y:S02]  /*15d0*/  SHF.R.S32.HI R22, RZ, 0x1d, R19 ;  /* 0x0000001dff167819 */ /* 0x000fe40000011413 */
[----:B------:R-:W-:-:S04]  /*15e0*/  IADD3 R6, P0, PT, R24, UR42, RZ ;  /* 0x0000002a18067c10 */ /* 0x000fc8000ff1e0ff */
[----:B------:R-:W-:-:S05]  /*15f0*/  IADD3.X R7, PT, PT, R22, UR43, RZ, P0, !PT ;  /* 0x0000002b16077c10 */ /* 0x000fca00087fe4ff */
        /* <DEDUP_REMOVED lines=36> */
.L_x_708:
[----:B------:R-:W-:Y:S05]  /*1840*/  BSYNC.RECONVERGENT B7 ;  /* 0x0000000000077941 */ /* 0x000fea0003800200 */
.L_x_707:
[----:B------:R-:W-:-:S04]  /*1850*/  IADD3 R4, P0, PT, R24, UR48, RZ ;  /* 0x0000003018047c10 */ /* 0x000fc8000ff1e0ff */
[----:B------:R-:W-:-:S06]  /*1860*/  IADD3.X R5, PT, PT, R22, UR49, RZ, P0, !PT ;  /* 0x0000003116057c10 */ /* 0x000fcc00087fe4ff */
[----:B------:R-:W2:Y:S01]  /*1870*/  LDG.E.64 R4, desc[UR38][R4.64] ;  /* 0x0000002604047981 */ /* 0x000ea2000c1e1b00 */
        /* <DEDUP_REMOVED lines=9> */
[----:B--2---:R0:W-:-:S12]  /*1910*/  STG.E.64 desc[UR38][R6.64], R4 ;  /* 0x0000000406007986 */ /* 0x0041d8000c101b26 */
[----:B------:R-:W-:Y:S05]  /*1920*/  @P0 BRA `(.L_x_710) ;  /* 0x0000000000500947 */ /* 0x000fea0003800000 */
[----:B------:R-:W1:Y:S01]  /*1930*/  I2F.U32.RP R3, UR52 ;  /* 0x0000003400037d06 */ /* 0x000e620008209000 */
[----:B------:R-:W-:Y:S01]  /*1940*/  ISETP.NE.U32.AND P2, PT, RZ, UR52, PT ;  /* 0x00000034ff007c0c */ /* 0x000fe2000bf45070 */
[----:B------:R-:W-:-:S06]  /*1950*/  IMAD.MOV.U32 R9, RZ, RZ, RZ ;  /* 0x000000ffff097224 */ /* 0x000fcc00078e00ff */
[----:B-1----:R-:W0:Y:S02]  /*1960*/  MUFU.RCP R3, R3 ;  /* 0x0000000300037308 */ /* 0x002e240000001000 */
        /* <DEDUP_REMOVED lines=16> */
.L_x_710:
[----:B------:R-:W0:Y:S01]  /*1a70*/  LDCU.64 UR4, c[0x0][0x3a8] ;  /* 0x00007500ff0477ac */ /* 0x000e220008000a00 */
[----:B------:R-:W-:Y:S01]  /*1a80*/  IMAD.MOV.U32 R14, RZ, RZ, R19 ;  /* 0x000000ffff0e7224 */ /* 0x000fe200078e0013 */
[----:B------:R-:W-:Y:S01]  /*1a90*/  MOV R0, 0x1ad0 ;  /* 0x00001ad000007802 */ /* 0x000fe20000000f00 */
[----:B0-----:R-:W-:Y:S01]  /*1aa0*/  IMAD.U32 R7, RZ, RZ, UR4 ;  /* 0x00000004ff077e24 */ /* 0x001fe2000f8e00ff */
[----:B------:R-:W-:-:S07]  /*1ab0*/  MOV R6, UR5 ;  /* 0x0000000500067c02 */ /* 0x000fce0008000f00 */
[----:B------:R-:W-:Y:S05]  /*1ac0*/  CALL.REL.NOINC `($__internal_42_$__cuda_sm20_div_s64) ;  /* 0x0000000400fc7944 */ /* 0x000fea0003c00000 */
.L_x_711:
[----:B------:R-:W-:Y:S05]  /*1ad0*/  BSYNC.RECONVERGENT B0 ;  /* 0x0000000000007941 */ /* 0x000fea0003800200 */
.L_x_709:
        /* <DEDUP_REMOVED lines=24> */
.L_x_713:
[----:B------:R-:W0:Y:S01]  /*1c60*/  LDCU.64 UR4, c[0x0][0x3a0] ;  /* 0x00007400ff0477ac */ /* 0x000e220008000a00 */
[----:B------:R-:W-:Y:S01]  /*1c70*/  IMAD.MOV.U32 R14, RZ, RZ, R8 ;  /* 0x000000ffff0e7224 */ /* 0x000fe200078e0008 */
[----:B------:R-:W-:Y:S01]  /*1c80*/  MOV R0, 0x1cc0 ;  /* 0x00001cc000007802 */ /* 0x000fe20000000f00 */
[----:B0-----:R-:W-:Y:S01]  /*1c90*/  IMAD.U32 R7, RZ, RZ, UR4 ;  /* 0x00000004ff077e24 */ /* 0x001fe2000f8e00ff */
[----:B------:R-:W-:-:S07]  /*1ca0*/  MOV R6, UR5 ;  /* 0x0000000500067c02 */ /* 0x000fce0008000f00 */
[----:B------:R-:W-:Y:S05]  /*1cb0*/  CALL.REL.NOINC `($__internal_42_$__cuda_sm20_div_s64) ;  /* 0x0000000400807944 */ /* 0x000fea0003c00000 */
[----:B------:R-:W-:Y:S02]  /*1cc0*/  IMAD.MOV.U32 R12, RZ, RZ, R8 ;  /* 0x000000ffff0c7224 */ /* 0x000fe400078e0008 */
[----:B------:R-:W-:-:S07]  /*1cd0*/  IMAD.MOV.U32 R13, RZ, RZ, R9 ;  /* 0x000000ffff0d7224 */ /* 0x000fce00078e0009 */
.L_x_714:
[----:B------:R-:W-:Y:S05]  /*1ce0*/  BSYNC.RECONVERGENT B0 ;  /* 0x0000000000007941 */ /* 0x000fea0003800200 */
.L_x_712:
        /* <DEDUP_REMOVED lines=26> */
.L_x_716:
[----:B------:R-:W0:Y:S01]  /*1e90*/  LDCU.64 UR4, c[0x0][0x398] ;  /* 0x00007300ff0477ac */ /* 0x000e220008000a00 */
[----:B------:R-:W-:Y:S01]  /*1ea0*/  MOV R14, R12 ;  /* 0x0000000c000e7202 */ /* 0x000fe20000000f00 */
[----:B------:R-:W-:Y:S01]  /*1eb0*/  IMAD.MOV.U32 R9, RZ, RZ, R13 ;  /* 0x000000ffff097224 */ /* 0x000fe200078e000d */
[----:B------:R-:W-:Y:S01]  /*1ec0*/  MOV R0, 0x1f00 ;  /* 0x00001f0000007802 */ /* 0x000fe20000000f00 */
[----:B0-----:R-:W-:Y:S02]  /*1ed0*/  IMAD.U32 R7, RZ, RZ, UR4 ;  /* 0x00000004ff077e24 */ /* 0x001fe4000f8e00ff */
[----:B------:R-:W-:-:S07]  /*1ee0*/  IMAD.U32 R6, RZ, RZ, UR5 ;  /* 0x00000005ff067e24 */ /* 0x000fce000f8e00ff */
[----:B------:R-:W-:Y:S05]  /*1ef0*/  CALL.REL.NOINC `($__internal_42_$__cuda_sm20_div_s64) ;  /* 0x0000000000f07944 */ /* 0x000fea0003c00000 */
[----:B------:R-:W-:Y:S01]  /*1f00*/  IADD3 R13, PT, PT, -R8, RZ, RZ ;  /* 0x000000ff080d7210 */ /* 0x000fe20007ffe1ff */
[----:B------:R-:W-:Y:S02]  /*1f10*/  IMAD.U32 R3, RZ, RZ, UR41 ;  /* 0x00000029ff037e24 */ /* 0x000fe4000f8e00ff */
[----:B------:R-:W-:Y:S02]  /*1f20*/  IMAD.MOV.U32 R0, RZ, RZ, R8 ;  /* 0x000000ffff007224 */ /* 0x000fe400078e0008 */
[----:B------:R-:W-:-:S07]  /*1f30*/  IMAD R13, R13, R3, R12 ;  /* 0x000000030d0d7224 */ /* 0x000fce00078e020c */
.L_x_717:
[----:B------:R-:W-:Y:S05]  /*1f40*/  BSYNC.RECONVERGENT B0 ;  /* 0x0000000000007941 */ /* 0x000fea0003800200 */
.L_x_715:
        /* <DEDUP_REMOVED lines=40> */
.L_x_719:
[----:B------:R-:W-:Y:S05]  /*21d0*/  BSYNC.RECONVERGENT B7 ;  /* 0x0000000000077941 */ /* 0x000fea0003800200 */
.L_x_718:
[----:B------:R-:W-:-:S04]  /*21e0*/  IADD3 R4, P0, PT, R24, UR46, RZ ;  /* 0x0000002e18047c10 */ /* 0x000fc8000ff1e0ff */
[----:B------:R-:W-:-:S06]  /*21f0*/  IADD3.X R5, PT, PT, R22, UR47, RZ, P0, !PT ;  /* 0x0000002f16057c10 */ /* 0x000fcc00087fe4ff */
[----:B------:R-:W2:Y:S01]  /*2200*/  LDG.E.64 R4, desc[UR38][R4.64] ;  /* 0x0000002604047981 */ /* 0x000ea2000c1e1b00 */
[----:B------:R-:W-:-:S04]  /*2210*/  SHF.R.S64 R7, RZ, 0x1d, R23 ;  /* 0x0000001dff077819 */ /* 0x000fc80000001017 */
[----:B------:R-:W-:-:S04]  /*2220*/  IADD3 R6, P0, PT, R7, R18, RZ ;  /* 0x0000001207067210 */ /* 0x000fc80007f1e0ff */
[----:B------:R-:W-:Y:S02]  /*2230*/  LEA.HI.X.SX32 R7, R23, R16, 0x3, P0 ;  /* 0x0000001017077211 */ /* 0x000fe400000f1eff */
[----:B------:R-:W-:-:S05]  /*2240*/  IADD3 R19, P0, PT, R2, R19, RZ ;  /* 0x0000001302137210 */ /* 0x000fca0007f1e0ff */
[----:B------:R-:W-:Y:S01]  /*2250*/  IMAD.X R17, RZ, RZ, R17, P0 ;  /* 0x000000ffff117224 */ /* 0x000fe200000e0611 */
[----:B------:R-:W-:-:S04]  /*2260*/  ISETP.GE.U32.AND P0, PT, R19, UR44, PT ;  /* 0x0000002c13007c0c */ /* 0x000fc8000bf06070 */
[----:B------:R-:W-:Y:S01]  /*2270*/  ISETP.GE.AND.EX P0, PT, R17, UR45, PT, P0 ;  /* 0x0000002d11007c0c */ /* 0x000fe2000bf06300 */
[----:B--2---:R0:W-:-:S12]  /*2280*/  STG.E.64 desc[UR38][R6.64], R4 ;  /* 0x0000000406007986 */ /* 0x0041d8000c101b26 */
[----:B------:R-:W-:Y:S05]  /*2290*/  @!P0 BRA `(.L_x_720) ;  /* 0xffffffec002c8947 */ /* 0x000fea000383ffff */
[----:B------:R-:W-:Y:S05]  /*22a0*/  BSYNC.RECONVERGENT B6 ;  /* 0x0000000000067941 */ /* 0x000fea0003800200 */
.L_x_697:
[----:B------:R-:W-:Y:S05]  /*22b0*/  EXIT ;  /* 0x000000000000794d */ /* 0x000fea0003800000 */
        .weak           $__internal_42_$__cuda_sm20_div_s64
        .type           $__internal_42_$__cuda_sm20_div_s64,@function
        .size           $__internal_42_$__cuda_sm20_div_s64,($__internal_43_$__cuda_sm20_div_u64 - $__internal_42_$__cuda_sm20_div_s64)
$__internal_42_$__cuda_sm20_div_s64:
        /* <DEDUP_REMOVED lines=86> */
[----:B------:R-:W-:Y:S06]  /*2820*/  RET.REL.NODEC R4 `(_ZN2at6native30max_unpooling2d_forward_kernelIdEEvlPKT_PKllllllPS2_) ;  /* 0xffffffd404f47950 */ /* 0x000fec0003c3ffff */
        .weak           $__internal_43_$__cuda_sm20_div_u64
        .type           $__internal_43_$__cuda_sm20_div_u64,@function
        .size           $__internal_43_$__cuda_sm20_div_u64,(.L_x_970 - $__internal_43_$__cuda_sm20_div_u64)
$__internal_43_$__cuda_sm20_div_u64:
        /* <DEDUP_REMOVED lines=69> */
[----:B------:R-:W-:Y:S06]  /*2c80*/  RET.REL.NODEC R4 `(_ZN2at6native30max_unpooling2d_forward_kernelIdEEvlPKT_PKllllllPS2_) ;  /* 0xffffffd004dc7950 */ /* 0x000fec0003c3ffff */
.L_x_721:
        /* <DEDUP_REMOVED lines=15> */
.L_x_970:


//--------------------- .text._ZN2at6native30max_unpooling2d_forward_kernelIsEEvlPKT_PKllllllPS2_ --------------------------
	.section	.text._ZN2at6native30max_unpooling2d_forward_kernelIsEEvlPKT_PKllllllPS2_,"ax",@progbits
	.align	128
        .global         _ZN2at6native30max_unpooling2d_forward_kernelIsEEvlPKT_PKllllllPS2_
        .type           _ZN2at6native30max_unpooling2d_forward_kernelIsEEvlPKT_PKllllllPS2_,@function
        .size           _ZN2at6native30max_unpooling2d_forward_kernelIsEEvlPKT_PKllllllPS2_,(.L_x_972 - _ZN2at6native30max_unpooling2d_forward_kernelIsEEvlPKT_PKllllllPS2_)
        .other          _ZN2at6native30max_unpooling2d_forward_kernelIsEEvlPKT_PKllllllPS2_,@"STO_CUDA_ENTRY STV_DEFAULT"
_ZN2at6native30max_unpooling2d_forward_kernelIsEEvlPKT_PKllllllPS2_:
.text._ZN2at6native30max_unpooling2d_forward_kernelIsEEvlPKT_PKllllllPS2_:
        /* <DEDUP_REMOVED lines=50> */
.L_x_723:
[----:B------:R-:W-:-:S07]  /*0320*/  MOV R0, 0x340 ;  /* 0x0000034000007802 */ /* 0x000fce0000000f00 */
[----:B------:R-:W-:Y:S05]  /*0330*/  CALL.REL.NOINC `($__internal_45_$__cuda_sm20_div_u64) ;  /* 0x00000024003c7944 */ /* 0x000fea0003c00000 */
[----:B------:R-:W-:Y:S02]  /*0340*/  IMAD.MOV.U32 R4, RZ, RZ, R6 ;  /* 0x000000ffff047224 */ /* 0x000fe400078e0006 */
[----:B------:R-:W-:-:S07]  /*0350*/  IMAD.MOV.U32 R5, RZ, RZ, R7 ;  /* 0x000000ffff057224 */ /* 0x000fce00078e0007 */
.L_x_724:
[----:B------:R-:W-:Y:S05]  /*0360*/  BSYNC.RECONVERGENT B0 ;  /* 0x0000000000007941 */ /* 0x000fea0003800200 */
.L_x_722:
        /* <DEDUP_REMOVED lines=49> */
.L_x_728:
[----:B------:R-:W1:Y:S01]  /*0680*/  LDCU.64 UR4, c[0x0][0x3a8] ;  /* 0x00007500ff0477ac */ /* 0x000e620008000a00 */
[----:B------:R-:W-:Y:S01]  /*0690*/  IMAD.MOV.U32 R14, RZ, RZ, R19 ;  /* 0x000000ffff0e7224 */ /* 0x000fe200078e0013 */
[----:B------:R-:W-:Y:S01]  /*06a0*/  MOV R0, 0x6e0 ;  /* 0x000006e000007802 */ /* 0x000fe20000000f00 */
[----:B-1----:R-:W-:Y:S02]  /*06b0*/  IMAD.U32 R7, RZ, RZ, UR4 ;  /* 0x00000004ff077e24 */ /* 0x002fe4000f8e00ff */
[----:B------:R-:W-:-:S07]  /*06c0*/  IMAD.U32 R6, RZ, RZ, UR5 ;  /* 0x00000005ff067e24 */ /* 0x000fce000f8e00ff */
[----:B0---4-:R-:W-:Y:S05]  /*06d0*/  CALL.REL.NOINC `($__internal_44_$__cuda_sm20_div_s64) ;  /* 0x0000001800f87944 */ /* 0x011fea0003c00000 */
.L_x_729:
[----:B0---4-:R-:W-:Y:S05]  /*06e0*/  BSYNC.RECONVERGENT B0 ;  /* 0x0000000000007941 */ /* 0x011fea0003800200 */
.L_x_727:
        /* <DEDUP_REMOVED lines=26> */
.L_x_731:
[----:B------:R-:W0:Y:S01]  /*0890*/  LDCU.64 UR4, c[0x0][0x3a0] ;  /* 0x00007400ff0477ac */ /* 0x000e220008000a00 */
[----:B------:R-:W-:Y:S02]  /*08a0*/  MOV R14, R8 ;  /* 0x00000008000e7202 */ /* 0x000fe40000000f00 */
[----:B------:R-:W-:Y:S01]  /*08b0*/  MOV R0, 0x8f0 ;  /* 0x000008f000007802 */ /* 0x000fe20000000f00 */
[----:B0-----:R-:W-:Y:S02]  /*08c0*/  IMAD.U32 R7, RZ, RZ, UR4 ;  /* 0x00000004ff077e24 */ /* 0x001fe4000f8e00ff */
[----:B------:R-:W-:-:S07]  /*08d0*/  IMAD.U32 R6, RZ, RZ, UR5 ;  /* 0x00000005ff067e24 */ /* 0x000fce000f8e00ff */
[----:B------:R-:W-:Y:S05]  /*08e0*/  CALL.REL.NOINC `($__internal_44_$__cuda_sm20_div_s64) ;  /* 0x0000001800747944 */ /* 0x000fea0003c00000 */
[----:B------:R-:W-:Y:S01]  /*08f0*/  IMAD.MOV.U32 R12, RZ, RZ, R8 ;  /* 0x000000ffff0c7224 */ /* 0x000fe200078e0008 */
[----:B------:R-:W-:-:S07]  /*0900*/  MOV R13, R9 ;  /* 0x00000009000d7202 */ /* 0x000fce0000000f00 */
.L_x_732:
[----:B------:R-:W-:Y:S05]  /*0910*/  BSYNC.RECONVERGENT B0 ;  /* 0x0000000000007941 */ /* 0x000fea0003800200 */
.L_x_730:
        /* <DEDUP_REMOVED lines=29> */
.L_x_734:
[----:B------:R-:W0:Y:S01]  /*0af0*/  LDCU.64 UR4, c[0x0][0x398] ;  /* 0x00007300ff0477ac */ /* 0x000e220008000a00 */
[----:B------:R-:W-:Y:S01]  /*0b00*/  IMAD.MOV.U32 R14, RZ, RZ, R12 ;  /* 0x000000ffff0e7224 */ /* 0x000fe200078e000c */
[----:B------:R-:W-:Y:S01]  /*0b10*/  MOV R0, 0xb60 ;  /* 0x00000b6000007802 */ /* 0x000fe20000000f00 */
[----:B------:R-:W-:Y:S01]  /*0b20*/  IMAD.MOV.U32 R9, RZ, RZ, R13 ;  /* 0x000000ffff097224 */ /* 0x000fe200078e000d */
[----:B0-----:R-:W-:Y:S01]  /*0b30*/  MOV R7, UR4 ;  /* 0x0000000400077c02 */ /* 0x001fe20008000f00 */
[----:B------:R-:W-:-:S07]  /*0b40*/  IMAD.U32 R6, RZ, RZ, UR5 ;  /* 0x00000005ff067e24 */ /* 0x000fce000f8e00ff */
[----:B------:R-:W-:Y:S05]  /*0b50*/  CALL.REL.NOINC `($__internal_44_$__cuda_sm20_div_s64) ;  /* 0x0000001400d87944 */ /* 0x000fea0003c00000 */
[----:B------:R-:W0:Y:S01]  /*0b60*/  LDCU UR4, c[0x0][0x398] ;  /* 0x00007300ff0477ac */ /* 0x000e220008000800 */
[----:B------:R-:W-:Y:S01]  /*0b70*/  IMAD.MOV R4, RZ, RZ, -R8 ;  /* 0x000000ffff047224 */ /* 0x000fe200078e0a08 */
[----:B0-----:R-:W-:-:S05]  /*0b80*/  MOV R3, UR4 ;  /* 0x0000000400037c02 */ /* 0x001fca0008000f00 */
[----:B------:R-:W-:-:S07]  /*0b90*/  IMAD R4, R4, R3, R12 ;  /* 0x0000000304047224 */ /* 0x000fce00078e020c */
.L_x_735:
[----:B------:R-:W-:Y:S05]  /*0ba0*/  BSYNC.RECONVERGENT B0 ;  /* 0x0000000000007941 */ /* 0x000fea0003800200 */
.L_x_733:
        /* <DEDUP_REMOVED lines=41> */
.L_x_737:
[----:B------:R-:W-:Y:S05]  /*0e40*/  BSYNC.RECONVERGENT B7 ;  /* 0x0000000000077941 */ /* 0x000fea0003800200 */
.L_x_736:
        /* <DEDUP_REMOVED lines=11> */
.L_x_726:
[----:B0---4-:R-:W-:Y:S05]  /*0f00*/  BSYNC.RECONVERGENT B6 ;  /* 0x0000000000067941 */ /* 0x011fea0003800200 */
.L_x_725:
[----:B------:R-:W-:-:S04]  /*0f10*/  ISETP.NE.U32.AND P0, PT, R24, RZ, PT ;  /* 0x000000ff1800720c */ /* 0x000fc80003f05070 */
[----:B------:R-:W-:-:S13]  /*0f20*/  ISETP.NE.AND.EX P0, PT, R25, RZ, PT, P0 ;  /* 0x000000ff1900720c */ /* 0x000fda0003f05300 */
[----:B------:R-:W-:Y:S05]  /*0f30*/  @!P0 EXIT ;  /* 0x000000000000894d */ /* 0x000fea0003800000 */
[----:B------:R-:W-:Y:S01]  /*0f40*/  BSSY.RECONVERGENT B6, `(.L_x_738) ;  /* 0x0000136000067945 */ /* 0x000fe20003800200 */
.L_x_761:
        /* <DEDUP_REMOVED lines=25> */
.L_x_740:
[----:B------:R-:W1:Y:S01]  /*10e0*/  LDCU.64 UR4, c[0x0][0x3a8] ;  /* 0x00007500ff0477ac */ /* 0x000e620008000a00 */
[----:B------:R-:W-:Y:S02]  /*10f0*/  MOV R14, R19 ;  /* 0x00000013000e7202 */ /* 0x000fe40000000f00 */
[----:B------:R-:W-:Y:S01]  /*1100*/  MOV R0, 0x1140 ;  /* 0x0000114000007802 */ /* 0x000fe20000000f00 */
[----:B-1----:R-:W-:Y:S02]  /*1110*/  IMAD.U32 R7, RZ, RZ, UR4 ;  /* 0x00000004ff077e24 */ /* 0x002fe4000f8e00ff */
[----:B------:R-:W-:-:S07]  /*1120*/  IMAD.U32 R6, RZ, RZ, UR5 ;  /* 0x00000005ff067e24 */ /* 0x000fce000f8e00ff */
[----:B------:R-:W-:Y:S05]  /*1130*/  CALL.REL.NOINC `($__internal_44_$__cuda_sm20_div_s64) ;  /* 0x0000001000607944 */ /* 0x000fea0003c00000 */
.L_x_741:
[----:B------:R-:W-:Y:S05]  /*1140*/  BSYNC.RECONVERGENT B0 ;  /* 0x0000000000007941 */ /* 0x000fea0003800200 */
.L_x_739:
        /* <DEDUP_REMOVED lines=24> */
.L_x_743:
[----:B------:R-:W0:Y:S01]  /*12d0*/  LDCU.64 UR4, c[0x0][0x3a0] ;  /* 0x00007400ff0477ac */ /* 0x000e220008000a00 */
[----:B------:R-:W-:Y:S01]  /*12e0*/  IMAD.MOV.U32 R14, RZ, RZ, R8 ;  /* 0x000000ffff0e7224 */ /* 0x000fe200078e0008 */
[----:B------:R-:W-:Y:S01]  /*12f0*/  MOV R0, 0x1330 ;  /* 0x0000133000007802 */ /* 0x000fe20000000f00 */
[----:B0-----:R-:W-:Y:S02]  /*1300*/  IMAD.U32 R7, RZ, RZ, UR4 ;  /* 0x00000004ff077e24 */ /* 0x001fe4000f8e00ff */
[----:B------:R-:W-:-:S07]  /*1310*/  IMAD.U32 R6, RZ, RZ, UR5 ;  /* 0x00000005ff067e24 */ /* 0x000fce000f8e00ff */
[----:B------:R-:W-:Y:S05]  /*1320*/  CALL.REL.NOINC `($__internal_44_$__cuda_sm20_div_s64) ;  /* 0x0000000c00e47944 */ /* 0x000fea0003c00000 */
[----:B------:R-:W-:Y:S01]  /*1330*/  MOV R12, R8 ;  /* 0x00000008000c7202 */ /* 0x000fe20000000f00 */
[----:B------:R-:W-:-:S07]  /*1340*/  IMAD.MOV.U32 R13, RZ, RZ, R9 ;  /* 0x000000ffff0d7224 */ /* 0x000fce00078e0009 */
.L_x_744:
[----:B------:R-:W-:Y:S05]  /*1350*/  BSYNC.RECONVERGENT B0 ;  /* 0x0000000000007941 */ /* 0x000fea0003800200 */
.L_x_742:
        /* <DEDUP_REMOVED lines=26> */
.L_x_746:
[----:B------:R-:W0:Y:S01]  /*1500*/  LDCU.64 UR4, c[0x0][0x398] ;  /* 0x00007300ff0477ac */ /* 0x000e220008000a00 */
[----:B------:R-:W-:Y:S01]  /*1510*/  IMAD.MOV.U32 R14, RZ, RZ, R12 ;  /* 0x000000ffff0e7224 */ /* 0x000fe200078e000c */
[----:B------:R-:W-:Y:S01]  /*1520*/  MOV R0, 0x1570 ;  /* 0x0000157000007802 */ /* 0x000fe20000000f00 */
[----:B------:R-:W-:Y:S01]  /*1530*/  IMAD.MOV.U32 R9, RZ, RZ, R13 ;  /* 0x000000ffff097224 */ /* 0x000fe200078e000d */
[----:B0-----:R-:W-:Y:S01]  /*1540*/  MOV R7, UR4 ;  /* 0x0000000400077c02 */ /* 0x001fe20008000f00 */
[----:B------:R-:W-:-:S07]  /*1550*/  IMAD.U32 R6, RZ, RZ, UR5 ;  /* 0x00000005ff067e24 */ /* 0x000fce000f8e00ff */
[----:B------:R-:W-:Y:S05]  /*1560*/  CALL.REL.NOINC `($__internal_44_$__cuda_sm20_div_s64) ;  /* 0x0000000c00547944 */ /* 0x000fea0003c00000 */
[----:B------:R-:W-:Y:S01]  /*1570*/  MOV R3, UR41 ;  /* 0x0000002900037c02 */ /* 0x000fe20008000f00 */
[--C-:B------:R-:W-:Y:S02]  /*1580*/  IMAD.MOV R13, RZ, RZ, -R8.reuse ;  /* 0x000000ffff0d7224 */ /* 0x100fe400078e0a08 */
[----:B------:R-:W-:Y:S02]  /*1590*/  IMAD.MOV.U32 R0, RZ, RZ, R8 ;  /* 0x000000ffff007224 */ /* 0x000fe400078e0008 */
[----:B------:R-:W-:-:S07]  /*15a0*/  IMAD R13, R13, R3, R12 ;  /* 0x000000030d0d7224 */ /* 0x000fce00078e020c */
.L_x_747:
[----:B------:R-:W-:Y:S05]  /*15b0*/  BSYNC.RECONVERGENT B0 ;  /* 0x0000000000007941 */ /* 0x000fea0003800200 */
.L_x_745:
        /* <DEDUP_REMOVED lines=39> */
.L_x_749:
[----:B------:R-:W-:Y:S05]  /*1830*/  BSYNC.RECONVERGENT B7 ;  /* 0x0000000000077941 */ /* 0x000fea0003800200 */
.L_x_748:
        /* <DEDUP_REMOVED lines=35> */
.L_x_751:
[----:B------:R-:W0:Y:S01]  /*1a70*/  LDCU.64 UR4, c[0x0][0x3a8] ;  /* 0x00007500ff0477ac */ /* 0x000e220008000a00 */
[----:B------:R-:W-:Y:S01]  /*1a80*/  IMAD.MOV.U32 R14, RZ, RZ, R19 ;  /* 0x000000ffff0e7224 */ /* 0x000fe200078e0013 */
[----:B------:R-:W-:Y:S01]  /*1a90*/  MOV R0, 0x1ad0 ;  /* 0x00001ad000007802 */ /* 0x000fe20000000f00 */
[----:B0-----:R-:W-:Y:S01]  /*1aa0*/  IMAD.U32 R7, RZ, RZ, UR4 ;  /* 0x00000004ff077e24 */ /* 0x001fe2000f8e00ff */
[----:B------:R-:W-:-:S07]  /*1ab0*/  MOV R6, UR5 ;  /* 0x0000000500067c02 */ /* 0x000fce0008000f00 */
[----:B------:R-:W-:Y:S05]  /*1ac0*/  CALL.REL.NOINC `($__internal_44_$__cuda_sm20_div_s64) ;  /* 0x0000000400fc7944 */ /* 0x000fea0003c00000 */
.L_x_752:
[----:B------:R-:W-:Y:S05]  /*1ad0*/  BSYNC.RECONVERGENT B0 ;  /* 0x0000000000007941 */ /* 0x000fea0003800200 */
.L_x_750:
        /* <DEDUP_REMOVED lines=24> */
.L_x_754:
[----:B------:R-:W0:Y:S01]  /*1c60*/  LDCU.64 UR4, c[0x0][0x3a0] ;  /* 0x00007400ff0477ac */ /* 0x000e220008000a00 */
[----:B------:R-:W-:Y:S01]  /*1c70*/  IMAD.MOV.U32 R14, RZ, RZ, R8 ;  /* 0x000000ffff0e7224 */ /* 0x000fe200078e0008 */
[----:B------:R-:W-:Y:S01]  /*1c80*/  MOV R0, 0x1cc0 ;  /* 0x00001cc000007802 */ /* 0x000fe20000000f00 */
[----:B0-----:R-:W-:Y:S01]  /*1c90*/  IMAD.U32 R7, RZ, RZ, UR4 ;  /* 0x00000004ff077e24 */ /* 0x001fe2000f8e00ff */
[----:B------:R-:W-:-:S07]  /*1ca0*/  MOV R6, UR5 ;  /* 0x0000000500067c02 */ /* 0x000fce0008000f00 */
[----:B------:R-:W-:Y:S05]  /*1cb0*/  CALL.REL.NOINC `($__internal_44_$__cuda_sm20_div_s64) ;  /* 0x0000000400807944 */ /* 0x000fea0003c00000 */
[----:B------:R-:W-:Y:S02]  /*1cc0*/  IMAD.MOV.U32 R12, RZ, RZ, R8 ;  /* 0x000000ffff0c7224 */ /* 0x000fe400078e0008 */
[----:B------:R-:W-:-:S07]  /*1cd0*/  IMAD.MOV.U32 R13, RZ, RZ, R9 ;  /* 0x000000ffff0d7224 */ /* 0x000fce00078e0009 */
.L_x_755:
[----:B------:R-:W-:Y:S05]  /*1ce0*/  BSYNC.RECONVERGENT B0 ;  /* 0x0000000000007941 */ /* 0x000fea0003800200 */
.L_x_753:
        /* <DEDUP_REMOVED lines=26> */
.L_x_757:
[----:B------:R-:W0:Y:S01]  /*1e90*/  LDCU.64 UR4, c[0x0][0x398] ;  /* 0x00007300ff0477ac */ /* 0x000e220008000a00 */
[----:B------:R-:W-:Y:S01]  /*1ea0*/  MOV R14, R12 ;  /* 0x0000000c000e7202 */ /* 0x000fe20000000f00 */
[----:B------:R-:W-:Y:S01]  /*1eb0*/  IMAD.MOV.U32 R9, RZ, RZ, R13 ;  /* 0x000000ffff097224 */ /* 0x000fe200078e000d */
[----:B------:R-:W-:Y:S01]  /*1ec0*/  MOV R0, 0x1f00 ;  /* 0x00001f0000007802 */ /* 0x000fe20000000f00 */
[----:B0-----:R-:W-:Y:S02]  /*1ed0*/  IMAD.U32 R7, RZ, RZ, UR4 ;  /* 0x00000004ff077e24 */ /* 0x001fe4000f8e00ff */
[----:B------:R-:W-:-:S07]  /*1ee0*/  IMAD.U32 R6, RZ, RZ, UR5 ;  /* 0x00000005ff067e24 */ /* 0x000fce000f8e00ff */
[----:B------:R-:W-:Y:S05]  /*1ef0*/  CALL.REL.NOINC `($__internal_44_$__cuda_sm20_div_s64) ;  /* 0x0000000000f07944 */ /* 0x000fea0003c00000 */
[----:B------:R-:W-:Y:S01]  /*1f00*/  IADD3 R13, PT, PT, -R8, RZ, RZ ;  /* 0x000000ff080d7210 */ /* 0x000fe20007ffe1ff */
[----:B------:R-:W-:Y:S02]  /*1f10*/  IMAD.U32 R3, RZ, RZ, UR41 ;  /* 0x00000029ff037e24 */ /* 0x000fe4000f8e00ff */
[----:B------:R-:W-:Y:S02]  /*1f20*/  IMAD.MOV.U32 R0, RZ, RZ, R8 ;  /* 0x000000ffff007224 */ /* 0x000fe400078e0008 */
[----:B------:R-:W-:-:S07]  /*1f30*/  IMAD R13, R13, R3, R12 ;  /* 0x000000030d0d7224 */ /* 0x000fce00078e020c */
.L_x_758:
[----:B------:R-:W-:Y:S05]  /*1f40*/  BSYNC.RECONVERGENT B0 ;  /* 0x0000000000007941 */ /* 0x000fea0003800200 */
.L_x_756:
        /* <DEDUP_REMOVED lines=39> */
.L_x_760:
[----:B------:R-:W-:Y:S05]  /*21c0*/  BSYNC.RECONVERGENT B7 ;  /* 0x0000000000077941 */ /* 0x000fea0003800200 */
.L_x_759:
        /* <DEDUP_REMOVED lines=14> */
.L_x_738:
[----:B------:R-:W-:Y:S05]  /*22b0*/  EXIT ;  /* 0x000000000000794d */ /* 0x000fea0003800000 */
        .weak           $__internal_44_$__cuda_sm20_div_s64
        .type           $__internal_44_$__cuda_sm20_div_s64,@function
        .size           $__internal_44_$__cuda_sm20_div_s64,($__internal_45_$__cuda_sm20_div_u64 - $__internal_44_$__cuda_sm20_div_s64)
$__internal_44_$__cuda_sm20_div_s64:
        /* <DEDUP_REMOVED lines=86> */
[----:B------:R-:W-:Y:S06]  /*2820*/  RET.REL.NODEC R4 `(_ZN2at6native30max_unpooling2d_forward_kernelIsEEvlPKT_PKllllllPS2_) ;  /* 0xffffffd404f47950 */ /* 0x000fec0003c3ffff */
        .weak           $__internal_45_$__cuda_sm20_div_u64
        .type           $__internal_45_$__cuda_sm20_div_u64,@function
        .size           $__internal_45_$__cuda_sm20_div_u64,(.L_x_972 - $__internal_45_$__cuda_sm20_div_u64)
$__internal_45_$__cuda_sm20_div_u64:
        /* <DEDUP_REMOVED lines=69> */
[----:B------:R-:W-:Y:S06]  /*2c80*/  RET.REL.NODEC R4 `(_ZN2at6native30max_unpooling2d_forward_kernelIsEEvlPKT_PKllllllPS2_) ;  /* 0xffffffd004dc7950 */ /* 0x000fec0003c3ffff */
.L_x_762:
        /* <DEDUP_REMOVED lines=15> */
.L_x_972:


//--------------------- .text._ZN2at6native30max_unpooling2d_forward_kernelIlEEvlPKT_PKllllllPS2_ --------------------------
	.section	.text._ZN2at6native30max_unpooling2d_forward_kernelIlEEvlPKT_PKllllllPS2_,"ax",@progbits
	.align	128
        .global         _ZN2at6native30max_unpooling2d_forward_kernelIlEEvlPKT_PKllllllPS2_
        .type           _ZN2at6native30max_unpooling2d_forward_kernelIlEEvlPKT_PKllllllPS2_,@function
        .size           _ZN2at6native30max_unpooling2d_forward_kernelIlEEvlPKT_PKllllllPS2_,(.L_x_974 - _ZN2at6native30max_unpooling2d_forward_kernelIlEEvlPKT_PKllllllPS2_)
        .other          _ZN2at6native30max_unpooling2d_forward_kernelIlEEvlPKT_PKllllllPS2_,@"STO_CUDA_ENTRY STV_DEFAULT"
_ZN2at6native30max_unpooling2d_forward_kernelIlEEvlPKT_PKllllllPS2_:
.text._ZN2at6native30max_unpooling2d_forward_kernelIlEEvlPKT_PKllllllPS2_:
        /* <DEDUP_REMOVED lines=50> */
.L_x_764:
[----:B------:R-:W-:-:S07]  /*0320*/  MOV R0, 0x340 ;  /* 0x0000034000007802 */ /* 0x000fce0000000f00 */
[----:B------:R-:W-:Y:S05]  /*0330*/  CALL.REL.NOINC `($__internal_47_$__cuda_sm20_div_u64) ;  /* 0x00000024003c7944 */ /* 0x000fea0003c00000 */
[----:B------:R-:W-:Y:S02]  /*0340*/  IMAD.MOV.U32 R4, RZ, RZ, R6 ;  /* 0x000000ffff047224 */ /* 0x000fe400078e0006 */
[----:B------:R-:W-:-:S07]  /*0350*/  IMAD.MOV.U32 R5, RZ, RZ, R7 ;  /* 0x000000ffff057224 */ /* 0x000fce00078e0007 */
.L_x_765:
[----:B------:R-:W-:Y:S05]  /*0360*/  BSYNC.RECONVERGENT B0 ;  /* 0x0000000000007941 */ /* 0x000fea0003800200 */
.L_x_763:
        /* <DEDUP_REMOVED lines=49> */
.L_x_769:
[----:B------:R-:W1:Y:S01]  /*0680*/  LDCU.64 UR4, c[0x0][0x3a8] ;  /* 0x00007500ff0477ac */ /* 0x000e620008000a00 */
[----:B------:R-:W-:Y:S01]  /*0690*/  IMAD.MOV.U32 R14, RZ, RZ, R19 ;  /* 0x000000ffff0e7224 */ /* 0x000fe200078e0013 */
[----:B------:R-:W-:Y:S01]  /*06a0*/  MOV R0, 0x6e0 ;  /* 0x000006e000007802 */ /* 0x000fe20000000f00 */
[----:B-1----:R-:W-:Y:S02]  /*06b0*/  IMAD.U32 R7, RZ, RZ, UR4 ;  /* 0x00000004ff077e24 */ /* 0x002fe4000f8e00ff */
[----:B------:R-:W-:-:S07]  /*06c0*/  IMAD.U32 R6, RZ, RZ, UR5 ;  /* 0x00000005ff067e24 */ /* 0x000fce000f8e00ff */
[----:B0---4-:R-:W-:Y:S05]  /*06d0*/  CALL.REL.NOINC `($__internal_46_$__cuda_sm20_div_s64) ;  /* 0x0000001800f87944 */ /* 0x011fea0003c00000 */
.L_x_770:
[----:B0---4-:R-:W-:Y:S05]  /*06e0*/  BSYNC.RECONVERGENT B0 ;  /* 0x0000000000007941 */ /* 0x011fea0003800200 */
.L_x_768:
        /* <DEDUP_REMOVED lines=26> */
.L_x_772:
[----:B------:R-:W0:Y:S01]  /*0890*/  LDCU.64 UR4, c[0x0][0x3a0] ;  /* 0x00007400ff0477ac */ /* 0x000e220008000a00 */
[----:B------:R-:W-:Y:S02]  /*08a0*/  MOV R14, R8 ;  /* 0x00000008000e7202 */ /* 0x000fe40000000f00 */
[----:B------:R-:W-:Y:S01]  /*08b0*/  MOV R0, 0x8f0 ;  /* 0x000008f000007802 */ /* 0x000fe20000000f00 */
[----:B0-----:R-:W-:Y:S02]  /*08c0*/  IMAD.U32 R7, RZ, RZ, UR4 ;  /* 0x00000004ff077e24 */ /* 0x001fe4000f8e00ff */
[----:B------:R-:W-:-:S07]  /*08d0*/  IMAD.U32 R6, RZ, RZ, UR5 ;  /* 0x00000005ff067e24 */ /* 0x000fce000f8e00ff */
[----:B------:R-:W-:Y:S05]  /*08e0*/  CALL.REL.NOINC `($__internal_46_$__cuda_sm20_div_s64) ;  /* 0x0000001800747944 */ /* 0x000fea0003c00000 */
[----:B------:R-:W-:Y:S01]  /*08f0*/  IMAD.MOV.U32 R12, RZ, RZ, R8 ;  /* 0x000000ffff0c7224 */ /* 0x000fe200078e0008 */
[----:B------:R-:W-:-:S07]  /*0900*/  MOV R13, R9 ;  /* 0x00000009000d7202 */ /* 0x000fce0000000f00 */
.L_x_773:
[----:B------:R-:W-:Y:S05]  /*0910*/  BSYNC.RECONVERGENT B0 ;  /* 0x0000000000007941 */ /* 0x000fea0003800200 */
.L_x_771:
        /* <DEDUP_REMOVED lines=29> */
.L_x_775:
[----:B------:R-:W0:Y:S01]  /*0af0*/  LDCU.64 UR4, c[0x0][0x398] ;  /* 0x00007300ff0477ac */ /* 0x000e220008000a00 */
[----:B------:R-:W-:Y:S01]  /*0b00*/  IMAD.MOV.U32 R14, RZ, RZ, R12 ;  /* 0x000000ffff0e7224 */ /* 0x000fe200078e000c */
[----:B------:R-:W-:Y:S01]  /*0b10*/  MOV R0, 0xb60 ;  /* 0x00000b6000007802 */ /* 0x000fe20000000f00 */
[----:B------:R-:W-:Y:S01]  /*0b20*/  IMAD.MOV.U32 R9, RZ, RZ, R13 ;  /* 0x000000ffff097224 */ /* 0x000fe200078e000d */
[----:B0-----:R-:W-:Y:S01]  /*0b30*/  MOV R7, UR4 ;  /* 0x0000000400077c02 */ /* 0x001fe20008000f00 */
[----:B------:R-:W-:-:S07]  /*0b40*/  IMAD.U32 R6, RZ, RZ, UR5 ;  /* 0x00000005ff067e24 */ /* 0x000fce000f8e00ff */
[----:B------:R-:W-:Y:S05]  /*0b50*/  CALL.REL.NOINC `($__internal_46_$__cuda_sm20_div_s64) ;  /* 0x0000001400d87944 */ /* 0x000fea0003c00000 */
[----:B------:R-:W0:Y:S01]  /*0b60*/  LDCU UR4, c[0x0][0x398] ;  /* 0x00007300ff0477ac */ /* 0x000e220008000800 */
[----:B------:R-:W-:Y:S01]  /*0b70*/  IMAD.MOV R4, RZ, RZ, -R8 ;  /* 0x000000ffff047224 */ /* 0x000fe200078e0a08 */
[----:B0-----:R-:W-:-:S05]  /*0b80*/  MOV R3, UR4 ;  /* 0x0000000400037c02 */ /* 0x001fca0008000f00 */
[----:B------:R-:W-:-:S07]  /*0b90*/  IMAD R4, R4, R3, R12 ;  /* 0x0000000304047224 */ /* 0x000fce00078e020c */
.L_x_776:
[----:B------:R-:W-:Y:S05]  /*0ba0*/  BSYNC.RECONVERGENT B0 ;  /* 0x0000000000007941 */ /* 0x000fea0003800200 */
.L_x_774:
        /* <DEDUP_REMOVED lines=42> */
.L_x_778:
[----:B------:R-:W-:Y:S05]  /*0e50*/  BSYNC.RECONVERGENT B7 ;  /* 0x0000000000077941 */ /* 0x000fea0003800200 */
.L_x_777:
        /* <DEDUP_REMOVED lines=10> */
.L_x_767:
[----:B0---4-:R-:W-:Y:S05]  /*0f00*/  BSYNC.RECONVERGENT B6 ;  /* 0x0000000000067941 */ /* 0x011fea0003800200 */
.L_x_766:
[----:B------:R-:W-:-:S04]  /*0f10*/  ISETP.NE.U32.AND P0, PT, R24, RZ, PT ;  /* 0x000000ff1800720c */ /* 0x000fc80003f05070 */
[----:B------:R-:W-:-:S13]  /*0f20*/  ISETP.NE.AND.EX P0, PT, R25, RZ, PT, P0 ;  /* 0x000000ff1900720c */ /* 0x000fda0003f05300 */
[----:B------:R-:W-:Y:S05]  /*0f30*/  @!P0 EXIT ;  /* 0x000000000000894d */ /* 0x000fea0003800000 */
[----:B------:R-:W-:Y:S01]  /*0f40*/  BSSY.RECONVERGENT B6, `(.L_x_779) ;  /* 0x0000136000067945 */ /* 0x000fe20003800200 */
.L_x_802:
        /* <DEDUP_REMOVED lines=25> */
.L_x_781:
[----:B------:R-:W1:Y:S01]  /*10e0*/  LDCU.64 UR4, c[0x0][0x3a8] ;  /* 0x00007500ff0477ac */ /* 0x000e620008000a00 */
[----:B------:R-:W-:Y:S02]  /*10f0*/  MOV R14, R19 ;  /* 0x00000013000e7202 */ /* 0x000fe40000000f00 */
[----:B------:R-:W-:Y:S01]  /*1100*/  MOV R0, 0x1140 ;  /* 0x0000114000007802 */ /* 0x000fe20000000f00 */
[----:B-1----:R-:W-:Y:S02]  /*1110*/  IMAD.U32 R7, RZ, RZ, UR4 ;  /* 0x00000004ff077e24 */ /* 0x002fe4000f8e00ff */
[----:B------:R-:W-:-:S07]  /*1120*/  IMAD.U32 R6, RZ, RZ, UR5 ;  /* 0x00000005ff067e24 */ /* 0x000fce000f8e00ff */
[----:B------:R-:W-:Y:S05]  /*1130*/  CALL.REL.NOINC `($__internal_46_$__cuda_sm20_div_s64) ;  /* 0x0000001000607944 */ /* 0x000fea0003c00000 */
.L_x_782:
[----:B------:R-:W-:Y:S05]  /*1140*/  BSYNC.RECONVERGENT B0 ;  /* 0x0000000000007941 */ /* 0x000fea0003800200 */
.L_x_780:
        /* <DEDUP_REMOVED lines=24> */
.L_x_784:
[----:B------:R-:W0:Y:S01]  /*12d0*/  LDCU.64 UR4, c[0x0][0x3a0] ;  /* 0x00007400ff0477ac */ /* 0x000e220008000a00 */
[----:B------:R-:W-:Y:S01]  /*12e0*/  IMAD.MOV.U32 R14, RZ, RZ, R8 ;  /* 0x000000ffff0e7224 */ /* 0x000fe200078e0008 */
[----:B------:R-:W-:Y:S01]  /*12f0*/  MOV R0, 0x1330 ;  /* 0x0000133000007802 */ /* 0x000fe20000000f00 */
[----:B0-----:R-:W-:Y:S02]  /*1300*/  IMAD.U32 R7, RZ, RZ, UR4 ;  /* 0x00000004ff077e24 */ /* 0x001fe4000f8e00ff */
[----:B------:R-:W-:-:S07]  /*1310*/  IMAD.U32 R6, RZ, RZ, UR5 ;  /* 0x00000005ff067e24 */ /* 0x000fce000f8e00ff */
[----:B------:R-:W-:Y:S05]  /*1320*/  CALL.REL.NOINC `($__internal_46_$__cuda_sm20_div_s64) ;  /* 0x0000000c00e47944 */ /* 0x000fea0003c00000 */
[----:B------:R-:W-:Y:S01]  /*1330*/  MOV R12, R8 ;  /* 0x00000008000c7202 */ /* 0x000fe20000000f00 */
[----:B------:R-:W-:-:S07]  /*1340*/  IMAD.MOV.U32 R13, RZ, RZ, R9 ;  /* 0x000000ffff0d7224 */ /* 0x000fce00078e0009 */
.L_x_785:
[----:B------:R-:W-:Y:S05]  /*1350*/  BSYNC.RECONVERGENT B0 ;  /* 0x0000000000007941 */ /* 0x000fea0003800200 */
.L_x_783:
        /* <DEDUP_REMOVED lines=26> */
.L_x_787:
[----:B------:R-:W0:Y:S01]  /*1500*/  LDCU.64 UR4, c[0x0][0x398] ;  /* 0x00007300ff0477ac */ /* 0x000e220008000a00 */
[----:B------:R-:W-:Y:S01]  /*1510*/  IMAD.MOV.U32 R14, RZ, RZ, R12 ;  /* 0x000000ffff0e7224 */ /* 0x000fe200078e000c */
[----:B------:R-:W-:Y:S01]  /*1520*/  MOV R0, 0x1570 ;  /* 0x0000157000007802 */ /* 0x000fe20000000f00 */
[----:B------:R-:W-:Y:S01]  /*1530*/  IMAD.MOV.U32 R9, RZ, RZ, R13 ;  /* 0x000000ffff097224 */ /* 0x000fe200078e000d */
[----:B0-----:R-:W-:Y:S01]  /*1540*/  MOV R7, UR4 ;  /* 0x0000000400077c02 */ /* 0x001fe20008000f00 */
[----:B------:R-:W-:-:S07]  /*1550*/  IMAD.U32 R6, RZ, RZ, UR5 ;  /* 0x00000005ff067e24 */ /* 0x000fce000f8e00ff */
[----:B------:R-:W-:Y:S05]  /*1560*/  CALL.REL.NOINC `($__internal_46_$__cuda_sm20_div_s64) ;  /* 0x0000000c00547944 */ /* 0x000fea0003c00000 */
[----:B------:R-:W-:Y:S01]  /*1570*/  MOV R3, UR41 ;  /* 0x0000002900037c02 */ /* 0x000fe20008000f00 */
[--C-:B------:R-:W-:Y:S02]  /*1580*/  IMAD.MOV R13, RZ, RZ, -R8.reuse ;  /* 0x000000ffff0d7224 */ /* 0x100fe400078e0a08 */
[----:B------:R-:W-:Y:S02]  /*1590*/  IMAD.MOV.U32 R0, RZ, RZ, R8 ;  /* 0x000000ffff007224 */ /* 0x000fe400078e0008 */
[----:B------:R-:W-:-:S07]  /*15a0*/  IMAD R13, R13, R3, R12 ;  /* 0x000000030d0d7224 */ /* 0x000fce00078e020c */
.L_x_788:
[----:B------:R-:W-:Y:S05]  /*15b0*/  BSYNC.RECONVERGENT B0 ;  /* 0x0000000000007941 */ /* 0x000fea0003800200 */
.L_x_786:
        /* <DEDUP_REMOVED lines=40> */
.L_x_790:
[----:B------:R-:W-:Y:S05]  /*1840*/  BSYNC.RECONVERGENT B7 ;  /* 0x0000000000077941 */ /* 0x000fea0003800200 */
.L_x_789:
        /* <DEDUP_REMOVED lines=34> */
.L_x_792:
[----:B------:R-:W0:Y:S01]  /*1a70*/  LDCU.64 UR4, c[0x0][0x3a8] ;  /* 0x00007500ff0477ac */ /* 0x000e220008000a00 */
[----:B------:R-:W-:Y:S01]  /*1a80*/  IMAD.MOV.U32 R14, RZ, RZ, R19 ;  /* 0x000000ffff0e7224 */ /* 0x000fe200078e0013 */
[----:B------:R-:W-:Y:S01]  /*1a90*/  MOV R0, 0x1ad0 ;  /* 0x00001ad000007802 */ /* 0x000fe20000000f00 */
[----:B0-----:R-:W-:Y:S01]  /*1aa0*/  IMAD.U32 R7, RZ, RZ, UR4 ;  /* 0x00000004ff077e24 */ /* 0x001fe2000f8e00ff */
[----:B------:R-:W-:-:S07]  /*1ab0*/  MOV R6, UR5 ;  /* 0x0000000500067c02 */ /* 0x000fce0008000f00 */
[----:B------:R-:W-:Y:S05]  /*1ac0*/  CALL.REL.NOINC `($__internal_46_$__cuda_sm20_div_s64) ;  /* 0x0000000400fc7944 */ /* 0x000fea0003c00000 */
.L_x_793:
[----:B------:R-:W-:Y:S05]  /*1ad0*/  BSYNC.RECONVERGENT B0 ;  /* 0x0000000000007941 */ /* 0x000fea0003800200 */
.L_x_791:
        /* <DEDUP_REMOVED lines=24> */
.L_x_795:
[----:B------:R-:W0:Y:S01]  /*1c60*/  LDCU.64 UR4, c[0x0][0x3a0] ;  /* 0x00007400ff0477ac */ /* 0x000e220008000a00 */
[----:B------:R-:W-:Y:S01]  /*1c70*/  IMAD.MOV.U32 R14, RZ, RZ, R8 ;  /* 0x000000ffff0e7224 */ /* 0x000fe200078e0008 */
[----:B------:R-:W-:Y:S01]  /*1c80*/  MOV R0, 0x1cc0 ;  /* 0x00001cc000007802 */ /* 0x000fe20000000f00 */
[----:B0-----:R-:W-:Y:S01]  /*1c90*/  IMAD.U32 R7, RZ, RZ, UR4 ;  /* 0x00000004ff077e24 */ /* 0x001fe2000f8e00ff */
[----:B------:R-:W-:-:S07]  /*1ca0*/  MOV R6, UR5 ;  /* 0x0000000500067c02 */ /* 0x000fce0008000f00 */
[----:B------:R-:W-:Y:S05]  /*1cb0*/  CALL.REL.NOINC `($__internal_46_$__cuda_sm20_div_s64) ;  /* 0x0000000400807944 */ /* 0x000fea0003c00000 */
[----:B------:R-:W-:Y:S02]  /*1cc0*/  IMAD.MOV.U32 R12, RZ, RZ, R8 ;  /* 0x000000ffff0c7224 */ /* 0x000fe400078e0008 */
[----:B------:R-:W-:-:S07]  /*1cd0*/  IMAD.MOV.U32 R13, RZ, RZ, R9 ;  /* 0x000000ffff0d7224 */ /* 0x000fce00078e0009 */
.L_x_796:
[----:B------:R-:W-:Y:S05]  /*1ce0*/  BSYNC.RECONVERGENT B0 ;  /* 0x0000000000007941 */ /* 0x000fea0003800200 */
.L_x_794:
        /* <DEDUP_REMOVED lines=26> */
.L_x_798:
[----:B------:R-:W0:Y:S01]  /*1e90*/  LDCU.64 UR4, c[0x0][0x398] ;  /* 0x00007300ff0477ac */ /* 0x000e220008000a00 */
[----:B------:R-:W-:Y:S01]  /*1ea0*/  MOV R14, R12 ;  /* 0x0000000c000e7202 */ /* 0x000fe20000000f00 */
[----:B------:R-:W-:Y:S01]  /*1eb0*/  IMAD.MOV.U32 R9, RZ, RZ, R13 ;  /* 0x000000ffff097224 */ /* 0x000fe200078e000d */
[----:B------:R-:W-:Y:S01]  /*1ec0*/  MOV R0, 0x1f00 ;  /* 0x00001f0000007802 */ /* 0x000fe20000000f00 */
[----:B0-----:R-:W-:Y:S02]  /*1ed0*/  IMAD.U32 R7, RZ, RZ, UR4 ;  /* 0x00000004ff077e24 */ /* 0x001fe4000f8e00ff */
[----:B------:R-:W-:-:S07]  /*1ee0*/  IMAD.U32 R6, RZ, RZ, UR5 ;  /* 0x00000005ff067e24 */ /* 0x000fce000f8e00ff */
[----:B------:R-:W-:Y:S05]  /*1ef0*/  CALL.REL.NOINC `($__internal_46_$__cuda_sm20_div_s64) ;  /* 0x0000000000f07944 */ /* 0x000fea0003c00000 */
[----:B------:R-:W-:Y:S01]  /*1f00*/  IADD3 R13, PT, PT, -R8, RZ, RZ ;  /* 0x000000ff080d7210 */ /* 0x000fe20007ffe1ff */
[----:B------:R-:W-:Y:S02]  /*1f10*/  IMAD.U32 R3, RZ, RZ, UR41 ;  /* 0x00000029ff037e24 */ /* 0x000fe4000f8e00ff */
[----:B------:R-:W-:Y:S02]  /*1f20*/  IMAD.MOV.U32 R0, RZ, RZ, R8 ;  /* 0x000000ffff007224 */ /* 0x000fe400078e0008 */
[----:B------:R-:W-:-:S07]  /*1f30*/  IMAD R13, R13, R3, R12 ;  /* 0x000000030d0d7224 */ /* 0x000fce00078e020c */
.L_x_799:
[----:B------:R-:W-:Y:S05]  /*1f40*/  BSYNC.RECONVERGENT B0 ;  /* 0x0000000000007941 */ /* 0x000fea0003800200 */
.L_x_797:
        /* <DEDUP_REMOVED lines=40> */
.L_x_801:
[----:B------:R-:W-:Y:S05]  /*21d0*/  BSYNC.RECONVERGENT B7 ;  /* 0x0000000000077941 */ /* 0x000fea0003800200 */
.L_x_800:
        /* <DEDUP_REMOVED lines=13> */
.L_x_779:
[----:B------:R-:W-:Y:S05]  /*22b0*/  EXIT ;  /* 0x000000000000794d */ /* 0x000fea0003800000 */
        .weak           $__internal_46_$__cuda_sm20_div_s64
        .type           $__internal_46_$__cuda_sm20_div_s64,@function
        .size           $__internal_46_$__cuda_sm20_div_s64,($__internal_47_$__cuda_sm20_div_u64 - $__internal_46_$__cuda_sm20_div_s64)
$__internal_46_$__cuda_sm20_div_s64:
        /* <DEDUP_REMOVED lines=86> */
[----:B------:R-:W-:Y:S06]  /*2820*/  RET.REL.NODEC R4 `(_ZN2at6native30max_unpooling2d_forward_kernelIlEEvlPKT_PKllllllPS2_) ;  /* 0xffffffd404f47950 */ /* 0x000fec0003c3ffff */
        .weak           $__internal_47_$__cuda_sm20_div_u64
        .type           $__internal_47_$__cuda_sm20_div_u64,@function
        .size           $__internal_47_$__cuda_sm20_div_u64,(.L_x_974 - $__internal_47_$__cuda_sm20_div_u64)
$__internal_47_$__cuda_sm20_div_u64:
        /* <DEDUP_REMOVED lines=69> */
[----:B------:R-:W-:Y:S06]  /*2c80*/  RET.REL.NODEC R4 `(_ZN2at6native30max_unpooling2d_forward_kernelIlEEvlPKT_PKllllllPS2_) ;  /* 0xffffffd004dc7950 */ /* 0x000fec0003c3ffff */
.L_x_803:
        /* <DEDUP_REMOVED lines=15> */
.L_x_974:


//--------------------- .text._ZN2at6native30max_unpooling2d_forward_kernelIiEEvlPKT_PKllllllPS2_ --------------------------
	.section	.text._ZN2at6native30max_unpooling2d_forward_kernelIiEEvlPKT_PKllllllPS2_,"ax",@progbits
	.align	128
        .global         _ZN2at6native30max_unpooling2d_forward_kernelIiEEvlPKT_PKllllllPS2_
        .type           _ZN2at6native30max_unpooling2d_forward_kernelIiEEvlPKT_PKllllllPS2_,@function
        .size           _ZN2at6native30max_unpooling2d_forward_kernelIiEEvlPKT_PKllllllPS2_,(.L_x_976 - _ZN2at6native30max_unpooling2d_forward_kernelIiEEvlPKT_PKllllllPS2_)
        .other          _ZN2at6native30max_unpooling2d_forward_kernelIiEEvlPKT_PKllllllPS2_,@"STO_CUDA_ENTRY STV_DEFAULT"
_ZN2at6native30max_unpooling2d_forward_kernelIiEEvlPKT_PKllllllPS2_:
.text._ZN2at6native30max_unpooling2d_forward_kernelIiEEvlPKT_PKllllllPS2_:
        /* <DEDUP_REMOVED lines=50> */
.L_x_805:
[----:B------:R-:W-:-:S07]  /*0320*/  MOV R0, 0x340 ;  /* 0x0000034000007802 */ /* 0x000fce0000000f00 */
[----:B------:R-:W-:Y:S05]  /*0330*/  CALL.REL.NOINC `($__internal_49_$__cuda_sm20_div_u64) ;  /* 0x00000024003c7944 */ /* 0x000fea0003c00000 */
[----:B------:R-:W-:Y:S02]  /*0340*/  IMAD.MOV.U32 R4, RZ, RZ, R6 ;  /* 0x000000ffff047224 */ /* 0x000fe400078e0006 */
[----:B------:R-:W-:-:S07]  /*0350*/  IMAD.MOV.U32 R5, RZ, RZ, R7 ;  /* 0x000000ffff057224 */ /* 0x000fce00078e0007 */
.L_x_806:
[----:B------:R-:W-:Y:S05]  /*0360*/  BSYNC.RECONVERGENT B0 ;  /* 0x0000000000007941 */ /* 0x000fea0003800200 */
.L_x_804:
        /* <DEDUP_REMOVED lines=49> */
.L_x_810:
[----:B------:R-:W1:Y:S01]  /*0680*/  LDCU.64 UR4, c[0x0][0x3a8] ;  /* 0x00007500ff0477ac */ /* 0x000e620008000a00 */
[----:B------:R-:W-:Y:S01]  /*0690*/  IMAD.MOV.U32 R14, RZ, RZ, R19 ;  /* 0x000000ffff0e7224 */ /* 0x000fe200078e0013 */
[----:B------:R-:W-:Y:S01]  /*06a0*/  MOV R0, 0x6e0 ;  /* 0x000006e000007802 */ /* 0x000fe20000000f00 */
[----:B-1----:R-:W-:Y:S02]  /*06b0*/  IMAD.U32 R7, RZ, RZ, UR4 ;  /* 0x00000004ff077e24 */ /* 0x002fe4000f8e00ff */
[----:B------:R-:W-:-:S07]  /*06c0*/  IMAD.U32 R6, RZ, RZ, UR5 ;  /* 0x00000005ff067e24 */ /* 0x000fce000f8e00ff */
[----:B0---4-:R-:W-:Y:S05]  /*06d0*/  CALL.REL.NOINC `($__internal_48_$__cuda_sm20_div_s64) ;  /* 0x0000001800f87944 */ /* 0x011fea0003c00000 */
.L_x_811:
[----:B0---4-:R-:W-:Y:S05]  /*06e0*/  BSYNC.RECONVERGENT B0 ;  /* 0x0000000000007941 */ /* 0x011fea0003800200 */
.L_x_809:
        /* <DEDUP_REMOVED lines=26> */
.L_x_813:
[----:B------:R-:W0:Y:S01]  /*0890*/  LDCU.64 UR4, c[0x0][0x3a0] ;  /* 0x00007400ff0477ac */ /* 0x000e220008000a00 */
[----:B------:R-:W-:Y:S02]  /*08a0*/  MOV R14, R8 ;  /* 0x00000008000e7202 */ /* 0x000fe40000000f00 */
[----:B------:R-:W-:Y:S01]  /*08b0*/  MOV R0, 0x8f0 ;  /* 0x000008f000007802 */ /* 0x000fe20000000f00 */
[----:B0-----:R-:W-:Y:S02]  /*08c0*/  IMAD.U32 R7, RZ, RZ, UR4 ;  /* 0x00000004ff077e24 */ /* 0x001fe4000f8e00ff */
[----:B------:R-:W-:-:S07]  /*08d0*/  IMAD.U32 R6, RZ, RZ, UR5 ;  /* 0x00000005ff067e24 */ /* 0x000fce000f8e00ff */
[----:B------:R-:W-:Y:S05]  /*08e0*/  CALL.REL.NOINC `($__internal_48_$__cuda_sm20_div_s64) ;  /* 0x0000001800747944 */ /* 0x000fea0003c00000 */
[----:B------:R-:W-:Y:S01]  /*08f0*/  IMAD.MOV.U32 R12, RZ, RZ, R8 ;  /* 0x000000ffff0c7224 */ /* 0x000fe200078e0008 */
[----:B------:R-:W-:-:S07]  /*0900*/  MOV R13, R9 ;  /* 0x00000009000d7202 */ /* 0x000fce0000000f00 */
.L_x_814:
[----:B------:R-:W-:Y:S05]  /*0910*/  BSYNC.RECONVERGENT B0 ;  /* 0x0000000000007941 */ /* 0x000fea0003800200 */
.L_x_812:
        /* <DEDUP_REMOVED lines=29> */
.L_x_816:
[----:B------:R-:W0:Y:S01]  /*0af0*/  LDCU.64 UR4, c[0x0][0x398] ;  /* 0x00007300ff0477ac */ /* 0x000e220008000a00 */
[----:B------:R-:W-:Y:S01]  /*0b00*/  IMAD.MOV.U32 R14, RZ, RZ, R12 ;  /* 0x000000ffff0e7224 */ /* 0x000fe200078e000c */
[----:B------:R-:W-:Y:S01]  /*0b10*/  MOV R0, 0xb60 ;  /* 0x00000b6000007802 */ /* 0x000fe20000000f00 */
[----:B------:R-:W-:Y:S01]  /*0b20*/  IMAD.MOV.U32 R9, RZ, RZ, R13 ;  /* 0x000000ffff097224 */ /* 0x000fe200078e000d */
[----:B0-----:R-:W-:Y:S01]  /*0b30*/  MOV R7, UR4 ;  /* 0x0000000400077c02 */ /* 0x001fe20008000f00 */
[----:B------:R-:W-:-:S07]  /*0b40*/  IMAD.U32 R6, RZ, RZ, UR5 ;  /* 0x00000005ff067e24 */ /* 0x000fce000f8e00ff */
[----:B------:R-:W-:Y:S05]  /*0b50*/  CALL.REL.NOINC `($__internal_48_$__cuda_sm20_div_s64) ;  /* 0x0000001400d87944 */ /* 0x000fea0003c00000 */
[----:B------:R-:W0:Y:S01]  /*0b60*/  LDCU UR4, c[0x0][0x398] ;  /* 0x00007300ff0477ac */ /* 0x000e220008000800 */
[----:B------:R-:W-:Y:S01]  /*0b70*/  IMAD.MOV R4, RZ, RZ, -R8 ;  /* 0x000000ffff047224 */ /* 0x000fe200078e0a08 */
[----:B0-----:R-:W-:-:S05]  /*0b80*/  MOV R3, UR4 ;  /* 0x0000000400037c02 */ /* 0x001fca0008000f00 */
[----:B------:R-:W-:-:S07]  /*0b90*/  IMAD R4, R4, R3, R12 ;  /* 0x0000000304047224 */ /* 0x000fce00078e020c */
.L_x_817:
[----:B------:R-:W-:Y:S05]  /*0ba0*/  BSYNC.RECONVERGENT B0 ;  /* 0x0000000000007941 */ /* 0x000fea0003800200 */
.L_x_815:
        /* <DEDUP_REMOVED lines=41> */
.L_x_819:
[----:B------:R-:W-:Y:S05]  /*0e40*/  BSYNC.RECONVERGENT B7 ;  /* 0x0000000000077941 */ /* 0x000fea0003800200 */
.L_x_818:
        /* <DEDUP_REMOVED lines=11> */
.L_x_808:
[----:B0---4-:R-:W-:Y:S05]  /*0f00*/  BSYNC.RECONVERGENT B6 ;  /* 0x0000000000067941 */ /* 0x011fea0003800200 */
.L_x_807:
[----:B------:R-:W-:-:S04]  /*0f10*/  ISETP.NE.U32.AND P0, PT, R24, RZ, PT ;  /* 0x000000ff1800720c */ /* 0x000fc80003f05070 */
[----:B------:R-:W-:-:S13]  /*0f20*/  ISETP.NE.AND.EX P0, PT, R25, RZ, PT, P0 ;  /* 0x000000ff1900720c */ /* 0x000fda0003f05300 */
[----:B------:R-:W-:Y:S05]  /*0f30*/  @!P0 EXIT ;  /* 0x000000000000894d */ /* 0x000fea0003800000 */
[----:B------:R-:W-:Y:S01]  /*0f40*/  BSSY.RECONVERGENT B6, `(.L_x_820) ;  /* 0x0000136000067945 */ /* 0x000fe20003800200 */
.L_x_843:
        /* <DEDUP_REMOVED lines=25> */
.L_x_822:
[----:B------:R-:W1:Y:S01]  /*10e0*/  LDCU.64 UR4, c[0x0][0x3a8] ;  /* 0x00007500ff0477ac */ /* 0x000e620008000a00 */
[----:B------:R-:W-:Y:S02]  /*10f0*/  MOV R14, R19 ;  /* 0x00000013000e7202 */ /* 0x000fe40000000f00 */
[----:B------:R-:W-:Y:S01]  /*1100*/  MOV R0, 0x1140 ;  /* 0x0000114000007802 */ /* 0x000fe20000000f00 */
[----:B-1----:R-:W-:Y:S02]  /*1110*/  IMAD.U32 R7, RZ, RZ, UR4 ;  /* 0x00000004ff077e24 */ /* 0x002fe4000f8e00ff */
[----:B------:R-:W-:-:S07]  /*1120*/  IMAD.U32 R6, RZ, RZ, UR5 ;  /* 0x00000005ff067e24 */ /* 0x000fce000f8e00ff */
[----:B------:R-:W-:Y:S05]  /*1130*/  CALL.REL.NOINC `($__internal_48_$__cuda_sm20_div_s64) ;  /* 0x0000001000607944 */ /* 0x000fea0003c00000 */
.L_x_823:
[----:B------:R-:W-:Y:S05]  /*1140*/  BSYNC.RECONVERGENT B0 ;  /* 0x0000000000007941 */ /* 0x000fea0003800200 */
.L_x_821:
        /* <DEDUP_REMOVED lines=24> */
.L_x_825:
[----:B------:R-:W0:Y:S01]  /*12d0*/  LDCU.64 UR4, c[0x0][0x3a0] ;  /* 0x00007400ff0477ac */ /* 0x000e220008000a00 */
[----:B------:R-:W-:Y:S01]  /*12e0*/  IMAD.MOV.U32 R14, RZ, RZ, R8 ;  /* 0x000000ffff0e7224 */ /* 0x000fe200078e0008 */
[----:B------:R-:W-:Y:S01]  /*12f0*/  MOV R0, 0x1330 ;  /* 0x0000133000007802 */ /* 0x000fe20000000f00 */
[----:B0-----:R-:W-:Y:S02]  /*1300*/  IMAD.U32 R7, RZ, RZ, UR4 ;  /* 0x00000004ff077e24 */ /* 0x001fe4000f8e00ff */
[----:B------:R-:W-:-:S07]  /*1310*/  IMAD.U32 R6, RZ, RZ, UR5 ;  /* 0x00000005ff067e24 */ /* 0x000fce000f8e00ff */
[----:B------:R-:W-:Y:S05]  /*1320*/  CALL.REL.NOINC `($__internal_48_$__cuda_sm20_div_s64) ;  /* 0x0000000c00e47944 */ /* 0x000fea0003c00000 */
[----:B------:R-:W-:Y:S01]  /*1330*/  MOV R12, R8 ;  /* 0x00000008000c7202 */ /* 0x000fe20000000f00 */
[----:B------:R-:W-:-:S07]  /*1340*/  IMAD.MOV.U32 R13, RZ, RZ, R9 ;  /* 0x000000ffff0d7224 */ /* 0x000fce00078e0009 */
.L_x_826:
[----:B------:R-:W-:Y:S05]  /*1350*/  BSYNC.RECONVERGENT B0 ;  /* 0x0000000000007941 */ /* 0x000fea0003800200 */
.L_x_824:
        /* <DEDUP_REMOVED lines=26> */
.L_x_828:
[----:B------:R-:W0:Y:S01]  /*1500*/  LDCU.64 UR4, c[0x0][0x398] ;  /* 0x00007300ff0477ac */ /* 0x000e220008000a00 */
[----:B------:R-:W-:Y:S01]  /*1510*/  IMAD.MOV.U32 R14, RZ, RZ, R12 ;  /* 0x000000ffff0e7224 */ /* 0x000fe200078e000c */
[----:B------:R-:W-:Y:S01]  /*1520*/  MOV R0, 0x1570 ;  /* 0x0000157000007802 */ /* 0x000fe20000000f00 */
[----:B------:R-:W-:Y:S01]  /*1530*/  IMAD.MOV.U32 R9, RZ, RZ, R13 ;  /* 0x000000ffff097224 */ /* 0x000fe200078e000d */
[----:B0-----:R-:W-:Y:S01]  /*1540*/  MOV R7, UR4 ;  /* 0x0000000400077c02 */ /* 0x001fe20008000f00 */
[----:B------:R-:W-:-:S07]  /*1550*/  IMAD.U32 R6, RZ, RZ, UR5 ;  /* 0x00000005ff067e24 */ /* 0x000fce000f8e00ff */
[----:B------:R-:W-:Y:S05]  /*1560*/  CALL.REL.NOINC `($__internal_48_$__cuda_sm20_div_s64) ;  /* 0x0000000c00547944 */ /* 0x000fea0003c00000 */
[----:B------:R-:W-:Y:S01]  /*1570*/  MOV R3, UR41 ;  /* 0x0000002900037c02 */ /* 0x000fe20008000f00 */
[--C-:B------:R-:W-:Y:S02]  /*1580*/  IMAD.MOV R13, RZ, RZ, -R8.reuse ;  /* 0x000000ffff0d7224 */ /* 0x100fe400078e0a08 */
[----:B------:R-:W-:Y:S02]  /*1590*/  IMAD.MOV.U32 R0, RZ, RZ, R8 ;  /* 0x000000ffff007224 */ /* 0x000fe400078e0008 */
[----:B------:R-:W-:-:S07]  /*15a0*/  IMAD R13, R13, R3, R12 ;  /* 0x000000030d0d7224 */ /* 0x000fce00078e020c */
.L_x_829:
[----:B------:R-:W-:Y:S05]  /*15b0*/  BSYNC.RECONVERGENT B0 ;  /* 0x0000000000007941 */ /* 0x000fea0003800200 */
.L_x_827:
        /* <DEDUP_REMOVED lines=39> */
.L_x_831:
[----:B------:R-:W-:Y:S05]  /*1830*/  BSYNC.RECONVERGENT B7 ;  /* 0x0000000000077941 */ /* 0x000fea0003800200 */
.L_x_830:
        /* <DEDUP_REMOVED lines=35> */
.L_x_833:
[----:B------:R-:W0:Y:S01]  /*1a70*/  LDCU.64 UR4, c[0x0][0x3a8] ;  /* 0x00007500ff0477ac */ /* 0x000e220008000a00 */
[----:B------:R-:W-:Y:S01]  /*1a80*/  IMAD.MOV.U32 R14, RZ, RZ, R19 ;  /* 0x000000ffff0e7224 */ /* 0x000fe200078e0013 */
[----:B------:R-:W-:Y:S01]  /*1a90*/  MOV R0, 0x1ad0 ;  /* 0x00001ad000007802 */ /* 0x000fe20000000f00 */
[----:B0-----:R-:W-:Y:S01]  /*1aa0*/  IMAD.U32 R7, RZ, RZ, UR4 ;  /* 0x00000004ff077e24 */ /* 0x001fe2000f8e00ff */
[----:B------:R-:W-:-:S07]  /*1ab0*/  MOV R6, UR5 ;  /* 0x0000000500067c02 */ /* 0x000fce0008000f00 */
[----:B------:R-:W-:Y:S05]  /*1ac0*/  CALL.REL.NOINC `($__internal_48_$__cuda_sm20_div_s64) ;  /* 0x0000000400fc7944 */ /* 0x000fea0003c00000 */
.L_x_834:
[----:B------:R-:W-:Y:S05]  /*1ad0*/  BSYNC.RECONVERGENT B0 ;  /* 0x0000000000007941 */ /* 0x000fea0003800200 */
.L_x_832:
        /* <DEDUP_REMOVED lines=24> */
.L_x_836:
[----:B------:R-:W0:Y:S01]  /*1c60*/  LDCU.64 UR4, c[0x0][0x3a0] ;  /* 0x00007400ff0477ac */ /* 0x000e220008000a00 */
[----:B------:R-:W-:Y:S01]  /*1c70*/  IMAD.MOV.U32 R14, RZ, RZ, R8 ;  /* 0x000000ffff0e7224 */ /* 0x000fe200078e0008 */
[----:B------:R-:W-:Y:S01]  /*1c80*/  MOV R0, 0x1cc0 ;  /* 0x00001cc000007802 */ /* 0x000fe20000000f00 */
[----:B0-----:R-:W-:Y:S01]  /*1c90*/  IMAD.U32 R7, RZ, RZ, UR4 ;  /* 0x00000004ff077e24 */ /* 0x001fe2000f8e00ff */
[----:B------:R-:W-:-:S07]  /*1ca0*/  MOV R6, UR5 ;  /* 0x0000000500067c02 */ /* 0x000fce0008000f00 */
[----:B------:R-:W-:Y:S05]  /*1cb0*/  CALL.REL.NOINC `($__internal_48_$__cuda_sm20_div_s64) ;  /* 0x0000000400807944 */ /* 0x000fea0003c00000 */
[----:B------:R-:W-:Y:S02]  /*1cc0*/  IMAD.MOV.U32 R12, RZ, RZ, R8 ;  /* 0x000000ffff0c7224 */ /* 0x000fe400078e0008 */
[----:B------:R-:W-:-:S07]  /*1cd0*/  IMAD.MOV.U32 R13, RZ, RZ, R9 ;  /* 0x000000ffff0d7224 */ /* 0x000fce00078e0009 */
.L_x_837:
[----:B------:R-:W-:Y:S05]  /*1ce0*/  BSYNC.RECONVERGENT B0 ;  /* 0x0000000000007941 */ /* 0x000fea0003800200 */
.L_x_835:
        /* <DEDUP_REMOVED lines=26> */
.L_x_839:
[----:B------:R-:W0:Y:S01]  /*1e90*/  LDCU.64 UR4, c[0x0][0x398] ;  /* 0x00007300ff0477ac */ /* 0x000e220008000a00 */
[----:B------:R-:W-:Y:S01]  /*1ea0*/  MOV R14, R12 ;  /* 0x0000000c000e7202 */ /* 0x000fe20000000f00 */
[----:B------:R-:W-:Y:S01]  /*1eb0*/  IMAD.MOV.U32 R9, RZ, RZ, R13 ;  /* 0x000000ffff097224 */ /* 0x000fe200078e000d */
[----:B------:R-:W-:Y:S01]  /*1ec0*/  MOV R0, 0x1f00 ;  /* 0x00001f0000007802 */ /* 0x000fe20000000f00 */
[----:B0-----:R-:W-:Y:S02]  /*1ed0*/  IMAD.U32 R7, RZ, RZ, UR4 ;  /* 0x00000004ff077e24 */ /* 0x001fe4000f8e00ff */
[----:B------:R-:W-:-:S07]  /*1ee0*/  IMAD.U32 R6, RZ, RZ, UR5 ;  /* 0x00000005ff067e24 */ /* 0x000fce000f8e00ff */
[----:B------:R-:W-:Y:S05]  /*1ef0*/  CALL.REL.NOINC `($__internal_48_$__cuda_sm20_div_s64) ;  /* 0x0000000000f07944 */ /* 0x000fea0003c00000 */
[----:B------:R-:W-:Y:S01]  /*1f00*/  IADD3 R13, PT, PT, -R8, RZ, RZ ;  /* 0x000000ff080d7210 */ /* 0x000fe20007ffe1ff */
[----:B------:R-:W-:Y:S02]  /*1f10*/  IMAD.U32 R3, RZ, RZ, UR41 ;  /* 0x00000029ff037e24 */ /* 0x000fe4000f8e00ff */
[----:B------:R-:W-:Y:S02]  /*1f20*/  IMAD.MOV.U32 R0, RZ, RZ, R8 ;  /* 0x000000ffff007224 */ /* 0x000fe400078e0008 */
[----:B------:R-:W-:-:S07]  /*1f30*/  IMAD R13, R13, R3, R12 ;  /* 0x000000030d0d7224 */ /* 0x000fce00078e020c */
.L_x_840:
[----:B------:R-:W-:Y:S05]  /*1f40*/  BSYNC.RECONVERGENT B0 ;  /* 0x0000000000007941 */ /* 0x000fea0003800200 */
.L_x_838:
        /* <DEDUP_REMOVED lines=39> */
.L_x_842:
[----:B------:R-:W-:Y:S05]  /*21c0*/  BSYNC.RECONVERGENT B7 ;  /* 0x0000000000077941 */ /* 0x000fea0003800200 */
.L_x_841:
        /* <DEDUP_REMOVED lines=14> */
.L_x_820:
[----:B------:R-:W-:Y:S05]  /*22b0*/  EXIT ;  /* 0x000000000000794d */ /* 0x000fea0003800000 */
        .weak           $__internal_48_$__cuda_sm20_div_s64
        .type           $__internal_48_$__cuda_sm20_div_s64,@function
        .size           $__internal_48_$__cuda_sm20_div_s64,($__internal_49_$__cuda_sm20_div_u64 - $__internal_48_$__cuda_sm20_div_s64)
$__internal_48_$__cuda_sm20_div_s64:
        /* <DEDUP_REMOVED lines=86> */
[----:B------:R-:W-:Y:S06]  /*2820*/  RET.REL.NODEC R4 `(_ZN2at6native30max_unpooling2d_forward_kernelIiEEvlPKT_PKllllllPS2_) ;  /* 0xffffffd404f47950 */ /* 0x000fec0003c3ffff */
        .weak           $__internal_49_$__cuda_sm20_div_u64
        .type           $__internal_49_$__cuda_sm20_div_u64,@function
        .size           $__internal_49_$__cuda_sm20_div_u64,(.L_x_976 - $__internal_49_$__cuda_sm20_div_u64)
$__internal_49_$__cuda_sm20_div_u64:
        /* <DEDUP_REMOVED lines=69> */
[----:B------:R-:W-:Y:S06]  /*2c80*/  RET.REL.NODEC R4 `(_ZN2at6native30max_unpooling2d_forward_kernelIiEEvlPKT_PKllllllPS2_) ;  /* 0xffffffd004dc7950 */ /* 0x000fec0003c3ffff */
.L_x_844:
        /* <DEDUP_REMOVED lines=15> */
.L_x_976:


//--------------------- .text._ZN2at6native30max_unpooling2d_forward_kernelIaEEvlPKT_PKllllllPS2_ --------------------------
	.section	.text._ZN2at6native30max_unpooling2d_forward_kernelIaEEvlPKT_PKllllllPS2_,"ax",@progbits
	.align	128
        .global         _ZN2at6native30max_unpooling2d_forward_kernelIaEEvlPKT_PKllllllPS2_
        .type           _ZN2at6native30max_unpooling2d_forward_kernelIaEEvlPKT_PKllllllPS2_,@function
        .size           _ZN2at6native30max_unpooling2d_forward_kernelIaEEvlPKT_PKllllllPS2_,(.L_x_978 - _ZN2at6native30max_unpooling2d_forward_kernelIaEEvlPKT_PKllllllPS2_)
        .other          _ZN2at6native30max_unpooling2d_forward_kernelIaEEvlPKT_PKllllllPS2_,@"STO_CUDA_ENTRY STV_DEFAULT"
_ZN2at6native30max_unpooling2d_forward_kernelIaEEvlPKT_PKllllllPS2_:
.text._ZN2at6native30max_unpooling2d_forward_kernelIaEEvlPKT_PKllllllPS2_:
        /* <DEDUP_REMOVED lines=38> */
[----:B------:R-:W-:-:S04]  /*0260*/  IMAD.HI.U32 R6, R5, R3, R4 ;  /* 0x0000000305067227 */ /* 0x000fc800078e0004 */
[----:B------:R-:W-:Y:S02]  /*0270*/  IMAD.MOV.U32 R5, RZ, RZ, RZ ;  /* 0x000000ffff057224 */ /* 0x000fe400078e00ff */
        /* <DEDUP_REMOVED lines=8> */
[----:B------:R-:W-:Y:S01]  /*0300*/  @!P2 LOP3.LUT R4, RZ, R2, RZ, 0x33, !PT ;  /* 0x00000002ff04a212 */ /* 0x000fe200078e33ff */
[----:B------:R-:W-:Y:S06]  /*0310*/  BRA `(.L_x_847) ;  /* 0x0000000000107947 */ /* 0x000fec0003800000 */
.L_x_846:
[----:B------:R-:W-:-:S07]  /*0320*/  MOV R0, 0x340 ;  /* 0x0000034000007802 */ /* 0x000fce0000000f00 */
[----:B------:R-:W-:Y:S05]  /*0330*/  CALL.REL.NOINC `($__internal_51_$__cuda_sm20_div_u64) ;  /* 0x00000024002c7944 */ /* 0x000fea0003c00000 */
[----:B------:R-:W-:Y:S02]  /*0340*/  IMAD.MOV.U32 R4, RZ, RZ, R3 ;  /* 0x000000ffff047224 */ /* 0x000fe400078e0003 */
[----:B------:R-:W-:-:S07]  /*0350*/  IMAD.MOV.U32 R5, RZ, RZ, R6 ;  /* 0x000000ffff057224 */ /* 0x000fce00078e0006 */
.L_x_847:
[----:B------:R-:W-:Y:S05]  /*0360*/  BSYNC.RECONVERGENT B0 ;  /* 0x0000000000007941 */ /* 0x000fea0003800200 */
.L_x_845:
        /* <DEDUP_REMOVED lines=49> */
.L_x_851:
[----:B------:R-:W1:Y:S01]  /*0680*/  LDCU.64 UR4, c[0x0][0x3a8] ;  /* 0x00007500ff0477ac */ /* 0x000e620008000a00 */
[----:B------:R-:W-:Y:S01]  /*0690*/  IMAD.MOV.U32 R8, RZ, RZ, R23 ;  /* 0x000000ffff087224 */ /* 0x000fe200078e0017 */
[----:B------:R-:W-:Y:S02]  /*06a0*/  MOV R5, R19 ;  /* 0x0000001300057202 */ /* 0x000fe40000000f00 */
[----:B------:R-:W-:Y:S01]  /*06b0*/  MOV R0, 0x6f0 ;  /* 0x000006f000007802 */ /* 0x000fe20000000f00 */
[----:B-1----:R-:W-:Y:S02]  /*06c0*/  IMAD.U32 R4, RZ, RZ, UR4 ;  /* 0x00000004ff047e24 */ /* 0x002fe4000f8e00ff */
[----:B------:R-:W-:-:S07]  /*06d0*/  IMAD.U32 R3, RZ, RZ, UR5 ;  /* 0x00000005ff037e24 */ /* 0x000fce000f8e00ff */
[----:B0---4-:R-:W-:Y:S05]  /*06e0*/  CALL.REL.NOINC `($__internal_50_$__cuda_sm20_div_s64) ;  /* 0x0000001800e47944 */ /* 0x011fea0003c00000 */
.L_x_852:
[----:B0---4-:R-:W-:Y:S05]  /*06f0*/  BSYNC.RECONVERGENT B0 ;  /* 0x0000000000007941 */ /* 0x011fea0003800200 */
.L_x_850:
[----:B------:R-:W0:Y:S01]  /*0700*/  LDCU UR4, c[0x0][0x3a4] ;  /* 0x00007480ff0477ac */ /* 0x000e220008000800 */
[----:B------:R-:W-:Y:S01]  /*0710*/  BSSY.RECONVERGENT B0, `(.L_x_853) ;  /* 0x0000022000007945 */ /* 0x000fe20003800200 */
[----:B0-----:R-:W-:-:S04]  /*0720*/  LOP3.LUT R0, R7, UR4, RZ, 0xfc, !PT ;  /* 0x0000000407007c12 */ /* 0x001fc8000f8efcff */
[----:B------:R-:W-:-:S13]  /*0730*/  ISETP.NE.U32.AND P0, PT, R0, RZ, PT ;  /* 0x000000ff0000720c */ /* 0x000fda0003f05070 */
[----:B------:R-:W-:Y:S05]  /*0740*/  @P0 BRA `(.L_x_854) ;  /* 0x0000000000540947 */ /* 0x000fea0003800000 */
[----:B------:R-:W0:Y:S01]  /*0750*/  LDCU UR4, c[0x0][0x3a0] ;  /* 0x00007400ff0477ac */ /* 0x000e220008000800 */
[----:B------:R-:W-:Y:S01]  /*0760*/  HFMA2 R17, -RZ, RZ, 0, 0 ;  /* 0x00000000ff117431 */ /* 0x000fe200000001ff */
[----:B0-----:R-:W0:Y:S01]  /*0770*/  I2F.U32.RP R0, UR4 ;  /* 0x0000000400007d06 */ /* 0x001e220008209000 */
[----:B------:R-:W-:-:S07]  /*0780*/  ISETP.NE.U32.AND P2, PT, RZ, UR4, PT ;  /* 0x00000004ff007c0c */ /* 0x000fce000bf45070 */
        /* <DEDUP_REMOVED lines=17> */
.L_x_854:
[----:B------:R-:W0:Y:S01]  /*08a0*/  LDCU.64 UR4, c[0x0][0x3a0] ;  /* 0x00007400ff0477ac */ /* 0x000e220008000a00 */
[----:B------:R-:W-:Y:S01]  /*08b0*/  IMAD.MOV.U32 R8, RZ, RZ, R6 ;  /* 0x000000ffff087224 */ /* 0x000fe200078e0006 */
[----:B------:R-:W-:Y:S01]  /*08c0*/  MOV R0, 0x910 ;  /* 0x0000091000007802 */ /* 0x000fe20000000f00 */
[----:B------:R-:W-:Y:S02]  /*08d0*/  IMAD.MOV.U32 R5, RZ, RZ, R7 ;  /* 0x000000ffff057224 */ /* 0x000fe400078e0007 */
[----:B0-----:R-:W-:Y:S01]  /*08e0*/  IMAD.U32 R4, RZ, RZ, UR4 ;  /* 0x00000004ff047e24 */ /* 0x001fe2000f8e00ff */
[----:B------:R-:W-:-:S07]  /*08f0*/  MOV R3, UR5 ;  /* 0x0000000500037c02 */ /* 0x000fce0008000f00 */
[----:B------:R-:W-:Y:S05]  /*0900*/  CALL.REL.NOINC `($__internal_50_$__cuda_sm20_div_s64) ;  /* 0x00000018005c7944 */ /* 0x000fea0003c00000 */
[----:B------:R-:W-:Y:S02]  /*0910*/  IMAD.MOV.U32 R16, RZ, RZ, R6 ;  /* 0x000000ffff107224 */ /* 0x000fe400078e0006 */
[----:B------:R-:W-:-:S07]  /*0920*/  IMAD.MOV.U32 R17, RZ, RZ, R7 ;  /* 0x000000ffff117224 */ /* 0x000fce00078e0007 */
.L_x_855:
[----:B------:R-:W-:Y:S05]  /*0930*/  BSYNC.RECONVERGENT B0 ;  /* 0x0000000000007941 */ /* 0x000fea0003800200 */
.L_x_853:
        /* <DEDUP_REMOVED lines=29> */
.L_x_857:
[----:B------:R-:W0:Y:S01]  /*0b10*/  LDCU.64 UR4, c[0x0][0x398] ;  /* 0x00007300ff0477ac */ /* 0x000e220008000a00 */
[----:B------:R-:W-:Y:S01]  /*0b20*/  IMAD.MOV.U32 R8, RZ, RZ, R16 ;  /* 0x000000ffff087224 */ /* 0x000fe200078e0010 */
[----:B------:R-:W-:Y:S02]  /*0b30*/  MOV R5, R17 ;  /* 0x0000001100057202 */ /* 0x000fe40000000f00 */
[----:B------:R-:W-:Y:S01]  /*0b40*/  MOV R0, 0xb80 ;  /* 0x00000b8000007802 */ /* 0x000fe20000000f00 */
[----:B0-----:R-:W-:Y:S02]  /*0b50*/  IMAD.U32 R4, RZ, RZ, UR4 ;  /* 0x00000004ff047e24 */ /* 0x001fe4000f8e00ff */
[----:B------:R-:W-:-:S07]  /*0b60*/  IMAD.U32 R3, RZ, RZ, UR5 ;  /* 0x00000005ff037e24 */ /* 0x000fce000f8e00ff */
[----:B------:R-:W-:Y:S05]  /*0b70*/  CALL.REL.NOINC `($__internal_50_$__cuda_sm20_div_s64) ;  /* 0x0000001400c07944 */ /* 0x000fea0003c00000 */
[----:B------:R-:W0:Y:S01]  /*0b80*/  LDCU UR4, c[0x0][0x398] ;  /* 0x00007300ff0477ac */ /* 0x000e220008000800 */
[--C-:B------:R-:W-:Y:S02]  /*0b90*/  IMAD.MOV R17, RZ, RZ, -R6.reuse ;  /* 0x000000ffff117224 */ /* 0x100fe400078e0a06 */
[----:B------:R-:W-:Y:S02]  /*0ba0*/  IMAD.MOV.U32 R0, RZ, RZ, R6 ;  /* 0x000000ffff007224 */ /* 0x000fe400078e0006 */
[----:B0-----:R-:W-:-:S04]  /*0bb0*/  IMAD.U32 R3, RZ, RZ, UR4 ;  /* 0x00000004ff037e24 */ /* 0x001fc8000f8e00ff */
[----:B------:R-:W-:-:S07]  /*0bc0*/  IMAD R17, R17, R3, R16 ;  /* 0x0000000311117224 */ /* 0x000fce00078e0210 */
.L_x_858:
[----:B------:R-:W-:Y:S05]  /*0bd0*/  BSYNC.RECONVERGENT B0 ;  /* 0x0000000000007941 */ /* 0x000fea0003800200 */
.L_x_856:
[----:B------:R-:W0:Y:S01]  /*0be0*/  LDCU.64 UR4, c[0x0][0x390] ;  /* 0x00007200ff0477ac */ /* 0x000e220008000a00 */
[----:B------:R-:W-:Y:S01]  /*0bf0*/  SHF.R.S64 R8, RZ, 0x1d, R23 ;  /* 0x0000001dff087819 */ /* 0x000fe20000001017 */
[----:B------:R-:W1:Y:S03]  /*0c00*/  LDC.64 R4, c[0x0][0x3c0] ;  /* 0x0000f000ff047b82 */ /* 0x000e660000000a00 */
[----:B0-----:R-:W-:Y:S01]  /*0c10*/  IADD3 R8, P0, PT, R8, UR4, RZ ;  /* 0x0000000408087c10 */ /* 0x001fe2000ff1e0ff */
[----:B------:R-:W0:Y:S03]  /*0c20*/  LDCU UR4, c[0x0][0x39c] ;  /* 0x00007380ff0477ac */ /* 0x000e260008000800 */
[----:B------:R-:W-:-:S05]  /*0c30*/  LEA.HI.X.SX32 R9, R23, UR5, 0x3, P0 ;  /* 0x0000000517097c11 */ /* 0x000fca00080f1eff */
[----:B------:R-:W2:Y:S01]  /*0c40*/  LDG.E R27, desc[UR38][R8.64] ;  /* 0x00000026081b7981 */ /* 0x000ea2000c1e1900 */
[----:B------:R-:W-:Y:S01]  /*0c50*/  SHF.R.S32.HI R6, RZ, 0x1f, R0 ;  /* 0x0000001fff067819 */ /* 0x000fe20000011400 */
[----:B------:R-:W-:Y:S01]  /*0c60*/  BSSY.RECONVERGENT B7, `(.L_x_859) ;  /* 0x0000020000077945 */ /* 0x000fe20003800200 */
[----:B------:R-:W-:-:S03]  /*0c70*/  SHF.R.S32.HI R7, RZ, 0x1f, R17 ;  /* 0x0000001fff077819 */ /* 0x000fc60000011411 */
[----:B------:R-:W-:Y:S01]  /*0c80*/  IMAD R11, R6, R3, RZ ;  /* 0x00000003060b7224 */ /* 0x000fe200078e02ff */
[----:B------:R-:W-:-:S03]  /*0c90*/  MOV R6, R17 ;  /* 0x0000001100067202 */ /* 0x000fc60000000f00 */
[C---:B0-----:R-:W-:Y:S02]  /*0ca0*/  IMAD R11, R0.reuse, UR4, R11 ;  /* 0x00000004000b7c24 */ /* 0x041fe4000f8e020b */
[----:B------:R-:W-:-:S04]  /*0cb0*/  IMAD.WIDE.U32 R6, R0, R3, R6 ;  /* 0x0000000300067225 */ /* 0x000fc800078e0006 */
[----:B------:R-:W-:Y:S02]  /*0cc0*/  IMAD.IADD R0, R7, 0x1, R11 ;  /* 0x0000000107007824 */ /* 0x000fe400078e020b */
[C---:B------:R-:W-:Y:S02]  /*0cd0*/  IMAD R3, R6.reuse, UR40, RZ ;  /* 0x0000002806037c24 */ /* 0x040fe4000f8e02ff */
[----:B-1----:R-:W-:-:S04]  /*0ce0*/  IMAD.WIDE.U32 R16, R6, UR36, R4 ;  /* 0x0000002406107c25 */ /* 0x002fc8000f8e0004 */
[----:B------:R-:W-:-:S04]  /*0cf0*/  IMAD R3, R0, UR36, R3 ;  /* 0x0000002400037c24 */ /* 0x000fc8000f8e0203 */
[----:B------:R-:W-:Y:S01]  /*0d00*/  IMAD.IADD R17, R17, 0x1, R3 ;  /* 0x0000000111117824 */ /* 0x000fe200078e0203 */
        /* <DEDUP_REMOVED lines=21> */
.L_x_860:
[----:B------:R-:W-:Y:S05]  /*0e60*/  BSYNC.RECONVERGENT B7 ;  /* 0x0000000000077941 */ /* 0x000fea0003800200 */
.L_x_859:
[----:B------:R-:W0:Y:S02]  /*0e70*/  LDCU.64 UR4, c[0x0][0x388] ;  /* 0x00007100ff0477ac */ /* 0x000e240008000a00 */
[----:B0-----:R-:W-:-:S04]  /*0e80*/  IADD3 R4, P0, PT, R23, UR4, RZ ;  /* 0x0000000417047c10 */ /* 0x001fc8000ff1e0ff */
[----:B------:R-:W-:-:S06]  /*0e90*/  IADD3.X R5, PT, PT, R19, UR5, RZ, P0, !PT ;  /* 0x0000000513057c10 */ /* 0x000fcc00087fe4ff */
[----:B------:R-:W2:Y:S01]  /*0ea0*/  LDG.E.U8 R5, desc[UR38][R4.64] ;  /* 0x0000002604057981 */ /* 0x000ea2000c1e1100 */
[----:B------:R-:W-:Y:S01]  /*0eb0*/  SHF.R.S32.HI R0, RZ, 0x1f, R27 ;  /* 0x0000001fff007819 */ /* 0x000fe2000001141b */
[----:B------:R-:W-:Y:S01]  /*0ec0*/  IMAD.MOV.U32 R19, RZ, RZ, R24 ;  /* 0x000000ffff137224 */ /* 0x000fe200078e0018 */
[----:B------:R-:W-:Y:S01]  /*0ed0*/  IADD3 R6, P0, PT, R27, R16, RZ ;  /* 0x000000101b067210 */ /* 0x000fe20007f1e0ff */
[----:B------:R-:W-:-:S03]  /*0ee0*/  IMAD.MOV.U32 R23, RZ, RZ, R25 ;  /* 0x000000ffff177224 */ /* 0x000fc600078e0019 */
[----:B------:R-:W-:-:S05]  /*0ef0*/  IADD3.X R7, PT, PT, R0, R17, RZ, P0, !PT ;  /* 0x0000001100077210 */ /* 0x000fca00007fe4ff */
[----:B--2---:R1:W-:Y:S04]  /*0f00*/  STG.E.U8 desc[UR38][R6.64], R5 ;  /* 0x0000000506007986 */ /* 0x0043e8000c101126 */
.L_x_849:
[----:B0---4-:R-:W-:Y:S05]  /*0f10*/  BSYNC.RECONVERGENT B6 ;  /* 0x0000000000067941 */ /* 0x011fea0003800200 */
.L_x_848:
[----:B------:R-:W-:-:S04]  /*0f20*/  ISETP.NE.U32.AND P0, PT, R22, RZ, PT ;  /* 0x000000ff1600720c */ /* 0x000fc80003f05070 */
[----:B------:R-:W-:-:S13]  /*0f30*/  ISETP.NE.AND.EX P0, PT, R18, RZ, PT, P0 ;  /* 0x000000ff1200720c */ /* 0x000fda0003f05300 */
[----:B------:R-:W-:Y:S05]  /*0f40*/  @!P0 EXIT ;  /* 0x000000000000894d */ /* 0x000fea0003800000 */
[----:B------:R-:W-:Y:S01]  /*0f50*/  BSSY.RECONVERGENT B6, `(.L_x_861) ;  /* 0x0000131000067945 */ /* 0x000fe20003800200 */
.L_x_884:
[----:B------:R-:W-:Y:S01]  /*0f60*/  SHF.R.S32.HI R18, RZ, 0x1f, R23 ;  /* 0x0000001fff127819 */ /* 0x000fe20000011417 */
[----:B------:R-:W-:Y:S03]  /*0f70*/  BSSY.RECONVERGENT B0, `(.L_x_862) ;  /* 0x000001f000007945 */ /* 0x000fe60003800200 */
[----:B------:R-:W-:-:S04]  /*0f80*/  LOP3.LUT R0, R18, UR51, RZ, 0xfc, !PT ;  /* 0x0000003312007c12 */ /* 0x000fc8000f8efcff */
[----:B------:R-:W-:-:S13]  /*0f90*/  ISETP.NE.U32.AND P0, PT, R0, RZ, PT ;  /* 0x000000ff0000720c */ /* 0x000fda0003f05070 */
[----:B0-----:R-:W-:Y:S05]  /*0fa0*/  @P0 BRA `(.L_x_863) ;  /* 0x0000000000500947 */ /* 0x001fea0003800000 */
[----:B------:R-:W0:Y:S01]  /*0fb0*/  I2F.U32.RP R3, UR52 ;  /* 0x0000003400037d06 */ /* 0x000e220008209000 */
[----:B------:R-:W-:-:S07]  /*0fc0*/  ISETP.NE.U32.AND P2, PT, RZ, UR52, PT ;  /* 0x00000034ff007c0c */ /* 0x000fce000bf45070 */
[----:B0-----:R-:W0:Y:S02]  /*0fd0*/  MUFU.RCP R3, R3 ;  /* 0x0000000300037308 */ /* 0x001e240000001000 */
[----:B0-----:R-:W-:-:S06]  /*0fe0*/  VIADD R4, R3, 0xffffffe ;  /* 0x0ffffffe03047836 */ /* 0x001fcc0000000000 */
[----:B-1----:R0:W1:Y:S02]  /*0ff0*/  F2I.FTZ.U32.TRUNC.NTZ R5, R4 ;  /* 0x0000000400057305 */ /* 0x002064000021f000 */
[----:B0-----:R-:W-:Y:S01]  /*1000*/  IMAD.MOV.U32 R4, RZ, RZ, RZ ;  /* 0x000000ffff047224 */ /* 0x001fe200078e00ff */
[----:B-1----:R-:W-:-:S05]  /*1010*/  IADD3 R7, PT, PT, RZ, -R5, RZ ;  /* 0x80000005ff077210 */ /* 0x002fca0007ffe0ff */
[----:B------:R-:W-:-:S04]  /*1020*/  IMAD R7, R7, UR52, RZ ;  /* 0x0000003407077c24 */ /* 0x000fc8000f8e02ff */
[----:B------:R-:W-:-:S04]  /*1030*/  IMAD.HI.U32 R6, R5, R7, R4 ;  /* 0x0000000705067227 */ /* 0x000fc800078e0004 */
[----:B------:R-:W-:Y:S02]  /*1040*/  IMAD.MOV.U32 R7, RZ, RZ, RZ ;  /* 0x000000ffff077224 */ /* 0x000fe400078e00ff */
        /* <DEDUP_REMOVED lines=10> */
.L_x_863:
[----:B------:R-:W0:Y:S01]  /*10f0*/  LDCU.64 UR4, c[0x0][0x3a8] ;  /* 0x00007500ff0477ac */ /* 0x000e220008000a00 */
[----:B------:R-:W-:Y:S02]  /*1100*/  MOV R8, R23 ;  /* 0x0000001700087202 */ /* 0x000fe40000000f00 */
[----:B-1----:R-:W-:Y:S02]  /*1110*/  MOV R5, R18 ;  /* 0x0000001200057202 */ /* 0x002fe40000000f00 */
[----:B------:R-:W-:Y:S01]  /*1120*/  MOV R0, 0x1160 ;  /* 0x0000116000007802 */ /* 0x000fe20000000f00 */
[----:B0-----:R-:W-:Y:S02]  /*1130*/  IMAD.U32 R4, RZ, RZ, UR4 ;  /* 0x00000004ff047e24 */ /* 0x001fe4000f8e00ff */
[----:B------:R-:W-:-:S07]  /*1140*/  IMAD.U32 R3, RZ, RZ, UR5 ;  /* 0x00000005ff037e24 */ /* 0x000fce000f8e00ff */
[----:B------:R-:W-:Y:S05]  /*1150*/  CALL.REL.NOINC `($__internal_50_$__cuda_sm20_div_s64) ;  /* 0x0000001000487944 */ /* 0x000fea0003c00000 */
.L_x_864:
[----:B------:R-:W-:Y:S05]  /*1160*/  BSYNC.RECONVERGENT B0 ;  /* 0x0000000000007941 */ /* 0x000fea0003800200 */
.L_x_862:
        /* <DEDUP_REMOVED lines=24> */
.L_x_866:
[----:B------:R-:W0:Y:S01]  /*12f0*/  LDCU.64 UR4, c[0x0][0x3a0] ;  /* 0x00007400ff0477ac */ /* 0x000e220008000a00 */
[----:B------:R-:W-:Y:S01]  /*1300*/  MOV R8, R6 ;  /* 0x0000000600087202 */ /* 0x000fe20000000f00 */
[----:B------:R-:W-:Y:S01]  /*1310*/  IMAD.MOV.U32 R5, RZ, RZ, R7 ;  /* 0x000000ffff057224 */ /* 0x000fe200078e0007 */
[----:B------:R-:W-:Y:S01]  /*1320*/  MOV R0, 0x1360 ;  /* 0x0000136000007802 */ /* 0x000fe20000000f00 */
[----:B0-----:R-:W-:Y:S01]  /*1330*/  IMAD.U32 R4, RZ, RZ, UR4 ;  /* 0x00000004ff047e24 */ /* 0x001fe2000f8e00ff */
[----:B------:R-:W-:-:S07]  /*1340*/  MOV R3, UR5 ;  /* 0x0000000500037c02 */ /* 0x000fce0008000f00 */
[----:B------:R-:W-:Y:S05]  /*1350*/  CALL.REL.NOINC `($__internal_50_$__cuda_sm20_div_s64) ;  /* 0x0000000c00c87944 */ /* 0x000fea0003c00000 */
[----:B------:R-:W-:Y:S02]  /*1360*/  IMAD.MOV.U32 R20, RZ, RZ, R6 ;  /* 0x000000ffff147224 */ /* 0x000fe400078e0006 */
[----:B------:R-:W-:-:S07]  /*1370*/  IMAD.MOV.U32 R21, RZ, RZ, R7 ;  /* 0x000000ffff157224 */ /* 0x000fce00078e0007 */
.L_x_867:
[----:B------:R-:W-:Y:S05]  /*1380*/  BSYNC.RECONVERGENT B0 ;  /* 0x0000000000007941 */ /* 0x000fea0003800200 */
.L_x_865:
        /* <DEDUP_REMOVED lines=26> */
.L_x_869:
[----:B------:R-:W0:Y:S01]  /*1530*/  LDCU.64 UR4, c[0x0][0x398] ;  /* 0x00007300ff0477ac */ /* 0x000e220008000a00 */
[----:B------:R-:W-:Y:S02]  /*1540*/  MOV R8, R20 ;  /* 0x0000001400087202 */ /* 0x000fe40000000f00 */
[----:B------:R-:W-:Y:S02]  /*1550*/  MOV R5, R21 ;  /* 0x0000001500057202 */ /* 0x000fe40000000f00 */
[----:B------:R-:W-:Y:S01]  /*1560*/  MOV R0, 0x15a0 ;  /* 0x000015a000007802 */ /* 0x000fe20000000f00 */
[----:B0-----:R-:W-:Y:S02]  /*1570*/  IMAD.U32 R4, RZ, RZ, UR4 ;  /* 0x00000004ff047e24 */ /* 0x001fe4000f8e00ff */
[----:B------:R-:W-:-:S07]  /*1580*/  IMAD.U32 R3, RZ, RZ, UR5 ;  /* 0x00000005ff037e24 */ /* 0x000fce000f8e00ff */
[----:B------:R-:W-:Y:S05]  /*1590*/  CALL.REL.NOINC `($__internal_50_$__cuda_sm20_div_s64) ;  /* 0x0000000c00387944 */ /* 0x000fea0003c00000 */
[----:B------:R-:W-:Y:S01]  /*15a0*/  IMAD.MOV R3, RZ, RZ, -R6 ;  /* 0x000000ffff037224 */ /* 0x000fe200078e0a06 */
[----:B------:R-:W-:Y:S01]  /*15b0*/  MOV R0, R6 ;  /* 0x0000000600007202 */ /* 0x000fe20000000f00 */
[----:B------:R-:W-:-:S04]  /*15c0*/  IMAD.U32 R5, RZ, RZ, UR41 ;  /* 0x00000029ff057e24 */ /* 0x000fc8000f8e00ff */
[----:B------:R-:W-:-:S07]  /*15d0*/  IMAD R6, R3, R5, R20 ;  /* 0x0000000503067224 */ /* 0x000fce00078e0214 */
.L_x_870:
[----:B------:R-:W-:Y:S05]  /*15e0*/  BSYNC.RECONVERGENT B0 ;  /* 0x0000000000007941 */ /* 0x000fea0003800200 */
.L_x_868:
        /* <DEDUP_REMOVED lines=8> */
[----:B------:R-:W-:-:S04]  /*1670*/  IMAD.WIDE.U32 R4, R0, R5, R6 ;  /* 0x0000000500047225 */ /* 0x000fc800078e0006 */
[----:B------:R-:W-:Y:S02]  /*1680*/  IMAD R3, R0, UR50, R3 ;  /* 0x0000003200037c24 */ /* 0x000fe4000f8e0203 */
[----:B------:R-:W-:-:S04]  /*1690*/  IMAD.WIDE.U32 R16, R4, UR36, R16 ;  /* 0x0000002404107c25 */ /* 0x000fc8000f8e0010 */
[----:B------:R-:W-:Y:S02]  /*16a0*/  IMAD.IADD R0, R5, 0x1, R3 ;  /* 0x0000000105007824 */ /* 0x000fe400078e0203 */
[----:B------:R-:W-:-:S04]  /*16b0*/  IMAD R3, R4, UR40, RZ ;  /* 0x0000002804037c24 */ /* 0x000fc8000f8e02ff */
        /* <DEDUP_REMOVED lines=15> */
[----:B0-----:R-:W-:Y:S01]  /*17b0*/  MOV R4, UR4 ;  /* 0x0000000400047c02 */ /* 0x001fe20008000f00 */
[----:B------:R-:W-:-:S02]  /*17c0*/  IMAD.U32 R5, RZ, RZ, UR5 ;  /* 0x00000005ff057e24 */ /* 0x000fc4000f8e00ff */
[----:B-1----:R-:W-:Y:S01]  /*17d0*/  IMAD.U32 R6, RZ, RZ, UR6 ;  /* 0x00000006ff067e24 */ /* 0x002fe2000f8e00ff */
[----:B------:R-:W-:Y:S01]  /*17e0*/  MOV R7, UR7 ;  /* 0x0000000700077c02 */ /* 0x000fe20008000f00 */
[----:B---3--:R-:W-:Y:S02]  /*17f0*/  IMAD.U32 R10, RZ, RZ, UR8 ;  /* 0x00000008ff0a7e24 */ /* 0x008fe4000f8e00ff */
[----:B------:R-:W-:-:S07]  /*1800*/  IMAD.U32 R11, RZ, RZ, UR9 ;  /* 0x00000009ff0b7e24 */ /* 0x000fce000f8e00ff */
[----:B------:R-:W-:-:S07]  /*1810*/  LEPC R20, `(.L_x_872) ;  /* 0x000000001014794e */ /* 0x000fce0000000000 */
[----:B--2---:R-:W-:Y:S05]  /*1820*/  CALL.ABS.NOINC R14 ;  /* 0x000000000e007343 */ /* 0x004fea0003c00000 */
.L_x_872:
[----:B------:R-:W-:Y:S05]  /*1830*/  BSYNC.RECONVERGENT B7 ;  /* 0x0000000000077941 */ /* 0x000fea0003800200 */
.L_x_871:
[----:B------:R-:W-:-:S04]  /*1840*/  IADD3 R4, P0, PT, R23, UR48, RZ ;  /* 0x0000003017047c10 */ /* 0x000fc8000ff1e0ff */
[----:B------:R-:W-:-:S06]  /*1850*/  IADD3.X R5, PT, PT, R18, UR49, RZ, P0, !PT ;  /* 0x0000003112057c10 */ /* 0x000fcc00087fe4ff */
[----:B------:R-:W2:Y:S01]  /*1860*/  LDG.E.U8 R5, desc[UR38][R4.64] ;  /* 0x0000002604057981 */ /* 0x000ea2000c1e1100 */
[----:B------:R-:W-:Y:S01]  /*1870*/  IADD3 R6, P0, PT, R27, R16, RZ ;  /* 0x000000101b067210 */ /* 0x000fe20007f1e0ff */
[----:B------:R-:W-:Y:S01]  /*1880*/  BSSY.RECONVERGENT B0, `(.L_x_873) ;  /* 0x0000024000007945 */ /* 0x000fe20003800200 */
[----:B------:R-:W-:Y:S02]  /*1890*/  IADD3 R23, P1, PT, R2, R23, RZ ;  /* 0x0000001702177210 */ /* 0x000fe40007f3e0ff */
[----:B------:R-:W-:Y:S02]  /*18a0*/  IADD3.X R7, PT, PT, R22, R25, RZ, P0, !PT ;  /* 0x0000001916077210 */ /* 0x000fe400007fe4ff */
[----:B------:R-:W-:Y:S01]  /*18b0*/  SHF.R.S32.HI R18, RZ, 0x1f, R23 ;  /* 0x0000001fff127819 */ /* 0x000fe20000011417 */
[----:B------:R-:W-:-:S03]  /*18c0*/  IMAD.X R19, RZ, RZ, R19, P1 ;  /* 0x000000ffff137224 */ /* 0x000fc600008e0613 */
[----:B------:R-:W-:-:S04]  /*18d0*/  LOP3.LUT R0, R18, UR51, RZ, 0xfc, !PT ;  /* 0x0000003312007c12 */ /* 0x000fc8000f8efcff */
[----:B------:R-:W-:Y:S01]  /*18e0*/  ISETP.NE.U32.AND P0, PT, R0, RZ, PT ;  /* 0x000000ff0000720c */ /* 0x000fe20003f05070 */
[----:B--2---:R0:W-:-:S12]  /*18f0*/  STG.E.U8 desc[UR38][R6.64], R5 ;  /* 0x0000000506007986 */ /* 0x0041d8000c101126 */
[----:B------:R-:W-:Y:S05]  /*1900*/  @P0 BRA `(.L_x_874) ;  /* 0x0000000000500947 */ /* 0x000fea0003800000 */
[----:B------:R-:W1:Y:S01]  /*1910*/  I2F.U32.RP R3, UR52 ;  /* 0x0000003400037d06 */ /* 0x000e620008209000 */
[----:B------:R-:W-:-:S07]  /*1920*/  ISETP.NE.U32.AND P2, PT, RZ, UR52, PT ;  /* 0x00000034ff007c0c */ /* 0x000fce000bf45070 */
[----:B-1----:R-:W1:Y:S02]  /*1930*/  MUFU.RCP R3, R3 ;  /* 0x0000000300037308 */ /* 0x002e640000001000 */
[----:B-1----:R-:W-:-:S06]  /*1940*/  VIADD R4, R3, 0xffffffe ;  /* 0x0ffffffe03047836 */ /* 0x002fcc0000000000 */
[----:B0-----:R0:W1:Y:S02]  /*1950*/  F2I.FTZ.U32.TRUNC.NTZ R5, R4 ;  /* 0x0000000400057305 */ /* 0x001064000021f000 */
[----:B0-----:R-:W-:Y:S01]  /*1960*/  IMAD.MOV.U32 R4, RZ, RZ, RZ ;  /* 0x000000ffff047224 */ /* 0x001fe200078e00ff */
[----:B-1----:R-:W-:-:S05]  /*1970*/  IADD3 R7, PT, PT, RZ, -R5, RZ ;  /* 0x80000005ff077210 */ /* 0x002fca0007ffe0ff */
[----:B------:R-:W-:-:S04]  /*1980*/  IMAD R7, R7, UR52, RZ ;  /* 0x0000003407077c24 */ /* 0x000fc8000f8e02ff */
[----:B------:R-:W-:Y:S01]  /*1990*/  IMAD.HI.U32 R6, R5, R7, R4 ;  /* 0x0000000705067227 */ /* 0x000fe200078e0004 */
[----:B------:R-:W-:-:S05]  /*19a0*/  MOV R7, RZ ;  /* 0x000000ff00077202 */ /* 0x000fca0000000f00 */
        /* <DEDUP_REMOVED lines=10> */
.L_x_874:
[----:B------:R-:W1:Y:S01]  /*1a50*/  LDCU.64 UR4, c[0x0][0x3a8] ;  /* 0x00007500ff0477ac */ /* 0x000e620008000a00 */
[----:B------:R-:W-:Y:S01]  /*1a60*/  IMAD.MOV.U32 R8, RZ, RZ, R23 ;  /* 0x000000ffff087224 */ /* 0x000fe200078e0017 */
[----:B------:R-:W-:Y:S01]  /*1a70*/  MOV R0, 0x1ac0 ;  /* 0x00001ac000007802 */ /* 0x000fe20000000f00 */
[----:B0-----:R-:W-:Y:S02]  /*1a80*/  IMAD.MOV.U32 R5, RZ, RZ, R18 ;  /* 0x000000ffff057224 */ /* 0x001fe400078e0012 */
[----:B-1----:R-:W-:Y:S01]  /*1a90*/  IMAD.U32 R4, RZ, RZ, UR4 ;  /* 0x00000004ff047e24 */ /* 0x002fe2000f8e00ff */
[----:B------:R-:W-:-:S07]  /*1aa0*/  MOV R3, UR5 ;  /* 0x0000000500037c02 */ /* 0x000fce0008000f00 */
[----:B------:R-:W-:Y:S05]  /*1ab0*/  CALL.REL.NOINC `($__internal_50_$__cuda_sm20_div_s64) ;  /* 0x0000000400f07944 */ /* 0x000fea0003c00000 */
.L_x_875:
[----:B------:R-:W-:Y:S05]  /*1ac0*/  BSYNC.RECONVERGENT B0 ;  /* 0x0000000000007941 */ /* 0x000fea0003800200 */
.L_x_873:
        /* <DEDUP_REMOVED lines=24> */
.L_x_877:
[----:B------:R-:W0:Y:S01]  /*1c50*/  LDCU.64 UR4, c[0x0][0x3a0] ;  /* 0x00007400ff0477ac */ /* 0x000e220008000a00 */
[----:B------:R-:W-:Y:S01]  /*1c60*/  IMAD.MOV.U32 R8, RZ, RZ, R6 ;  /* 0x000000ffff087224 */ /* 0x000fe200078e0006 */
[----:B------:R-:W-:Y:S01]  /*1c70*/  MOV R0, 0x1cc0 ;  /* 0x00001cc000007802 */ /* 0x000fe20000000f00 */
[----:B------:R-:W-:Y:S01]  /*1c80*/  IMAD.MOV.U32 R5, RZ, RZ, R7 ;  /* 0x000000ffff057224 */ /* 0x000fe200078e0007 */
[----:B0-----:R-:W-:Y:S01]  /*1c90*/  MOV R4, UR4 ;  /* 0x0000000400047c02 */ /* 0x001fe20008000f00 */
[----:B------:R-:W-:-:S07]  /*1ca0*/  IMAD.U32 R3, RZ, RZ, UR5 ;  /* 0x00000005ff037e24 */ /* 0x000fce000f8e00ff */
[----:B------:R-:W-:Y:S05]  /*1cb0*/  CALL.REL.NOINC `($__internal_50_$__cuda_sm20_div_s64) ;  /* 0x0000000400707944 */ /* 0x000fea0003c00000 */
[----:B------:R-:W-:Y:S01]  /*1cc0*/  IMAD.MOV.U32 R20, RZ, RZ, R6 ;  /* 0x000000ffff147224 */ /* 0x000fe200078e0006 */
[----:B------:R-:W-:-:S07]  /*1cd0*/  MOV R21, R7 ;  /* 0x0000000700157202 */ /* 0x000fce0000000f00 */
.L_x_878:
[----:B------:R-:W-:Y:S05]  /*1ce0*/  BSYNC.RECONVERGENT B0 ;  /* 0x0000000000007941 */ /* 0x000fea0003800200 */
.L_x_876:
        /* <DEDUP_REMOVED lines=23> */
[----:B------:R-:W-:-:S05]  /*1e60*/  IADD3 R6, PT, PT, -R0, RZ, RZ ;  /* 0x000000ff00067210 */ /* 0x000fca0007ffe1ff */
[----:B------:R-:W-:Y:S01]  /*1e70*/  IMAD R6, R5, R6, R20 ;  /* 0x0000000605067224 */ /* 0x000fe200078e0214 */
[----:B------:R-:W-:Y:S06]  /*1e80*/  BRA `(.L_x_881) ;  /* 0x00000000002c7947 */ /* 0x000fec0003800000 */
.L_x_880:
[----:B------:R-:W0:Y:S01]  /*1e90*/  LDCU.64 UR4, c[0x0][0x398] ;  /* 0x00007300ff0477ac */ /* 0x000e220008000a00 */
[----:B------:R-:W-:Y:S01]  /*1ea0*/  IMAD.MOV.U32 R8, RZ, RZ, R20 ;  /* 0x000000ffff087224 */ /* 0x000fe200078e0014 */
[----:B------:R-:W-:Y:S01]  /*1eb0*/  MOV R0, 0x1f00 ;  /* 0x00001f0000007802 */ /* 0x000fe20000000f00 */
[----:B------:R-:W-:Y:S02]  /*1ec0*/  IMAD.MOV.U32 R5, RZ, RZ, R21 ;  /* 0x000000ffff057224 */ /* 0x000fe400078e0015 */
[----:B0-----:R-:W-:Y:S01]  /*1ed0*/  IMAD.U32 R4, RZ, RZ, UR4 ;  /* 0x00000004ff047e24 */ /* 0x001fe2000f8e00ff */
[----:B------:R-:W-:-:S07]  /*1ee0*/  MOV R3, UR5 ;  /* 0x0000000500037c02 */ /* 0x000fce0008000f00 */
[----:B------:R-:W-:Y:S05]  /*1ef0*/  CALL.REL.NOINC `($__internal_50_$__cuda_sm20_div_s64) ;  /* 0x0000000000e07944 */ /* 0x000fea0003c00000 */
[----:B------:R-:W-:Y:S01]  /*1f00*/  MOV R5, UR41 ;  /* 0x0000002900057c02 */ /* 0x000fe20008000f00 */
[--C-:B------:R-:W-:Y:S02]  /*1f10*/  IMAD.MOV R3, RZ, RZ, -R6.reuse ;  /* 0x000000ffff037224 */ /* 0x100fe400078e0a06 */
[----:B------:R-:W-:Y:S02]  /*1f20*/  IMAD.MOV.U32 R0, RZ, RZ, R6 ;  /* 0x000000ffff007224 */ /* 0x000fe400078e0006 */
[----:B------:R-:W-:-:S07]  /*1f30*/  IMAD R6, R3, R5, R20 ;  /* 0x0000000503067224 */ /* 0x000fce00078e0214 */
.L_x_881:
[----:B------:R-:W-:Y:S05]  /*1f40*/  BSYNC.RECONVERGENT B0 ;  /* 0x0000000000007941 */ /* 0x000fea0003800200 */
.L_x_879:
[----:B------:R-:W-:-:S04]  /*1f50*/  SHF.R.S64 R8, RZ, 0x1d, R23 ;  /* 0x0000001dff087819 */ /* 0x000fc80000001017 */
[----:B------:R-:W-:-:S04]  /*1f60*/  IADD3 R8, P0, PT, R8, UR42, RZ ;  /* 0x0000002a08087c10 */ /* 0x000fc8000ff1e0ff */
[----:B------:R-:W-:-:S05]  /*1f70*/  LEA.HI.X.SX32 R9, R23, UR43, 0x3, P0 ;  /* 0x0000002b17097c11 */ /* 0x000fca00080f1eff */
[----:B------:R-:W2:Y:S01]  /*1f80*/  LDG.E R27, desc[UR38][R8.64] ;  /* 0x00000026081b7981 */ /* 0x000ea2000c1e1900 */
[----:B------:R-:W-:Y:S01]  /*1f90*/  SHF.R.S32.HI R4, RZ, 0x1f, R0 ;  /* 0x0000001fff047819 */ /* 0x000fe20000011400 */
[----:B------:R-:W-:Y:S01]  /*1fa0*/  IMAD.MOV.U32 R24, RZ, RZ, R16 ;  /* 0x000000ffff187224 */ /* 0x000fe200078e0010 */
[--C-:B------:R-:W-:Y:S01]  /*1fb0*/  SHF.R.S32.HI R7, RZ, 0x1f, R6.reuse ;  /* 0x0000001fff077819 */ /* 0x100fe20000011406 */
[----:B------:R-:W-:Y:S02]  /*1fc0*/  BSSY.RECONVERGENT B7, `(.L_x_882) ;  /* 0x000001e000077945 */ /* 0x000fe40003800200 */
[-C--:B------:R-:W-:Y:S02]  /*1fd0*/  IMAD R3, R4, R5.reuse, RZ ;  /* 0x0000000504037224 */ /* 0x080fe400078e02ff */
[----:B------:R-:W-:-:S04]  /*1fe0*/  IMAD.WIDE.U32 R4, R0, R5, R6 ;  /* 0x0000000500047225 */ /* 0x000fc800078e0006 */
[----:B------:R-:W-:Y:S02]  /*1ff0*/  IMAD R3, R0, UR50, R3 ;  /* 0x0000003200037c24 */ /* 0x000fe4000f8e0203 */
[----:B------:R-:W-:-:S03]  /*2000*/  IMAD.WIDE.U32 R16, R4, UR36, R24 ;  /* 0x0000002404107c25 */ /* 0x000fc6000f8e0018 */
[----:B------:R-:W-:Y:S01]  /*2010*/  IADD3 R0, PT, PT, R5, R3, RZ ;  /* 0x0000000305007210 */ /* 0x000fe20007ffe0ff */
        /* <DEDUP_REMOVED lines=19> */
[----:B------:R-:W-:Y:S01]  /*2150*/  IMAD.U32 R7, RZ, RZ, UR7 ;  /* 0x00000007ff077e24 */ /* 0x000fe2000f8e00ff */
[----:B---3--:R-:W-:Y:S01]  /*2160*/  MOV R10, UR8 ;  /* 0x00000008000a7c02 */ /* 0x008fe20008000f00 */
[----:B------:R-:W-:-:S07]  /*2170*/  IMAD.U32 R11, RZ, RZ, UR9 ;  /* 0x00000009ff0b7e24 */ /* 0x000fce000f8e00ff */
[----:B------:R-:W-:-:S07]  /*2180*/  LEPC R20, `(.L_x_883) ;  /* 0x000000001014794e */ /* 0x000fce0000000000 */
[----:B--2---:R-:W-:Y:S05]  /*2190*/  CALL.ABS.NOINC R14 ;  /* 0x000000000e007343 */ /* 0x004fea0003c00000 */
.L_x_883:
[----:B------:R-:W-:Y:S05]  /*21a0*/  BSYNC.RECONVERGENT B7 ;  /* 0x0000000000077941 */ /* 0x000fea0003800200 */
.L_x_882:
[----:B------:R-:W-:-:S04]  /*21b0*/  IADD3 R4, P0, PT, R23, UR46, RZ ;  /* 0x0000002e17047c10 */ /* 0x000fc8000ff1e0ff */
[----:B------:R-:W-:-:S06]  /*21c0*/  IADD3.X R5, PT, PT, R18, UR47, RZ, P0, !PT ;  /* 0x0000002f12057c10 */ /* 0x000fcc00087fe4ff */
[----:B------:R-:W2:Y:S01]  /*21d0*/  LDG.E.U8 R5, desc[UR38][R4.64] ;  /* 0x0000002604057981 */ /* 0x000ea2000c1e1100 */
[----:B------:R-:W-:-:S05]  /*21e0*/  IADD3 R6, P0, PT, R27, R16, RZ ;  /* 0x000000101b067210 */ /* 0x000fca0007f1e0ff */
[----:B------:R-:W-:Y:S01]  /*21f0*/  IMAD.X R7, R22, 0x1, R17, P0 ;  /* 0x0000000116077824 */ /* 0x000fe200000e0611 */
[----:B------:R-:W-:-:S04]  /*2200*/  IADD3 R23, P0, PT, R2, R23, RZ ;  /* 0x0000001702177210 */ /* 0x000fc80007f1e0ff */
[----:B------:R-:W-:Y:S02]  /*2210*/  IADD3.X R19, PT, PT, RZ, R19, RZ, P0, !PT ;  /* 0x00000013ff137210 */ /* 0x000fe400007fe4ff */
[----:B------:R-:W-:-:S04]  /*2220*/  ISETP.GE.U32.AND P0, PT, R23, UR44, PT ;  /* 0x0000002c17007c0c */ /* 0x000fc8000bf06070 */
[----:B------:R-:W-:Y:S01]  /*2230*/  ISETP.GE.AND.EX P0, PT, R19, UR45, PT, P0 ;  /* 0x0000002d13007c0c */ /* 0x000fe2000bf06300 */
[----:B--2---:R0:W-:-:S12]  /*2240*/  STG.E.U8 desc[UR38][R6.64], R5 ;  /* 0x0000000506007986 */ /* 0x0041d8000c101126 */
[----:B------:R-:W-:Y:S05]  /*2250*/  @!P0 BRA `(.L_x_884) ;  /* 0xffffffec00408947 */ /* 0x000fea000383ffff */
[----:B------:R-:W-:Y:S05]  /*2260*/  BSYNC.RECONVERGENT B6 ;  /* 0x0000000000067941 */ /* 0x000fea0003800200 */
.L_x_861:
[----:B------:R-:W-:Y:S05]  /*2270*/  EXIT ;  /* 0x000000000000794d */ /* 0x000fea0003800000 */
        .weak           $__internal_50_$__cuda_sm20_div_s64
        .type           $__internal_50_$__cuda_sm20_div_s64,@function
        .size           $__internal_50_$__cuda_sm20_div_s64,($__internal_51_$__cuda_sm20_div_u64 - $__internal_50_$__cuda_sm20_div_s64)
$__internal_50_$__cuda_sm20_div_s64:
[-C--:B------:R-:W-:Y:S02]  /*2280*/  IADD3 R15, P1, PT, RZ, -R4.reuse, RZ ;  /* 0x80000004ff0f7210 */ /* 0x080fe40007f3e0ff */
[----:B------:R-:W-:Y:S02]  /*2290*/  ISETP.GE.AND P0, PT, R3, RZ, PT ;  /* 0x000000ff0300720c */ /* 0x000fe40003f06270 */
[----:B------:R-:W-:Y:S01]  /*22a0*/  ISETP.GE.AND P3, PT, R5, RZ, PT ;  /* 0x000000ff0500720c */ /* 0x000fe20003f66270 */
[----:B------:R-:W-:Y:S01]  /*22b0*/  IMAD.X R6, RZ, RZ, ~R3, P1 ;  /* 0x000000ffff067224 */ /* 0x000fe200008e0e03 */
[----:B------:R-:W-:-:S04]  /*22c0*/  SEL R14, R15, R4, !P0 ;  /* 0x000000040f0e7207 */ /* 0x000fc80004000000 */
[----:B------:R-:W-:-:S04]  /*22d0*/  SEL R15, R6, R3, !P0 ;  /* 0x00000003060f7207 */ /* 0x000fc80004000000 */
        /* <DEDUP_REMOVED lines=12> */
[----:B------:R-:W-:-:S03]  /*23a0*/  IMAD.HI.U32 R12, R10, R9, RZ ;  /* 0x000000090a0c7227 */ /* 0x000fc600078e00ff */
[----:B------:R-:W-:-:S05]  /*23b0*/  IADD3.X R7, PT, PT, RZ, ~R7, RZ, P0, !PT ;  /* 0x80000007ff077210 */ /* 0x000fca00007fe4ff */
        /* <DEDUP_REMOVED lines=9> */
[----:B------:R-:W-:Y:S02]  /*2450*/  IADD3 R10, P0, PT, RZ, -R10, RZ ;  /* 0x8000000aff0a7210 */ /* 0x000fe40007f1e0ff */
[----:B------:R-:W-:Y:S01]  /*2460*/  IADD3 R11, P4, PT, RZ, -R8, RZ ;  /* 0x80000008ff0b7210 */ /* 0x000fe20007f9e0ff */
[----:B------:R-:W-:Y:S02]  /*2470*/  IMAD R6, R7, R14, R6 ;  /* 0x0000000e07067224 */ /* 0x000fe400078e0206 */
[----:B------:R-:W-:Y:S01]  /*2480*/  IMAD.HI.U32 R12, R13, R10, RZ ;  /* 0x0000000a0d0c7227 */ /* 0x000fe200078e00ff */
[----:B------:R-:W-:Y:S02]  /*2490*/  SEL R8, R11, R8, !P3 ;  /* 0x000000080b087207 */ /* 0x000fe40005800000 */
[----:B------:R-:W-:-:S05]  /*24a0*/  IADD3.X R6, PT, PT, RZ, ~R6, RZ, P0, !PT ;  /* 0x80000006ff067210 */ /* 0x000fca00007fe4ff */
[----:B------:R-:W-:-:S04]  /*24b0*/  IMAD.WIDE.U32 R12, P0, R13, R6, R12 ;  /* 0x000000060d0c7225 */ /* 0x000fc8000780000c */
[----:B------:R-:W-:Y:S01]  /*24c0*/  IMAD.HI.U32 R9, P1, R7, R10, R12 ;  /* 0x0000000a07097227 */ /* 0x000fe2000782000c */
[----:B------:R-:W-:-:S03]  /*24d0*/  MOV R13, RZ ;  /* 0x000000ff000d7202 */ /* 0x000fc60000000f00 */
[CC--:B------:R-:W-:Y:S02]  /*24e0*/  IMAD R10, R7.reuse, R6.reuse, RZ ;  /* 0x00000006070a7224 */ /* 0x0c0fe400078e02ff */
[----:B------:R-:W-:-:S03]  /*24f0*/  IMAD.HI.U32 R6, R7, R6, RZ ;  /* 0x0000000607067227 */ /* 0x000fc600078e00ff */
[----:B------:R-:W-:Y:S01]  /*2500*/  IADD3 R11, P2, PT, R10, R9, RZ ;  /* 0x000000090a0b7210 */ /* 0x000fe20007f5e0ff */
[----:B------:R-:W-:Y:S02]  /*2510*/  IMAD.X R10, RZ, RZ, ~R5, P4 ;  /* 0x000000ffff0a7224 */ /* 0x000fe400020e0e05 */
[----:B------:R-:W-:Y:S02]  /*2520*/  IMAD.X R6, R6, 0x1, R7, P0 ;  /* 0x0000000106067824 */ /* 0x000fe400000e0607 */
[----:B------:R-:W-:Y:S01]  /*2530*/  IMAD.HI.U32 R12, R11, R8, RZ ;  /* 0x000000080b0c7227 */ /* 0x000fe200078e00ff */
        /* <DEDUP_REMOVED lines=12> */
[C---:B------:R-:W-:Y:S01]  /*2600*/  IMAD R10, R6.reuse, R15, R13 ;  /* 0x0000000f060a7224 */ /* 0x040fe200078e020d */
[----:B------:R-:W-:Y:S02]  /*2610*/  IADD3 R13, P2, PT, R6, 0x1, RZ ;  /* 0x00000001060d7810 */ /* 0x000fe40007f5e0ff */
[-C--:B------:R-:W-:Y:S01]  /*2620*/  ISETP.GE.U32.AND P0, PT, R8, R14.reuse, PT ;  /* 0x0000000e0800720c */ /* 0x080fe20003f06070 */
[----:B------:R-:W-:-:S05]  /*2630*/  IMAD R10, R7, R14, R10 ;  /* 0x0000000e070a7224 */ /* 0x000fca00078e020a */
[----:B------:R-:W-:Y:S02]  /*2640*/  IADD3.X R9, PT, PT, ~R10, R9, RZ, P1, !PT ;  /* 0x000000090a097210 */ /* 0x000fe40000ffe5ff */
[----:B------:R-:W-:Y:S02]  /*2650*/  IADD3 R11, P1, PT, R8, -R14, RZ ;  /* 0x8000000e080b7210 */ /* 0x000fe40007f3e0ff */
[----:B------:R-:W-:-:S03]  /*2660*/  ISETP.GE.U32.AND.EX P0, PT, R9, R15, PT, P0 ;  /* 0x0000000f0900720c */ /* 0x000fc60003f06100 */
[----:B------:R-:W-:Y:S01]  /*2670*/  IMAD.X R10, R9, 0x1, ~R15, P1 ;  /* 0x00000001090a7824 */ /* 0x000fe200008e0e0f */
[----:B------:R-:W-:Y:S01]  /*2680*/  SEL R11, R11, R8, P0 ;  /* 0x000000080b0b7207 */ /* 0x000fe20000000000 */
[----:B------:R-:W-:Y:S01]  /*2690*/  IMAD.X R8, RZ, RZ, R7, P2 ;  /* 0x000000ffff087224 */ /* 0x000fe200010e0607 */
[----:B------:R-:W-:Y:S02]  /*26a0*/  SEL R13, R13, R6, P0 ;  /* 0x000000060d0d7207 */ /* 0x000fe40000000000 */
[----:B------:R-:W-:Y:S02]  /*26b0*/  SEL R9, R10, R9, P0 ;  /* 0x000000090a097207 */ /* 0x000fe40000000000 */
[----:B------:R-:W-:Y:S02]  /*26c0*/  ISETP.GE.U32.AND P1, PT, R11, R14, PT ;  /* 0x0000000e0b00720c */ /* 0x000fe40003f26070 */
[----:B------:R-:W-:Y:S02]  /*26d0*/  SEL R8, R8, R7, P0 ;  /* 0x0000000708087207 */ /* 0x000fe40000000000 */
[----:B------:R-:W-:-:S02]  /*26e0*/  IADD3 R6, P2, PT, R13, 0x1, RZ ;  /* 0x000000010d067810 */ /* 0x000fc40007f5e0ff */
[----:B------:R-:W-:Y:S02]  /*26f0*/  ISETP.GE.U32.AND.EX P0, PT, R9, R15, PT, P1 ;  /* 0x0000000f0900720c */ /* 0x000fe40003f06110 */
[-C--:B------:R-:W-:Y:S02]  /*2700*/  IADD3.X R7, PT, PT, RZ, R8.reuse, RZ, P2, !PT ;  /* 0x00000008ff077210 */ /* 0x080fe400017fe4ff */
[----:B------:R-:W-:Y:S02]  /*2710*/  SEL R6, R6, R13, P0 ;  /* 0x0000000d06067207 */ /* 0x000fe40000000000 */
[----:B------:R-:W-:Y:S02]  /*2720*/  SEL R8, R7, R8, P0 ;  /* 0x0000000807087207 */ /* 0x000fe40000000000 */
[----:B------:R-:W-:Y:S02]  /*2730*/  IADD3 R7, P2, PT, RZ, -R6, RZ ;  /* 0x80000006ff077210 */ /* 0x000fe40007f5e0ff */
[----:B------:R-:W-:-:S02]  /*2740*/  ISETP.GE.AND P1, PT, R5, RZ, PT ;  /* 0x000000ff0500720c */ /* 0x000fc40003f26270 */
[----:B------:R-:W-:Y:S01]  /*2750*/  ISETP.NE.U32.AND P0, PT, R4, RZ, PT ;  /* 0x000000ff0400720c */ /* 0x000fe20003f05070 */
[----:B------:R-:W-:Y:S01]  /*2760*/  IMAD.X R5, RZ, RZ, ~R8, P2 ;  /* 0x000000ffff057224 */ /* 0x000fe200010e0e08 */
[----:B------:R-:W-:Y:S01]  /*2770*/  SEL R6, R7, R6, !P1 ;  /* 0x0000000607067207 */ /* 0x000fe20004800000 */
[----:B------:R-:W-:Y:S01]  /*2780*/  IMAD.MOV.U32 R4, RZ, RZ, R0 ;  /* 0x000000ffff047224 */ /* 0x000fe200078e0000 */
[----:B------:R-:W-:Y:S02]  /*2790*/  ISETP.NE.AND.EX P0, PT, R3, RZ, PT, P0 ;  /* 0x000000ff0300720c */ /* 0x000fe40003f05300 */
[----:B------:R-:W-:Y:S02]  /*27a0*/  SEL R5, R5, R8, !P1 ;  /* 0x0000000805057207 */ /* 0x000fe40004800000 */
[----:B------:R-:W-:Y:S02]  /*27b0*/  SEL R6, R6, 0xffffffff, P0 ;  /* 0xffffffff06067807 */ /* 0x000fe40000000000 */
[----:B------:R-:W-:Y:S01]  /*27c0*/  SEL R7, R5, 0xffffffff, P0 ;  /* 0xffffffff05077807 */ /* 0x000fe20000000000 */
[----:B------:R-:W-:-:S04]  /*27d0*/  HFMA2 R5, -RZ, RZ, 0, 0 ;  /* 0x00000000ff057431 */ /* 0x000fc800000001ff */
[----:B------:R-:W-:Y:S05]  /*27e0*/  RET.REL.NODEC R4 `(_ZN2at6native30max_unpooling2d_forward_kernelIaEEvlPKT_PKllllllPS2_) ;  /* 0xffffffd804047950 */ /* 0x000fea0003c3ffff */
        .weak           $__internal_51_$__cuda_sm20_div_u64
        .type           $__internal_51_$__cuda_sm20_div_u64,@function
        .size           $__internal_51_$__cuda_sm20_div_u64,(.L_x_978 - $__internal_51_$__cuda_sm20_div_u64)
$__internal_51_$__cuda_sm20_div_u64:
        /* <DEDUP_REMOVED lines=18> */
[----:B------:R-:W-:Y:S01]  /*2910*/  IMAD.HI.U32 R8, P1, R5, R13, R8 ;  /* 0x0000000d05087227 */ /* 0x000fe20007820008 */
[----:B------:R-:W-:-:S04]  /*2920*/  IADD3.X R6, PT, PT, R15, R5, RZ, P0, !PT ;  /* 0x000000050f067210 */ /* 0x000fc800007fe4ff */
[----:B------:R-:W-:-:S04]  /*2930*/  IADD3 R9, P2, PT, R11, R8, RZ ;  /* 0x000000080b097210 */ /* 0x000fc80007f5e0ff */
[----:B------:R-:W-:Y:S01]  /*2940*/  IADD3.X R11, PT, PT, RZ, RZ, R6, P2, P1 ;  /* 0x000000ffff0b7210 */ /* 0x000fe200017e2406 */
[----:B------:R-:W-:-:S03]  /*2950*/  IMAD.WIDE.U32 R4, R9, R2, RZ ;  /* 0x0000000209047225 */ /* 0x000fc600078e00ff */
[----:B------:R-:W-:Y:S01]  /*2960*/  IADD3 R13, P0, PT, RZ, -R4, RZ ;  /* 0x80000004ff0d7210 */ /* 0x000fe20007f1e0ff */
[----:B------:R-:W-:-:S04]  /*2970*/  IMAD R4, R11, R2, R5 ;  /* 0x000000020b047224 */ /* 0x000fc800078e0205 */
[----:B------:R-:W-:-:S04]  /*2980*/  IMAD.HI.U32 R8, R9, R13, RZ ;  /* 0x0000000d09087227 */ /* 0x000fc800078e00ff */
[----:B------:R-:W-:-:S04]  /*2990*/  IMAD.X R4, RZ, RZ, ~R4, P0 ;  /* 0x000000ffff047224 */ /* 0x000fc800000e0e04 */
[----:B------:R-:W-:-:S04]  /*29a0*/  IMAD.WIDE.U32 R8, P0, R9, R4, R8 ;  /* 0x0000000409087225 */ /* 0x000fc80007800008 */
[C---:B------:R-:W-:Y:S02]  /*29b0*/  IMAD R5, R11.reuse, R4, RZ ;  /* 0x000000040b057224 */ /* 0x040fe400078e02ff */
[----:B------:R-:W-:-:S04]  /*29c0*/  IMAD.HI.U32 R6, P1, R11, R13, R8 ;  /* 0x0000000d0b067227 */ /* 0x000fc80007820008 */
[----:B------:R-:W-:Y:S01]  /*29d0*/  IMAD.HI.U32 R4, R11, R4, RZ ;  /* 0x000000040b047227 */ /* 0x000fe200078e00ff */
[----:B------:R-:W-:Y:S02]  /*29e0*/  IADD3 R6, P2, PT, R5, R6, RZ ;  /* 0x0000000605067210 */ /* 0x000fe40007f5e0ff */
[----:B------:R-:W-:Y:S01]  /*29f0*/  MOV R5, RZ ;  /* 0x000000ff00057202 */ /* 0x000fe20000000f00 */
        /* <DEDUP_REMOVED lines=11> */
[-C--:B------:R-:W-:Y:S01]  /*2ab0*/  IMAD R6, R11, R2.reuse, R5 ;  /* 0x000000020b067224 */ /* 0x080fe200078e0205 */
        /* <DEDUP_REMOVED lines=12> */
[----:B------:R-:W-:-:S02]  /*2b80*/  ISETP.GE.U32.AND P0, PT, R3, R2, PT ;  /* 0x000000020300720c */ /* 0x000fc40003f06070 */
[----:B------:R-:W-:Y:S02]  /*2b90*/  IADD3 R3, P2, PT, R4, 0x1, RZ ;  /* 0x0000000104037810 */ /* 0x000fe40007f5e0ff */
[----:B------:R-:W-:Y:S01]  /*2ba0*/  ISETP.GE.U32.AND.EX P0, PT, R5, RZ, PT, P0 ;  /* 0x000000ff0500720c */ /* 0x000fe20003f06100 */
[----:B------:R-:W-:Y:S01]  /*2bb0*/  IMAD.MOV.U32 R5, RZ, RZ, 0x0 ;  /* 0x00000000ff057424 */ /* 0x000fe200078e00ff */
[----:B------:R-:W-:Y:S01]  /*2bc0*/  ISETP.NE.U32.AND P1, PT, R2, RZ, PT ;  /* 0x000000ff0200720c */ /* 0x000fe20003f25070 */
[----:B------:R-:W-:Y:S01]  /*2bd0*/  IMAD.X R6, RZ, RZ, R11, P2 ;  /* 0x000000ffff067224 */ /* 0x000fe200010e060b */
[----:B------:R-:W-:Y:S02]  /*2be0*/  SEL R3, R3, R4, P0 ;  /* 0x0000000403037207 */ /* 0x000fe40000000000 */
[----:B------:R-:W-:Y:S02]  /*2bf0*/  MOV R4, R0 ;  /* 0x0000000000047202 */ /* 0x000fe40000000f00 */
[----:B------:R-:W-:-:S02]  /*2c00*/  ISETP.NE.AND.EX P1, PT, RZ, RZ, PT, P1 ;  /* 0x000000ffff00720c */ /* 0x000fc40003f25310 */
[----:B------:R-:W-:Y:S02]  /*2c10*/  SEL R6, R6, R11, P0 ;  /* 0x0000000b06067207 */ /* 0x000fe40000000000 */
[----:B------:R-:W-:Y:S02]  /*2c20*/  SEL R3, R3, 0xffffffff, P1 ;  /* 0xffffffff03037807 */ /* 0x000fe40000800000 */
[----:B------:R-:W-:Y:S01]  /*2c30*/  SEL R6, R6, 0xffffffff, P1 ;  /* 0xffffffff06067807 */ /* 0x000fe20000800000 */
[----:B------:R-:W-:Y:S06]  /*2c40*/  RET.REL.NODEC R4 `(_ZN2at6native30max_unpooling2d_forward_kernelIaEEvlPKT_PKllllllPS2_) ;  /* 0xffffffd004ec7950 */ /* 0x000fec0003c3ffff */
.L_x_885:
        /* <DEDUP_REMOVED lines=11> */
.L_x_978:


//--------------------- .text._ZN2at6native30max_unpooling2d_forward_kernelIhEEvlPKT_PKllllllPS2_ --------------------------
	.section	.text._ZN2at6native30max_unpooling2d_forward_kernelIhEEvlPKT_PKllllllPS2_,"ax",@progbits
	.align	128
        .global         _ZN2at6native30max_unpooling2d_forward_kernelIhEEvlPKT_PKllllllPS2_
        .type           _ZN2at6native30max_unpooling2d_forward_kernelIhEEvlPKT_PKllllllPS2_,@function
        .size           _ZN2at6native30max_unpooling2d_forward_kernelIhEEvlPKT_PKllllllPS2_,(.L_x_980 - _ZN2at6native30max_unpooling2d_forward_kernelIhEEvlPKT_PKllllllPS2_)
        .other          _ZN2at6native30max_unpooling2d_forward_kernelIhEEvlPKT_PKllllllPS2_,@"STO_CUDA_ENTRY STV_DEFAULT"
_ZN2at6native30max_unpooling2d_forward_kernelIhEEvlPKT_PKllllllPS2_:
.text._ZN2at6native30max_unpooling2d_forward_kernelIhEEvlPKT_PKllllllPS2_:
        /* <DEDUP_REMOVED lines=50> */
.L_x_887:
[----:B------:R-:W-:-:S07]  /*0320*/  MOV R0, 0x340 ;  /* 0x0000034000007802 */ /* 0x000fce0000000f00 */
[----:B------:R-:W-:Y:S05]  /*0330*/  CALL.REL.NOINC `($__internal_53_$__cuda_sm20_div_u64) ;  /* 0x00000024002c7944 */ /* 0x000fea0003c00000 */
[----:B------:R-:W-:Y:S02]  /*0340*/  IMAD.MOV.U32 R4, RZ, RZ, R3 ;  /* 0x000000ffff047224 */ /* 0x000fe400078e0003 */
[----:B------:R-:W-:-:S07]  /*0350*/  IMAD.MOV.U32 R5, RZ, RZ, R6 ;  /* 0x000000ffff057224 */ /* 0x000fce00078e0006 */
.L_x_888:
[----:B------:R-:W-:Y:S05]  /*0360*/  BSYNC.RECONVERGENT B0 ;  /* 0x0000000000007941 */ /* 0x000fea0003800200 */
.L_x_886:
        /* <DEDUP_REMOVED lines=49> */
.L_x_892:
[----:B------:R-:W1:Y:S01]  /*0680*/  LDCU.64 UR4, c[0x0][0x3a8] ;  /* 0x00007500ff0477ac */ /* 0x000e620008000a00 */
[----:B------:R-:W-:Y:S01]  /*0690*/  IMAD.MOV.U32 R8, RZ, RZ, R23 ;  /* 0x000000ffff087224 */ /* 0x000fe200078e0017 */
[----:B------:R-:W-:Y:S02]  /*06a0*/  MOV R5, R19 ;  /* 0x0000001300057202 */ /* 0x000fe40000000f00 */
[----:B------:R-:W-:Y:S01]  /*06b0*/  MOV R0, 0x6f0 ;  /* 0x000006f000007802 */ /* 0x000fe20000000f00 */
[----:B-1----:R-:W-:Y:S02]  /*06c0*/  IMAD.U32 R4, RZ, RZ, UR4 ;  /* 0x00000004ff047e24 */ /* 0x002fe4000f8e00ff */
[----:B------:R-:W-:-:S07]  /*06d0*/  IMAD.U32 R3, RZ, RZ, UR5 ;  /* 0x00000005ff037e24 */ /* 0x000fce000f8e00ff */
[----:B0---4-:R-:W-:Y:S05]  /*06e0*/  CALL.REL.NOINC `($__internal_52_$__cuda_sm20_div_s64) ;  /* 0x0000001800e47944 */ /* 0x011fea0003c00000 */
.L_x_893:
[----:B0---4-:R-:W-:Y:S05]  /*06f0*/  BSYNC.RECONVERGENT B0 ;  /* 0x0000000000007941 */ /* 0x011fea0003800200 */
.L_x_891:
        /* <DEDUP_REMOVED lines=26> */
.L_x_895:
[----:B------:R-:W0:Y:S01]  /*08a0*/  LDCU.64 UR4, c[0x0][0x3a0] ;  /* 0x00007400ff0477ac */ /* 0x000e220008000a00 */
[----:B------:R-:W-:Y:S01]  /*08b0*/  IMAD.MOV.U32 R8, RZ, RZ, R6 ;  /* 0x000000ffff087224 */ /* 0x000fe200078e0006 */
[----:B------:R-:W-:Y:S01]  /*08c0*/  MOV R0, 0x910 ;  /* 0x0000091000007802 */ /* 0x000fe20000000f00 */
[----:B------:R-:W-:Y:S02]  /*08d0*/  IMAD.MOV.U32 R5, RZ, RZ, R7 ;  /* 0x000000ffff057224 */ /* 0x000fe400078e0007 */
[----:B0-----:R-:W-:Y:S01]  /*08e0*/  IMAD.U32 R4, RZ, RZ, UR4 ;  /* 0x00000004ff047e24 */ /* 0x001fe2000f8e00ff */
[----:B------:R-:W-:-:S07]  /*08f0*/  MOV R3, UR5 ;  /* 0x0000000500037c02 */ /* 0x000fce0008000f00 */
[----:B------:R-:W-:Y:S05]  /*0900*/  CALL.REL.NOINC `($__internal_52_$__cuda_sm20_div_s64) ;  /* 0x00000018005c7944 */ /* 0x000fea0003c00000 */
[----:B------:R-:W-:Y:S02]  /*0910*/  IMAD.MOV.U32 R16, RZ, RZ, R6 ;  /* 0x000000ffff107224 */ /* 0x000fe400078e0006 */
[----:B------:R-:W-:-:S07]  /*0920*/  IMAD.MOV.U32 R17, RZ, RZ, R7 ;  /* 0x000000ffff117224 */ /* 0x000fce00078e0007 */
.L_x_896:
[----:B------:R-:W-:Y:S05]  /*0930*/  BSYNC.RECONVERGENT B0 ;  /* 0x0000000000007941 */ /* 0x000fea0003800200 */
.L_x_894:
        /* <DEDUP_REMOVED lines=29> */
.L_x_898:
[----:B------:R-:W0:Y:S01]  /*0b10*/  LDCU.64 UR4, c[0x0][0x398] ;  /* 0x00007300ff0477ac */ /* 0x000e220008000a00 */
[----:B------:R-:W-:Y:S01]  /*0b20*/  IMAD.MOV.U32 R8, RZ, RZ, R16 ;  /* 0x000000ffff087224 */ /* 0x000fe200078e0010 */
[----:B------:R-:W-:Y:S02]  /*0b30*/  MOV R5, R17 ;  /* 0x0000001100057202 */ /* 0x000fe40000000f00 */
[----:B------:R-:W-:Y:S01]  /*0b40*/  MOV R0, 0xb80 ;  /* 0x00000b8000007802 */ /* 0x000fe20000000f00 */
[----:B0-----:R-:W-:Y:S02]  /*0b50*/  IMAD.U32 R4, RZ, RZ, UR4 ;  /* 0x00000004ff047e24 */ /* 0x001fe4000f8e00ff */
[----:B------:R-:W-:-:S07]  /*0b60*/  IMAD.U32 R3, RZ, RZ, UR5 ;  /* 0x00000005ff037e24 */ /* 0x000fce000f8e00ff */
[----:B------:R-:W-:Y:S05]  /*0b70*/  CALL.REL.NOINC `($__internal_52_$__cuda_sm20_div_s64) ;  /* 0x0000001400c07944 */ /* 0x000fea0003c00000 */
[----:B------:R-:W0:Y:S01]  /*0b80*/  LDCU UR4, c[0x0][0x398] ;  /* 0x00007300ff0477ac */ /* 0x000e220008000800 */
[--C-:B------:R-:W-:Y:S02]  /*0b90*/  IMAD.MOV R17, RZ, RZ, -R6.reuse ;  /* 0x000000ffff117224 */ /* 0x100fe400078e0a06 */
[----:B------:R-:W-:Y:S02]  /*0ba0*/  IMAD.MOV.U32 R0, RZ, RZ, R6 ;  /* 0x000000ffff007224 */ /* 0x000fe400078e0006 */
[----:B0-----:R-:W-:-:S04]  /*0bb0*/  IMAD.U32 R3, RZ, RZ, UR4 ;  /* 0x00000004ff037e24 */ /* 0x001fc8000f8e00ff */
[----:B------:R-:W-:-:S07]  /*0bc0*/  IMAD R17, R17, R3, R16 ;  /* 0x0000000311117224 */ /* 0x000fce00078e0210 */
.L_x_899:
[----:B------:R-:W-:Y:S05]  /*0bd0*/  BSYNC.RECONVERGENT B0 ;  /* 0x0000000000007941 */ /* 0x000fea0003800200 */
.L_x_897:
        /* <DEDUP_REMOVED lines=40> */
.L_x_901:
[----:B------:R-:W-:Y:S05]  /*0e60*/  BSYNC.RECONVERGENT B7 ;  /* 0x0000000000077941 */ /* 0x000fea0003800200 */
.L_x_900:
        /* <DEDUP_REMOVED lines=10> */
.L_x_890:
[----:B0---4-:R-:W-:Y:S05]  /*0f10*/  BSYNC.RECONVERGENT B6 ;  /* 0x0000000000067941 */ /* 0x011fea0003800200 */
.L_x_889:
[----:B------:R-:W-:-:S04]  /*0f20*/  ISETP.NE.U32.AND P0, PT, R22, RZ, PT ;  /* 0x000000ff1600720c */ /* 0x000fc80003f05070 */
[----:B------:R-:W-:-:S13]  /*0f30*/  ISETP.NE.AND.EX P0, PT, R18, RZ, PT, P0 ;  /* 0x000000ff1200720c */ /* 0x000fda0003f05300 */
[----:B------:R-:W-:Y:S05]  /*0f40*/  @!P0 EXIT ;  /* 0x000000000000894d */ /* 0x000fea0003800000 */
[----:B------:R-:W-:Y:S01]  /*0f50*/  BSSY.RECONVERGENT B6, `(.L_x_902) ;  /* 0x0000131000067945 */ /* 0x000fe20003800200 */
.L_x_925:
        /* <DEDUP_REMOVED lines=25> */
.L_x_904:
[----:B------:R-:W0:Y:S01]  /*10f0*/  LDCU.64 UR4, c[0x0][0x3a8] ;  /* 0x00007500ff0477ac */ /* 0x000e220008000a00 */
[----:B------:R-:W-:Y:S02]  /*1100*/  MOV R8, R23 ;  /* 0x0000001700087202 */ /* 0x000fe40000000f00 */
[----:B-1----:R-:W-:Y:S02]  /*1110*/  MOV R5, R18 ;  /* 0x0000001200057202 */ /* 0x002fe40000000f00 */
[----:B------:R-:W-:Y:S01]  /*1120*/  MOV R0, 0x1160 ;  /* 0x0000116000007802 */ /* 0x000fe20000000f00 */
[----:B0-----:R-:W-:Y:S02]  /*1130*/  IMAD.U32 R4, RZ, RZ, UR4 ;  /* 0x00000004ff047e24 */ /* 0x001fe4000f8e00ff */
[----:B------:R-:W-:-:S07]  /*1140*/  IMAD.U32 R3, RZ, RZ, UR5 ;  /* 0x00000005ff037e24 */ /* 0x000fce000f8e00ff */
[----:B------:R-:W-:Y:S05]  /*1150*/  CALL.REL.NOINC `($__internal_52_$__cuda_sm20_div_s64) ;  /* 0x0000001000487944 */ /* 0x000fea0003c00000 */
.L_x_905:
[----:B------:R-:W-:Y:S05]  /*1160*/  BSYNC.RECONVERGENT B0 ;  /* 0x0000000000007941 */ /* 0x000fea0003800200 */
.L_x_903:
        /* <DEDUP_REMOVED lines=24> */
.L_x_907:
[----:B------:R-:W0:Y:S01]  /*12f0*/  LDCU.64 UR4, c[0x0][0x3a0] ;  /* 0x00007400ff0477ac */ /* 0x000e220008000a00 */
[----:B------:R-:W-:Y:S01]  /*1300*/  MOV R8, R6 ;  /* 0x0000000600087202 */ /* 0x000fe20000000f00 */
[----:B------:R-:W-:Y:S01]  /*1310*/  IMAD.MOV.U32 R5, RZ, RZ, R7 ;  /* 0x000000ffff057224 */ /* 0x000fe200078e0007 */
[----:B------:R-:W-:Y:S01]  /*1320*/  MOV R0, 0x1360 ;  /* 0x0000136000007802 */ /* 0x000fe20000000f00 */
[----:B0-----:R-:W-:Y:S01]  /*1330*/  IMAD.U32 R4, RZ, RZ, UR4 ;  /* 0x00000004ff047e24 */ /* 0x001fe2000f8e00ff */
[----:B------:R-:W-:-:S07]  /*1340*/  MOV R3, UR5 ;  /* 0x0000000500037c02 */ /* 0x000fce0008000f00 */
[----:B------:R-:W-:Y:S05]  /*1350*/  CALL.REL.NOINC `($__internal_52_$__cuda_sm20_div_s64) ;  /* 0x0000000c00c87944 */ /* 0x000fea0003c00000 */
[----:B------:R-:W-:Y:S02]  /*1360*/  IMAD.MOV.U32 R20, RZ, RZ, R6 ;  /* 0x000000ffff147224 */ /* 0x000fe400078e0006 */
[----:B------:R-:W-:-:S07]  /*1370*/  IMAD.MOV.U32 R21, RZ, RZ, R7 ;  /* 0x000000ffff157224 */ /* 0x000fce00078e0007 */
.L_x_908:
[----:B------:R-:W-:Y:S05]  /*1380*/  BSYNC.RECONVERGENT B0 ;  /* 0x0000000000007941 */ /* 0x000fea0003800200 */
.L_x_906:
        /* <DEDUP_REMOVED lines=26> */
.L_x_910:
[----:B------:R-:W0:Y:S01]  /*1530*/  LDCU.64 UR4, c[0x0][0x398] ;  /* 0x00007300ff0477ac */ /* 0x000e220008000a00 */
[----:B------:R-:W-:Y:S02]  /*1540*/  MOV R8, R20 ;  /* 0x0000001400087202 */ /* 0x000fe40000000f00 */
[----:B------:R-:W-:Y:S02]  /*1550*/  MOV R5, R21 ;  /* 0x0000001500057202 */ /* 0x000fe40000000f00 */
[----:B------:R-:W-:Y:S01]  /*1560*/  MOV R0, 0x15a0 ;  /* 0x000015a000007802 */ /* 0x000fe20000000f00 */
[----:B0-----:R-:W-:Y:S02]  /*1570*/  IMAD.U32 R4, RZ, RZ, UR4 ;  /* 0x00000004ff047e24 */ /* 0x001fe4000f8e00ff */
[----:B------:R-:W-:-:S07]  /*1580*/  IMAD.U32 R3, RZ, RZ, UR5 ;  /* 0x00000005ff037e24 */ /* 0x000fce000f8e00ff */
[----:B------:R-:W-:Y:S05]  /*1590*/  CALL.REL.NOINC `($__internal_52_$__cuda_sm20_div_s64) ;  /* 0x0000000c00387944 */ /* 0x000fea0003c00000 */
[----:B------:R-:W-:Y:S01]  /*15a0*/  IMAD.MOV R3, RZ, RZ, -R6 ;  /* 0x000000ffff037224 */ /* 0x000fe200078e0a06 */
[----:B------:R-:W-:Y:S01]  /*15b0*/  MOV R0, R6 ;  /* 0x0000000600007202 */ /* 0x000fe20000000f00 */
[----:B------:R-:W-:-:S04]  /*15c0*/  IMAD.U32 R5, RZ, RZ, UR41 ;  /* 0x00000029ff057e24 */ /* 0x000fc8000f8e00ff */
[----:B------:R-:W-:-:S07]  /*15d0*/  IMAD R6, R3, R5, R20 ;  /* 0x0000000503067224 */ /* 0x000fce00078e0214 */
.L_x_911:
[----:B------:R-:W-:Y:S05]  /*15e0*/  BSYNC.RECONVERGENT B0 ;  /* 0x0000000000007941 */ /* 0x000fea0003800200 */
.L_x_909:
        /* <DEDUP_REMOVED lines=36> */
.L_x_913:
[----:B------:R-:W-:Y:S05]  /*1830*/  BSYNC.RECONVERGENT B7 ;  /* 0x0000000000077941 */ /* 0x000fea0003800200 */
.L_x_912:
        /* <DEDUP_REMOVED lines=33> */
.L_x_915:
[----:B------:R-:W1:Y:S01]  /*1a50*/  LDCU.64 UR4, c[0x0][0x3a8] ;  /* 0x00007500ff0477ac */ /* 0x000e620008000a00 */
[----:B------:R-:W-:Y:S01]  /*1a60*/  IMAD.MOV.U32 R8, RZ, RZ, R23 ;  /* 0x000000ffff087224 */ /* 0x000fe200078e0017 */
[----:B------:R-:W-:Y:S01]  /*1a70*/  MOV R0, 0x1ac0 ;  /* 0x00001ac000007802 */ /* 0x000fe20000000f00 */
[----:B0-----:R-:W-:Y:S02]  /*1a80*/  IMAD.MOV.U32 R5, RZ, RZ, R18 ;  /* 0x000000ffff057224 */ /* 0x001fe400078e0012 */
[----:B-1----:R-:W-:Y:S01]  /*1a90*/  IMAD.U32 R4, RZ, RZ, UR4 ;  /* 0x00000004ff047e24 */ /* 0x002fe2000f8e00ff */
[----:B------:R-:W-:-:S07]  /*1aa0*/  MOV R3, UR5 ;  /* 0x0000000500037c02 */ /* 0x000fce0008000f00 */
[----:B------:R-:W-:Y:S05]  /*1ab0*/  CALL.REL.NOINC `($__internal_52_$__cuda_sm20_div_s64) ;  /* 0x0000000400f07944 */ /* 0x000fea0003c00000 */
.L_x_916:
[----:B------:R-:W-:Y:S05]  /*1ac0*/  BSYNC.RECONVERGENT B0 ;  /* 0x0000000000007941 */ /* 0x000fea0003800200 */
.L_x_914:
        /* <DEDUP_REMOVED lines=24> */
.L_x_918:
[----:B------:R-:W0:Y:S01]  /*1c50*/  LDCU.64 UR4, c[0x0][0x3a0] ;  /* 0x00007400ff0477ac */ /* 0x000e220008000a00 */
[----:B------:R-:W-:Y:S01]  /*1c60*/  IMAD.MOV.U32 R8, RZ, RZ, R6 ;  /* 0x000000ffff087224 */ /* 0x000fe200078e0006 */
[----:B------:R-:W-:Y:S01]  /*1c70*/  MOV R0, 0x1cc0 ;  /* 0x00001cc000007802 */ /* 0x000fe20000000f00 */
[----:B------:R-:W-:Y:S01]  /*1c80*/  IMAD.MOV.U32 R5, RZ, RZ, R7 ;  /* 0x000000ffff057224 */ /* 0x000fe200078e0007 */
[----:B0-----:R-:W-:Y:S01]  /*1c90*/  MOV R4, UR4 ;  /* 0x0000000400047c02 */ /* 0x001fe20008000f00 */
[----:B------:R-:W-:-:S07]  /*1ca0*/  IMAD.U32 R3, RZ, RZ, UR5 ;  /* 0x00000005ff037e24 */ /* 0x000fce000f8e00ff */
[----:B------:R-:W-:Y:S05]  /*1cb0*/  CALL.REL.NOINC `($__internal_52_$__cuda_sm20_div_s64) ;  /* 0x0000000400707944 */ /* 0x000fea0003c00000 */
[----:B------:R-:W-:Y:S01]  /*1cc0*/  IMAD.MOV.U32 R20, RZ, RZ, R6 ;  /* 0x000000ffff147224 */ /* 0x000fe200078e0006 */
[----:B------:R-:W-:-:S07]  /*1cd0*/  MOV R21, R7 ;  /* 0x0000000700157202 */ /* 0x000fce0000000f00 */
.L_x_919:
[----:B------:R-:W-:Y:S05]  /*1ce0*/  BSYNC.RECONVERGENT B0 ;  /* 0x0000000000007941 */ /* 0x000fea0003800200 */
.L_x_917:
        /* <DEDUP_REMOVED lines=26> */
.L_x_921:
[----:B------:R-:W0:Y:S01]  /*1e90*/  LDCU.64 UR4, c[0x0][0x398] ;  /* 0x00007300ff0477ac */ /* 0x000e220008000a00 */
[----:B------:R-:W-:Y:S01]  /*1ea0*/  IMAD.MOV.U32 R8, RZ, RZ, R20 ;  /* 0x000000ffff087224 */ /* 0x000fe200078e0014 */
[----:B------:R-:W-:Y:S01]  /*1eb0*/  MOV R0, 0x1f00 ;  /* 0x00001f0000007802 */ /* 0x000fe20000000f00 */
[----:B------:R-:W-:Y:S02]  /*1ec0*/  IMAD.MOV.U32 R5, RZ, RZ, R21 ;  /* 0x000000ffff057224 */ /* 0x000fe400078e0015 */
[----:B0-----:R-:W-:Y:S01]  /*1ed0*/  IMAD.U32 R4, RZ, RZ, UR4 ;  /* 0x00000004ff047e24 */ /* 0x001fe2000f8e00ff */
[----:B------:R-:W-:-:S07]  /*1ee0*/  MOV R3, UR5 ;  /* 0x0000000500037c02 */ /* 0x000fce0008000f00 */
[----:B------:R-:W-:Y:S05]  /*1ef0*/  CALL.REL.NOINC `($__internal_52_$__cuda_sm20_div_s64) ;  /* 0x0000000000e07944 */ /* 0x000fea0003c00000 */
[----:B------:R-:W-:Y:S01]  /*1f00*/  MOV R5, UR41 ;  /* 0x0000002900057c02 */ /* 0x000fe20008000f00 */
[--C-:B------:R-:W-:Y:S02]  /*1f10*/  IMAD.MOV R3, RZ, RZ, -R6.reuse ;  /* 0x000000ffff037224 */ /* 0x100fe400078e0a06 */
[----:B------:R-:W-:Y:S02]  /*1f20*/  IMAD.MOV.U32 R0, RZ, RZ, R6 ;  /* 0x000000ffff007224 */ /* 0x000fe400078e0006 */
[----:B------:R-:W-:-:S07]  /*1f30*/  IMAD R6, R3, R5, R20 ;  /* 0x0000000503067224 */ /* 0x000fce00078e0214 */
.L_x_922:
[----:B------:R-:W-:Y:S05]  /*1f40*/  BSYNC.RECONVERGENT B0 ;  /* 0x0000000000007941 */ /* 0x000fea0003800200 */
.L_x_920:
        /* <DEDUP_REMOVED lines=37> */
.L_x_924:
[----:B------:R-:W-:Y:S05]  /*21a0*/  BSYNC.RECONVERGENT B7 ;  /* 0x0000000000077941 */ /* 0x000fea0003800200 */
.L_x_923:
        /* <DEDUP_REMOVED lines=12> */
.L_x_902:
[----:B------:R-:W-:Y:S05]  /*2270*/  EXIT ;  /* 0x000000000000794d */ /* 0x000fea0003800000 */
        .weak           $__internal_52_$__cuda_sm20_div_s64
        .type           $__internal_52_$__cuda_sm20_div_s64,@function
        .size           $__internal_52_$__cuda_sm20_div_s64,($__internal_53_$__cuda_sm20_div_u64 - $__internal_52_$__cuda_sm20_div_s64)
$__internal_52_$__cuda_sm20_div_s64:
        /* <DEDUP_REMOVED lines=86> */
[----:B------:R-:W-:Y:S05]  /*27e0*/  RET.REL.NODEC R4 `(_ZN2at6native30max_unpooling2d_forward_kernelIhEEvlPKT_PKllllllPS2_) ;  /* 0xffffffd804047950 */ /* 0x000fea0003c3ffff */
        .weak           $__internal_53_$__cuda_sm20_div_u64
        .type           $__internal_53_$__cuda_sm20_div_u64,@function
        .size           $__internal_53_$__cuda_sm20_div_u64,(.L_x_980 - $__internal_53_$__cuda_sm20_div_u64)
$__internal_53_$__cuda_sm20_div_u64:
        /* <DEDUP_REMOVED lines=69> */
[----:B------:R-:W-:Y:S06]  /*2c40*/  RET.REL.NODEC R4 `(_ZN2at6native30max_unpooling2d_forward_kernelIhEEvlPKT_PKllllllPS2_) ;  /* 0xffffffd004ec7950 */ /* 0x000fec0003c3ffff */
.L_x_926:
        /* <DEDUP_REMOVED lines=11> */
.L_x_980:


//--------------------- .nv.global.init           --------------------------
	.section	.nv.global.init,"aw",@progbits
.nv.global.init:
	.type		__unnamed_1,@object
	.size		__unnamed_1,(__unnamed_17 - __unnamed_1)
__unnamed_1:
        /*0000*/ 	.byte	0x6d, 0x61, 0x78, 0x5f, 0x75, 0x6e, 0x70, 0x6f, 0x6f, 0x6c, 0x69, 0x6e, 0x67, 0x32, 0x64, 0x5f
        /*0010*/ 	.byte	0x66, 0x6f, 0x72, 0x77, 0x61, 0x72, 0x64, 0x5f, 0x6b, 0x65, 0x72, 0x6e, 0x65, 0x6c, 0x00
	.type		__unnamed_17,@object
	.size		__unnamed_17,(__unnamed_9 - __unnamed_17)
__unnamed_17:
        /*001f*/ 	.byte	0x6d, 0x61, 0x78, 0x5f, 0x75, 0x6e, 0x70, 0x6f, 0x6f, 0x6c, 0x69, 0x6e, 0x67, 0x33, 0x64, 0x5f
        /*002f*/ 	.byte	0x66, 0x6f, 0x72, 0x77, 0x61, 0x72, 0x64, 0x5f, 0x6b, 0x65, 0x72, 0x6e, 0x65, 0x6c, 0x00
	.type		__unnamed_9,@object
	.size		__unnamed_9,(__unnamed_5 - __unnamed_9)
__unnamed_9:
        /*003e*/ 	.byte	0x6d, 0x61, 0x78, 0x5f, 0x75, 0x6e, 0x70, 0x6f, 0x6f, 0x6c, 0x69, 0x6e, 0x67, 0x32, 0x64, 0x5f
        /*004e*/ 	.byte	0x66, 0x6f, 0x72, 0x77, 0x61, 0x72, 0x64, 0x5f, 0x6b, 0x65, 0x72, 0x6e, 0x65, 0x6c, 0x00
	.type		__unnamed_5,@object
	.size		__unnamed_5,(__unnamed_13 - __unnamed_5)
__unnamed_5:
        /*005d*/ 	.byte	0x6d, 0x61, 0x78, 0x5f, 0x75, 0x6e, 0x70, 0x6f, 0x6f, 0x6c, 0x69, 0x6e, 0x67, 0x32, 0x64, 0x5f
        /*006d*/ 	.byte	0x66, 0x6f, 0x72, 0x77, 0x61, 0x72, 0x64, 0x5f, 0x6b, 0x65, 0x72, 0x6e, 0x65, 0x6c, 0x00
	.type		__unnamed_13,@object
	.size		__unnamed_13,(__unnamed_3 - __unnamed_13)
__unnamed_13:
        /*007c*/ 	.byte	0x6d, 0x61, 0x78, 0x5f, 0x75, 0x6e, 0x70, 0x6f, 0x6f, 0x6c, 0x69, 0x6e, 0x67, 0x33, 0x64, 0x5f
        /*008c*/ 	.byte	0x66, 0x6f, 0x72, 0x77, 0x61, 0x72, 0x64, 0x5f, 0x6b, 0x65, 0x72, 0x6e, 0x65, 0x6c, 0x00
	.type		__unnamed_3,@object
	.size		__unnamed_3,(__unnamed_11 - __unnamed_3)
__unnamed_3:
        /*009b*/ 	.byte	0x6d, 0x61, 0x78, 0x5f, 0x75, 0x6e, 0x70, 0x6f, 0x6f, 0x6c, 0x69, 0x6e, 0x67, 0x32, 0x64, 0x5f
        /*00ab*/ 	.byte	0x66, 0x6f, 0x72, 0x77, 0x61, 0x72, 0x64, 0x5f, 0x6b, 0x65, 0x72, 0x6e, 0x65, 0x6c, 0x00
	.type		__unnamed_11,@object
	.size		__unnamed_11,(__unnamed_15 - __unnamed_11)
__unnamed_11:
        /*00ba*/ 	.byte	0x6d, 0x61, 0x78, 0x5f, 0x75, 0x6e, 0x70, 0x6f, 0x6f, 0x6c, 0x69, 0x6e, 0x67, 0x33, 0x64, 0x5f
        /*00ca*/ 	.byte	0x66, 0x6f, 0x72, 0x77, 0x61, 0x72, 0x64, 0x5f, 0x6b, 0x65, 0x72, 0x6e, 0x65, 0x6c, 0x00
	.type		__unnamed_15,@object
	.size		__unnamed_15,(__unnamed_7 - __unnamed_15)
__unnamed_15:
        /*00d9*/ 	.byte	0x6d, 0x61, 0x78, 0x5f, 0x75, 0x6e, 0x70, 0x6f, 0x6f, 0x6c, 0x69, 0x6e, 0x67, 0x33, 0x64, 0x5f
        /*00e9*/ 	.byte	0x66, 0x6f, 0x72, 0x77, 0x61, 0x72, 0x64, 0x5f, 0x6b, 0x65, 0x72, 0x6e, 0x65, 0x6c, 0x00
	.type		__unnamed_7,@object
	.size		__unnamed_7,(__unnamed_4 - __unnamed_7)
__unnamed_7:
        /*00f8*/ 	.byte	0x6d, 0x61, 0x78, 0x5f, 0x75, 0x6e, 0x70, 0x6f, 0x6f, 0x6c, 0x69, 0x6e, 0x67, 0x32, 0x64, 0x5f
        /*0108*/ 	.byte	0x66, 0x6f, 0x72, 0x77, 0x61, 0x72, 0x64, 0x5f, 0x6b, 0x65, 0x72, 0x6e, 0x65, 0x6c, 0x00
	.type		__unnamed_4,@object
	.size		__unnamed_4,(__unnamed_12 - __unnamed_4)
__unnamed_4:
        /*0117*/ 	.byte	0x6d, 0x61, 0x78, 0x5f, 0x75, 0x6e, 0x70, 0x6f, 0x6f, 0x6c, 0x69, 0x6e, 0x67, 0x32, 0x64, 0x5f
        /*0127*/ 	.byte	0x66, 0x6f, 0x72, 0x77, 0x61, 0x72, 0x64, 0x5f, 0x6b, 0x65, 0x72, 0x6e, 0x65, 0x6c, 0x00
	.type		__unnamed_12,@object
	.size		__unnamed_12,(__unnamed_16 - __unnamed_12)
__unnamed_12:
        /*0136*/ 	.byte	0x6d, 0x61, 0x78, 0x5f, 0x75, 0x6e, 0x70, 0x6f, 0x6f, 0x6c, 0x69, 0x6e, 0x67, 0x33, 0x64, 0x5f
        /*0146*/ 	.byte	0x66, 0x6f, 0x72, 0x77, 0x61, 0x72, 0x64, 0x5f, 0x6b, 0x65, 0x72, 0x6e, 0x65, 0x6c, 0x00
	.type		__unnamed_16,@object
	.size		__unnamed_16,(__unnamed_8 - __unnamed_16)
__unnamed_16:
        /*0155*/ 	.byte	0x6d, 0x61, 0x78, 0x5f, 0x75, 0x6e, 0x70, 0x6f, 0x6f, 0x6c, 0x69, 0x6e, 0x67, 0x33, 0x64, 0x5f
        /*0165*/ 	.byte	0x66, 0x6f, 0x72, 0x77, 0x61, 0x72, 0x64, 0x5f, 0x6b, 0x65, 0x72, 0x6e, 0x65, 0x6c, 0x00
	.type		__unnamed_8,@object
	.size		__unnamed_8,(__unnamed_2 - __unnamed_8)
__unnamed_8:
        /*0174*/ 	.byte	0x6d, 0x61, 0x78, 0x5f, 0x75, 0x6e, 0x70, 0x6f, 0x6f, 0x6c, 0x69, 0x6e, 0x67, 0x32, 0x64, 0x5f
        /*0184*/ 	.byte	0x66, 0x6f, 0x72, 0x77, 0x61, 0x72, 0x64, 0x5f, 0x6b, 0x65, 0x72, 0x6e, 0x65, 0x6c, 0x00
	.type		__unnamed_2,@object
	.size		__unnamed_2,(__unnamed_18 - __unnamed_2)
__unnamed_2:
        /*0193*/ 	.byte	0x6d, 0x61, 0x78, 0x5f, 0x75, 0x6e, 0x70, 0x6f, 0x6f, 0x6c, 0x69, 0x6e, 0x67, 0x32, 0x64, 0x5f
        /*01a3*/ 	.byte	0x66, 0x6f, 0x72, 0x77, 0x61, 0x72, 0x64, 0x5f, 0x6b, 0x65, 0x72, 0x6e, 0x65, 0x6c, 0x00
	.type		__unnamed_18,@object
	.size		__unnamed_18,(__unnamed_10 - __unnamed_18)
__unnamed_18:
        /*01b2*/ 	.byte	0x6d, 0x61, 0x78, 0x5f, 0x75, 0x6e, 0x70, 0x6f, 0x6f, 0x6c, 0x69, 0x6e, 0x67, 0x33, 0x64, 0x5f
        /*01c2*/ 	.byte	0x66, 0x6f, 0x72, 0x77, 0x61, 0x72, 0x64, 0x5f, 0x6b, 0x65, 0x72, 0x6e, 0x65, 0x6c, 0x00
	.type		__unnamed_10,@object
	.size		__unnamed_10,(__unnamed_14 - __unnamed_10)
__unnamed_10:
        /*01d1*/ 	.byte	0x6d, 0x61, 0x78, 0x5f, 0x75, 0x6e, 0x70, 0x6f, 0x6f, 0x6c, 0x69, 0x6e, 0x67, 0x33, 0x64, 0x5f
        /*01e1*/ 	.byte	0x66, 0x6f, 0x72, 0x77, 0x61, 0x72, 0x64, 0x5f, 0x6b, 0x65, 0x72, 0x6e, 0x65, 0x6c, 0x00
	.type		__unnamed_14,@object
	.size		__unnamed_14,(__unnamed_6 - __unnamed_14)
__unnamed_14:
        /*01f0*/ 	.byte	0x6d, 0x61, 0x78, 0x5f, 0x75, 0x6e, 0x70, 0x6f, 0x6f, 0x6c, 0x69, 0x6e, 0x67, 0x33, 0x64, 0x5f
        /*0200*/ 	.byte	0x66, 0x6f, 0x72, 0x77, 0x61, 0x72, 0x64, 0x5f, 0x6b, 0x65, 0x72, 0x6e, 0x65, 0x6c, 0x00
	.type		__unnamed_6,@object
	.size		__unnamed_6,($str$2 - __unnamed_6)
__unnamed_6:
        /*020f*/ 	.byte	0x6d, 0x61, 0x78, 0x5f, 0x75, 0x6e, 0x70, 0x6f, 0x6f, 0x6c, 0x69, 0x6e, 0x67, 0x32, 0x64, 0x5f
        /*021f*/ 	.byte	0x66, 0x6f, 0x72, 0x77, 0x61, 0x72, 0x64, 0x5f, 0x6b, 0x65, 0x72, 0x6e, 0x65, 0x6c, 0x00
	.type		$str$2,@object
	.size		$str$2,($str - $str$2)
$str$2:
        /*022e*/ 	.byte	0x69, 0x6e, 0x64, 0x65, 0x78, 0x20, 0x3e, 0x3d, 0x20, 0x30, 0x20, 0x26, 0x26, 0x20, 0x69, 0x6e
        /*023e*/ 	.byte	0x64, 0x65, 0x78, 0x20, 0x3c, 0x20, 0x6f, 0x75, 0x74, 0x70, 0x75, 0x74, 0x49, 0x6d, 0x61, 0x67
        /*024e*/ 	.byte	0x65, 0x53, 0x69, 0x7a, 0x65, 0x00
	.type		$str,@object
	.size		$str,($str$1 - $str)
$str:
        /*0254*/ 	.byte	0x6d, 0x61, 0x78, 0x69, 0x6e, 0x64, 0x20, 0x3e, 0x3d, 0x20, 0x30, 0x20, 0x26, 0x26, 0x20, 0x6d
        /*0264*/ 	.byte	0x61, 0x78, 0x69, 0x6e, 0x64, 0x20, 0x3c, 0x20, 0x6f, 0x75, 0x74, 0x70, 0x75, 0x74, 0x49, 0x6d
        /*0274*/ 	.byte	0x61, 0x67, 0x65, 0x53, 0x69, 0x7a, 0x65, 0x00
	.type		$str$1,@object
	.size		$str$1,(.L_47 - $str$1)
$str$1:
        /*027c*/ 	.byte	0x2f, 0x74, 0x6d, 0x70, 0x2f, 0x6f, 0x73, 0x73, 0x5f, 0x6b, 0x65, 0x72, 0x6e, 0x65, 0x6c, 0x73
        /*028c*/ 	.byte	0x5f, 0x73, 0x72, 0x63, 0x2f, 0x70, 0x79, 0x74, 0x6f, 0x72, 0x63, 0x68, 0x2f, 0x61, 0x74, 0x65
        /*029c*/ 	.byte	0x6e, 0x2f, 0x73, 0x72, 0x63, 0x2f, 0x41, 0x54, 0x65, 0x6e, 0x2f, 0x6e, 0x61, 0x74, 0x69, 0x76
        /*02ac*/ 	.byte	0x65, 0x2f, 0x63, 0x75, 0x64, 0x61, 0x2f, 0x4d, 0x61, 0x78, 0x55, 0x6e, 0x70, 0x6f, 0x6f, 0x6c
        /*02bc*/ 	.byte	0x69, 0x6e, 0x67, 0x2e, 0x63, 0x75, 0x00
.L_47:


//--------------------- .nv.shared.reserved.0     --------------------------
	.section	.nv.shared.reserved.0,"aw",@nobits
	.weak		__nv_reservedSMEM_offset_0_alias
	.size		__nv_reservedSMEM_offset_0_alias, 0, 64
	.other		__nv_reservedSMEM_offset_0_alias,@"STO_CUDA_RESERVED_SHARED STV_DEFAULT"
__nv_reservedSMEM_offset_0_alias:
	.zero		0
	.zero		64


//--------------------- .nv.global                --------------------------
	.section	.nv.global,"aw",@nobits
.nv.global:
	.type		_ZN46_INTERNAL_0339b1c6_15_MaxUnpooling_cu_ab75f7014cuda3std3__48in_placeE,@object
	.size		_ZN46_INTERNAL_0339b1c6_15_MaxUnpooling_cu_ab75f7014cuda3std3__48in_placeE,(_ZN46_INTERNAL_0339b1c6_15_MaxUnpooling_cu_ab75f7014cuda3std6ranges3__45__cpo8distanceE - _ZN46_INTERNAL_0339b1c6_15_MaxUnpooling_cu_ab75f7014cuda3std3__48in_placeE)
_ZN46_INTERNAL_0339b1c6_15_MaxUnpooling_cu_ab75f7014cuda3std3__48in_placeE:
	.zero		1
	.type		_ZN46_INTERNAL_0339b1c6_15_MaxUnpooling_cu_ab75f7014cuda3std6ranges3__45__cpo8distanceE,@object
	.size		_ZN46_INTERNAL_0339b1c6_15_MaxUnpooling_cu_ab75f7014cuda3std6ranges3__45__cpo8distanceE,(_ZN46_INTERNAL_0339b1c6_15_MaxUnpooling_cu_ab75f7014cuda3std3__45__cpo6cbeginE - _ZN46_INTERNAL_0339b1c6_15_MaxUnpooling_cu_ab75f7014cuda3std6ranges3__45__cpo8distanceE)
_ZN46_INTERNAL_0339b1c6_15_MaxUnpooling_cu_ab75f7014cuda3std6ranges3__45__cpo8distanceE:
	.zero		1
	.type		_ZN46_INTERNAL_0339b1c6_15_MaxUnpooling_cu_ab75f7014cuda3std3__45__cpo6cbeginE,@object
	.size		_ZN46_INTERNAL_0339b1c6_15_MaxUnpooling_cu_ab75f7014cuda3std3__45__cpo6cbeginE,(_ZN46_INTERNAL_0339b1c6_15_MaxUnpooling_cu_ab75f7014cuda3std6ranges3__45__cpo7advanceE - _ZN46_INTERNAL_0339b1c6_15_MaxUnpooling_cu_ab75f7014cuda3std3__45__cpo6cbeginE)
_ZN46_INTERNAL_0339b1c6_15_MaxUnpooling_cu_ab75f7014cuda3std3__45__cpo6cbeginE:
	.zero		1
	.type		_ZN46_INTERNAL_0339b1c6_15_MaxUnpooling_cu_ab75f7014cuda3std6ranges3__45__cpo7advanceE,@object
	.size		_ZN46_INTERNAL_0339b1c6_15_MaxUnpooling_cu_ab75f7014cuda3std6ranges3__45__cpo7advanceE,(_ZN46_INTERNAL_0339b1c6_15_MaxUnpooling_cu_ab75f7014cuda3std3__45__cpo7crbeginE - _ZN46_INTERNAL_0339b1c6_15_MaxUnpooling_cu_ab75f7014cuda3std6ranges3__45__cpo7advanceE)
_ZN46_INTERNAL_0339b1c6_15_MaxUnpooling_cu_ab75f7014cuda3std6ranges3__45__cpo7advanceE:
	.zero		1
	.type		_ZN46_INTERNAL_0339b1c6_15_MaxUnpooling_cu_ab75f7014cuda3std3__45__cpo7crbeginE,@object
	.size		_ZN46_INTERNAL_0339b1c6_15_MaxUnpooling_cu_ab75f7014cuda3std3__45__cpo7crbeginE,(_ZN46_INTERNAL_0339b1c6_15_MaxUnpooling_cu_ab75f7014cuda3std6ranges3__45__cpo4dataE - _ZN46_INTERNAL_0339b1c6_15_MaxUnpooling_cu_ab75f7014cuda3std3__45__cpo7crbeginE)
_ZN46_INTERNAL_0339b1c6_15_MaxUnpooling_cu_ab75f7014cuda3std3__45__cpo7crbeginE:
	.zero		1
	.type		_ZN46_INTERNAL_0339b1c6_15_MaxUnpooling_cu_ab75f7014cuda3std6ranges3__45__cpo4dataE,@object
	.size		_ZN46_INTERNAL_0339b1c6_15_MaxUnpooling_cu_ab75f7014cuda3std6ranges3__45__cpo4dataE,(_ZN46_INTERNAL_0339b1c6_15_MaxUnpooling_cu_ab75f7014cuda3std6ranges3__45__cpo5beginE - _ZN46_INTERNAL_0339b1c6_15_MaxUnpooling_cu_ab75f7014cuda3std6ranges3__45__cpo4dataE)
_ZN46_INTERNAL_0339b1c6_15_MaxUnpooling_cu_ab75f7014cuda3std6ranges3__45__cpo4dataE:
	.zero		1
	.type		_ZN46_INTERNAL_0339b1c6_15_MaxUnpooling_cu_ab75f7014cuda3std6ranges3__45__cpo5beginE,@object
	.size		_ZN46_INTERNAL_0339b1c6_15_MaxUnpooling_cu_ab75f7014cuda3std6ranges3__45__cpo5beginE,(_ZN46_INTERNAL_0339b1c6_15_MaxUnpooling_cu_ab75f7014cuda3std3__448_GLOBAL__N__0339b1c6_15_MaxUnpooling_cu_ab75f7016ignoreE - _ZN46_INTERNAL_0339b1c6_15_MaxUnpooling_cu_ab75f7014cuda3std6ranges3__45__cpo5beginE)
_ZN46_INTERNAL_0339b1c6_15_MaxUnpooling_cu_ab75f7014cuda3std6ranges3__45__cpo5beginE:
	.zero		1
	.type		_ZN46_INTERNAL_0339b1c6_15_MaxUnpooling_cu_ab75f7014cuda3std3__448_GLOBAL__N__0339b1c6_15_MaxUnpooling_cu_ab75f7016ignoreE,@object
	.size		_ZN46_INTERNAL_0339b1c6_15_MaxUnpooling_cu_ab75f7014cuda3std3__448_GLOBAL__N__0339b1c6_15_MaxUnpooling_cu_ab75f7016ignoreE,(_ZN46_INTERNAL_0339b1c6_15_MaxUnpooling_cu_ab75f7014cuda3std6ranges3__45__cpo4sizeE - _ZN46_INTERNAL_0339b1c6_15_MaxUnpooling_cu_ab75f7014cuda3std3__448_GLOBAL__N__0339b1c6_15_MaxUnpooling_cu_ab75f7016ignoreE)
_ZN46_INTERNAL_0339b1c6_15_MaxUnpooling_cu_ab75f7014cuda3std3__448_GLOBAL__N__0339b1c6_15_MaxUnpooling_cu_ab75f7016ignoreE:
	.zero		1
	.type		_ZN46_INTERNAL_0339b1c6_15_MaxUnpooling_cu_ab75f7014cuda3std6ranges3__45__cpo4sizeE,@object
	.size		_ZN46_INTERNAL_0339b1c6_15_MaxUnpooling_cu_ab75f7014cuda3std6ranges3__45__cpo4sizeE,(_ZN46_INTERNAL_0339b1c6_15_MaxUnpooling_cu_ab75f7014cuda3std3__45__cpo5beginE - _ZN46_INTERNAL_0339b1c6_15_MaxUnpooling_cu_ab75f7014cuda3std6ranges3__45__cpo4sizeE)
_ZN46_INTERNAL_0339b1c6_15_MaxUnpooling_cu_ab75f7014cuda3std6ranges3__45__cpo4sizeE:
	.zero		1
	.type		_ZN46_INTERNAL_0339b1c6_15_MaxUnpooling_cu_ab75f7014cuda3std3__45__cpo5beginE,@object
	.size		_ZN46_INTERNAL_0339b1c6_15_MaxUnpooling_cu_ab75f7014cuda3std3__45__cpo5beginE,(_ZN46_INTERNAL_0339b1c6_15_MaxUnpooling_cu_ab75f7014cuda3std6ranges3__45__cpo6cbeginE - _ZN46_INTERNAL_0339b1c6_15_MaxUnpooling_cu_ab75f7014cuda3std3__45__cpo5beginE)
_ZN46_INTERNAL_0339b1c6_15_MaxUnpooling_cu_ab75f7014cuda3std3__45__cpo5beginE:
	.zero		1
	.type		_ZN46_INTERNAL_0339b1c6_15_MaxUnpooling_cu_ab75f7014cuda3std6ranges3__45__cpo6cbeginE,@object
	.size		_ZN46_INTERNAL_0339b1c6_15_MaxUnpooling_cu_ab75f7014cuda3std6ranges3__45__cpo6cbeginE,(_ZN46_INTERNAL_0339b1c6_15_MaxUnpooling_cu_ab75f7014cuda3std3__45__cpo6rbeginE - _ZN46_INTERNAL_0339b1c6_15_MaxUnpooling_cu_ab75f7014cuda3std6ranges3__45__cpo6cbeginE)
_ZN46_INTERNAL_0339b1c6_15_MaxUnpooling_cu_ab75f7014cuda3std6ranges3__45__cpo6cbeginE:
	.zero		1
	.type		_ZN46_INTERNAL_0339b1c6_15_MaxUnpooling_cu_ab75f7014cuda3std3__45__cpo6rbeginE,@object
	.size		_ZN46_INTERNAL_0339b1c6_15_MaxUnpooling_cu_ab75f7014cuda3std3__45__cpo6rbeginE,(_ZN46_INTERNAL_0339b1c6_15_MaxUnpooling_cu_ab75f7014cuda3std6ranges3__45__cpo4nextE - _ZN46_INTERNAL_0339b1c6_15_MaxUnpooling_cu_ab75f7014cuda3std3__45__cpo6rbeginE)
_ZN46_INTERNAL_0339b1c6_15_MaxUnpooling_cu_ab75f7014cuda3std3__45__cpo6rbeginE:
	.zero		1
	.type		_ZN46_INTERNAL_0339b1c6_15_MaxUnpooling_cu_ab75f7014cuda3std6ranges3__45__cpo4nextE,@object
	.size		_ZN46_INTERNAL_0339b1c6_15_MaxUnpooling_cu_ab75f7014cuda3std6ranges3__45__cpo4nextE,(_ZN46_INTERNAL_0339b1c6_15_MaxUnpooling_cu_ab75f7014cuda3std6ranges3__45__cpo4swapE - _ZN46_INTERNAL_0339b1c6_15_MaxUnpooling_cu_ab75f7014cuda3std6ranges3__45__cpo4nextE)
_ZN46_INTERNAL_0339b1c6_15_MaxUnpooling_cu_ab75f7014cuda3std6ranges3__45__cpo4nextE:
	.zero		1
	.type		_ZN46_INTERNAL_0339b1c6_15_MaxUnpooling_cu_ab75f7014cuda3std6ranges3__45__cpo4swapE,@object
	.size		_ZN46_INTERNAL_0339b1c6_15_MaxUnpooling_cu_ab75f7014cuda3std6ranges3__45__cpo4swapE,(_ZN46_INTERNAL_0339b1c6_15_MaxUnpooling_cu_ab75f7014cuda3std3__420unreachable_sentinelE - _ZN46_INTERNAL_0339b1c6_15_MaxUnpooling_cu_ab75f7014cuda3std6ranges3__45__cpo4swapE)
_ZN46_INTERNAL_0339b1c6_15_MaxUnpooling_cu_ab75f7014cuda3std6ranges3__45__cpo4swapE:
	.zero		1
	.type		_ZN46_INTERNAL_0339b1c6_15_MaxUnpooling_cu_ab75f7014cuda3std3__420unreachable_sentinelE,@object
	.size		_ZN46_INTERNAL_0339b1c6_15_MaxUnpooling_cu_ab75f7014cuda3std3__420unreachable_sentinelE,(_ZN46_INTERNAL_0339b1c6_15_MaxUnpooling_cu_ab75f7016thrust24THRUST_300001_SM_1030_NS6system6detail10sequential3seqE - _ZN46_INTERNAL_0339b1c6_15_MaxUnpooling_cu_ab75f7014cuda3std3__420unreachable_sentinelE)
_ZN46_INTERNAL_0339b1c6_15_MaxUnpooling_cu_ab75f7014cuda3std3__420unreachable_sentinelE:
	.zero		1
	.type		_ZN46_INTERNAL_0339b1c6_15_MaxUnpooling_cu_ab75f7016thrust24THRUST_300001_SM_1030_NS6system6detail10sequential3seqE,@object
	.size		_ZN46_INTERNAL_0339b1c6_15_MaxUnpooling_cu_ab75f7016thrust24THRUST_300001_SM_1030_NS6system6detail10sequential3seqE,(_ZN46_INTERNAL_0339b1c6_15_MaxUnpooling_cu_ab75f7014cuda3std3__45__cpo4cendE - _ZN46_INTERNAL_0339b1c6_15_MaxUnpooling_cu_ab75f7016thrust24THRUST_300001_SM_1030_NS6system6detail10sequential3seqE)
_ZN46_INTERNAL_0339b1c6_15_MaxUnpooling_cu_ab75f7016thrust24THRUST_300001_SM_1030_NS6system6detail10sequential3seqE:
	.zero		1
	.type		_ZN46_INTERNAL_0339b1c6_15_MaxUnpooling_cu_ab75f7014cuda3std3__45__cpo4cendE,@object
	.size		_ZN46_INTERNAL_0339b1c6_15_MaxUnpooling_cu_ab75f7014cuda3std3__45__cpo4cendE,(_ZN46_INTERNAL_0339b1c6_15_MaxUnpooling_cu_ab75f7014cuda3std6ranges3__45__cpo9iter_swapE - _ZN46_INTERNAL_0339b1c6_15_MaxUnpooling_cu_ab75f7014cuda3std3__45__cpo4cendE)
_ZN46_INTERNAL_0339b1c6_15_MaxUnpooling_cu_ab75f7014cuda3std3__45__cpo4cendE:
	.zero		1
	.type		_ZN46_INTERNAL_0339b1c6_15_MaxUnpooling_cu_ab75f7014cuda3std6ranges3__45__cpo9iter_swapE,@object
	.size		_ZN46_INTERNAL_0339b1c6_15_MaxUnpooling_cu_ab75f7014cuda3std6ranges3__45__cpo9iter_swapE,(_ZN46_INTERNAL_0339b1c6_15_MaxUnpooling_cu_ab75f7014cuda3std3__45__cpo5crendE - _ZN46_INTERNAL_0339b1c6_15_MaxUnpooling_cu_ab75f7014cuda3std6ranges3__45__cpo9iter_swapE)
_ZN46_INTERNAL_0339b1c6_15_MaxUnpooling_cu_ab75f7014cuda3std6ranges3__45__cpo9iter_swapE:
	.zero		1
	.type		_ZN46_INTERNAL_0339b1c6_15_MaxUnpooling_cu_ab75f7014cuda3std3__45__cpo5crendE,@object
	.size		_ZN46_INTERNAL_0339b1c6_15_MaxUnpooling_cu_ab75f7014cuda3std3__45__cpo5crendE,(_ZN46_INTERNAL_0339b1c6_15_MaxUnpooling_cu_ab75f7014cuda3std6ranges3__45__cpo5cdataE - _ZN46_INTERNAL_0339b1c6_15_MaxUnpooling_cu_ab75f7014cuda3std3__45__cpo5crendE)
_ZN46_INTERNAL_0339b1c6_15_MaxUnpooling_cu_ab75f7014cuda3std3__45__cpo5crendE:
	.zero		1
	.type		_ZN46_INTERNAL_0339b1c6_15_MaxUnpooling_cu_ab75f7014cuda3std6ranges3__45__cpo5cdataE,@object
	.size		_ZN46_INTERNAL_0339b1c6_15_MaxUnpooling_cu_ab75f7014cuda3std6ranges3__45__cpo5cdataE,(_ZN46_INTERNAL_0339b1c6_15_MaxUnpooling_cu_ab75f7014cuda3std6ranges3__45__cpo3endE - _ZN46_INTERNAL_0339b1c6_15_MaxUnpooling_cu_ab75f7014cuda3std6ranges3__45__cpo5cdataE)
_ZN46_INTERNAL_0339b1c6_15_MaxUnpooling_cu_ab75f7014cuda3std6ranges3__45__cpo5cdataE:
	.zero		1
	.type		_ZN46_INTERNAL_0339b1c6_15_MaxUnpooling_cu_ab75f7014cuda3std6ranges3__45__cpo3endE,@object
	.size		_ZN46_INTERNAL_0339b1c6_15_MaxUnpooling_cu_ab75f7014cuda3std6ranges3__45__cpo3endE,(_ZN46_INTERNAL_0339b1c6_15_MaxUnpooling_cu_ab75f7014cuda3std3__419piecewise_constructE - _ZN46_INTERNAL_0339b1c6_15_MaxUnpooling_cu_ab75f7014cuda3std6ranges3__45__cpo3endE)
_ZN46_INTERNAL_0339b1c6_15_MaxUnpooling_cu_ab75f7014cuda3std6ranges3__45__cpo3endE:
	.zero		1
	.type		_ZN46_INTERNAL_0339b1c6_15_MaxUnpooling_cu_ab75f7014cuda3std3__419piecewise_constructE,@object
	.size		_ZN46_INTERNAL_0339b1c6_15_MaxUnpooling_cu_ab75f7014cuda3std3__419piecewise_constructE,(_ZN46_INTERNAL_0339b1c6_15_MaxUnpooling_cu_ab75f7014cuda3std6ranges3__45__cpo5ssizeE - _ZN46_INTERNAL_0339b1c6_15_MaxUnpooling_cu_ab75f7014cuda3std3__419piecewise_constructE)
_ZN46_INTERNAL_0339b1c6_15_MaxUnpooling_cu_ab75f7014cuda3std3__419piecewise_constructE:
	.zero		1
	.type		_ZN46_INTERNAL_0339b1c6_15_MaxUnpooling_cu_ab75f7014cuda3std6ranges3__45__cpo5ssizeE,@object
	.size		_ZN46_INTERNAL_0339b1c6_15_MaxUnpooling_cu_ab75f7014cuda3std6ranges3__45__cpo5ssizeE,(_ZN46_INTERNAL_0339b1c6_15_MaxUnpooling_cu_ab75f7014cuda3std3__45__cpo3endE - _ZN46_INTERNAL_0339b1c6_15_MaxUnpooling_cu_ab75f7014cuda3std6ranges3__45__cpo5ssizeE)
_ZN46_INTERNAL_0339b1c6_15_MaxUnpooling_cu_ab75f7014cuda3std6ranges3__45__cpo5ssizeE:
	.zero		1
	.type		_ZN46_INTERNAL_0339b1c6_15_MaxUnpooling_cu_ab75f7014cuda3std3__45__cpo3endE,@object
	.size		_ZN46_INTERNAL_0339b1c6_15_MaxUnpooling_cu_ab75f7014cuda3std3__45__cpo3endE,(_ZN46_INTERNAL_0339b1c6_15_MaxUnpooling_cu_ab75f7014cuda3std6ranges3__45__cpo4cendE - _ZN46_INTERNAL_0339b1c6_15_MaxUnpooling_cu_ab75f7014cuda3std3__45__cpo3endE)
_ZN46_INTERNAL_0339b1c6_15_MaxUnpooling_cu_ab75f7014cuda3std3__45__cpo3endE:
	.zero		1
	.type		_ZN46_INTERNAL_0339b1c6_15_MaxUnpooling_cu_ab75f7014cuda3std6ranges3__45__cpo4cendE,@object
	.size		_ZN46_INTERNAL_0339b1c6_15_MaxUnpooling_cu_ab75f7014cuda3std6ranges3__45__cpo4cendE,(_ZN46_INTERNAL_0339b1c6_15_MaxUnpooling_cu_ab75f7014cuda3std3__45__cpo4rendE - _ZN46_INTERNAL_0339b1c6_15_MaxUnpooling_cu_ab75f7014cuda3std6ranges3__45__cpo4cendE)
_ZN46_INTERNAL_0339b1c6_15_MaxUnpooling_cu_ab75f7014cuda3std6ranges3__45__cpo4cendE:
	.zero		1
	.type		_ZN46_INTERNAL_0339b1c6_15_MaxUnpooling_cu_ab75f7014cuda3std3__45__cpo4rendE,@object
	.size		_ZN46_INTERNAL_0339b1c6_15_MaxUnpooling_cu_ab75f7014cuda3std3__45__cpo4rendE,(_ZN46_INTERNAL_0339b1c6_15_MaxUnpooling_cu_ab75f7014cuda3std6ranges3__45__cpo4prevE - _ZN46_INTERNAL_0339b1c6_15_MaxUnpooling_cu_ab75f7014cuda3std3__45__cpo4rendE)
_ZN46_INTERNAL_0339b1c6_15_MaxUnpooling_cu_ab75f7014cuda3std3__45__cpo4rendE:
	.zero		1
	.type		_ZN46_INTERNAL_0339b1c6_15_MaxUnpooling_cu_ab75f7014cuda3std6ranges3__45__cpo4prevE,@object
	.size		_ZN46_INTERNAL_0339b1c6_15_MaxUnpooling_cu_ab75f7014cuda3std6ranges3__45__cpo4prevE,(_ZN46_INTERNAL_0339b1c6_15_MaxUnpooling_cu_ab75f7014cuda3std6ranges3__45__cpo9iter_moveE - _ZN46_INTERNAL_0339b1c6_15_MaxUnpooling_cu_ab75f7014cuda3std6ranges3__45__cpo4prevE)
_ZN46_INTERNAL_0339b1c6_15_MaxUnpooling_cu_ab75f7014cuda3std6ranges3__45__cpo4prevE:
	.zero		1
	.type		_ZN46_INTERNAL_0339b1c6_15_MaxUnpooling_cu_ab75f7014cuda3std6ranges3__45__cpo9iter_moveE,@object
	.size		_ZN46_INTERNAL_0339b1c6_15_MaxUnpooling_cu_ab75f7014cuda3std6ranges3__45__cpo9iter_moveE,(.L_31 - _ZN46_INTERNAL_0339b1c6_15_MaxUnpooling_cu_ab75f7014cuda3std6ranges3__45__cpo9iter_moveE)
_ZN46_INTERNAL_0339b1c6_15_MaxUnpooling_cu_ab75f7014cuda3std6ranges3__45__cpo9iter_moveE:
	.zero		1
.L_31:


//--------------------- .nv.constant0._ZN2at6native31max_unpooling3d_backward_kernelIN3c108BFloat16EEEvPKT_lllNS_27GenericPackedTensorAccessorIlLm4ENS_16DefaultPtrTraitsElEENS7_IS4_Lm4ES8_lEEi --------------------------
	.section	.nv.constant0._ZN2at6native31max_unpooling3d_backward_kernelIN3c108BFloat16EEEvPKT_lllNS_27GenericPackedTensorAccessorIlLm4ENS_16DefaultPtrTraitsElEENS7_IS4_Lm4ES8_lEEi,"a",@progbits
	.sectionflags	@""
	.align	4
.nv.constant0._ZN2at6native31max_unpooling3d_backward_kernelIN3c108BFloat16EEEvPKT_lllNS_27GenericPackedTensorAccessorIlLm4ENS_16DefaultPtrTraitsElEENS7_IS4_Lm4ES8_lEEi:
	.zero		1076


//--------------------- .nv.constant0._ZN2at6native31max_unpooling3d_backward_kernelIN3c104HalfEEEvPKT_lllNS_27GenericPackedTensorAccessorIlLm4ENS_16DefaultPtrTraitsElEENS7_IS4_Lm4ES8_lEEi --------------------------
	.section	.nv.constant0._ZN2at6native31max_unpooling3d_backward_kernelIN3c104HalfEEEvPKT_lllNS_27GenericPackedTensorAccessorIlLm4ENS_16DefaultPtrTraitsElEENS7_IS4_Lm4ES8_lEEi,"a",@progbits
	.sectionflags	@""
	.align	4
.nv.constant0._ZN2at6native31max_unpooling3d_backward_kernelIN3c104HalfEEEvPKT_lllNS_27GenericPackedTensorAccessorIlLm4ENS_16DefaultPtrTraitsElEENS7_IS4_Lm4ES8_lEEi:
	.zero		1076


//--------------------- .nv.constant0._ZN2at6native31max_unpooling3d_backward_kernelIfEEvPKT_lllNS_27GenericPackedTensorAccessorIlLm4ENS_16DefaultPtrTraitsElEENS5_IS2_Lm4ES6_lEEi --------------------------
	.section	.nv.constant0._ZN2at6native31max_unpooling3d_backward_kernelIfEEvPKT_lllNS_27GenericPackedTensorAccessorIlLm4ENS_16DefaultPtrTraitsElEENS5_IS2_Lm4ES6_lEEi,"a",@progbits
	.sectionflags	@""
	.align	4
.nv.constant0._ZN2at6native31max_unpooling3d_backward_kernelIfEEvPKT_lllNS_27GenericPackedTensorAccessorIlLm4ENS_16DefaultPtrTraitsElEENS5_IS2_Lm4ES6_lEEi:
	.zero		1076


//--------------------- .nv.constant0._ZN2at6native31max_unpooling3d_backward_kernelIdEEvPKT_lllNS_27GenericPackedTensorAccessorIlLm4ENS_16DefaultPtrTraitsElEENS5_IS2_Lm4ES6_lEEi --------------------------
	.section	.nv.constant0._ZN2at6native31max_unpooling3d_backward_kernelIdEEvPKT_lllNS_27GenericPackedTensorAccessorIlLm4ENS_16DefaultPtrTraitsElEENS5_IS2_Lm4ES6_lEEi,"a",@progbits
	.sectionflags	@""
	.align	4
.nv.constant0._ZN2at6native31max_unpooling3d_backward_kernelIdEEvPKT_lllNS_27GenericPackedTensorAccessorIlLm4ENS_16DefaultPtrTraitsElEENS5_IS2_Lm4ES6_lEEi:
	.zero		1076


//--------------------- .nv.constant0._ZN2at6native31max_unpooling3d_backward_kernelIsEEvPKT_lllNS_27GenericPackedTensorAccessorIlLm4ENS_16DefaultPtrTraitsElEENS5_IS2_Lm4ES6_lEEi --------------------------
	.section	.nv.constant0._ZN2at6native31max_unpooling3d_backward_kernelIsEEvPKT_lllNS_27GenericPackedTensorAccessorIlLm4ENS_16DefaultPtrTraitsElEENS5_IS2_Lm4ES6_lEEi,"a",@progbits
	.sectionflags	@""
	.align	4
.nv.constant0._ZN2at6native31max_unpooling3d_backward_kernelIsEEvPKT_lllNS_27GenericPackedTensorAccessorIlLm4ENS_16DefaultPtrTraitsElEENS5_IS2_Lm4ES6_lEEi:
	.zero		1076


//--------------------- .nv.constant0._ZN2at6native31max_unpooling3d_backward_kernelIlEEvPKT_lllNS_27GenericPackedTensorAccessorIlLm4ENS_16DefaultPtrTraitsElEENS5_IS2_Lm4ES6_lEEi --------------------------
	.section	.nv.constant0._ZN2at6native31max_unpooling3d_backward_kernelIlEEvPKT_lllNS_27GenericPackedTensorAccessorIlLm4ENS_16DefaultPtrTraitsElEENS5_IS2_Lm4ES6_lEEi,"a",@progbits
	.sectionflags	@""
	.align	4
.nv.constant0._ZN2at6native31max_unpooling3d_backward_kernelIlEEvPKT_lllNS_27GenericPackedTensorAccessorIlLm4ENS_16DefaultPtrTraitsElEENS5_IS2_Lm4ES6_lEEi:
	.zero		1076


//--------------------- .nv.constant0._ZN2at6native31max_unpooling3d_backward_kernelIiEEvPKT_lllNS_27GenericPackedTensorAccessorIlLm4ENS_16DefaultPtrTraitsElEENS5_IS2_Lm4ES6_lEEi --------------------------
	.section	.nv.constant0._ZN2at6native31max_unpooling3d_backward_kernelIiEEvPKT_lllNS_27GenericPackedTensorAccessorIlLm4ENS_16DefaultPtrTraitsElEENS5_IS2_Lm4ES6_lEEi,"a",@progbits
	.sectionflags	@""
	.align	4
.nv.constant0._ZN2at6native31max_unpooling3d_backward_kernelIiEEvPKT_lllNS_27GenericPackedTensorAccessorIlLm4ENS_16DefaultPtrTraitsElEENS5_IS2_Lm4ES6_lEEi:
	.zero		1076


//--------------------- .nv.constant0._ZN2at6native31max_unpooling3d_backward_kernelIaEEvPKT_lllNS_27GenericPackedTensorAccessorIlLm4ENS_16DefaultPtrTraitsElEENS5_IS2_Lm4ES6_lEEi --------------------------
	.section	.nv.constant0._ZN2at6native31max_unpooling3d_backward_kernelIaEEvPKT_lllNS_27GenericPackedTensorAccessorIlLm4ENS_16DefaultPtrTraitsElEENS5_IS2_Lm4ES6_lEEi,"a",@progbits
	.sectionflags	@""
	.align	4
.nv.constant0._ZN2at6native31max_unpooling3d_backward_kernelIaEEvPKT_lllNS_27GenericPackedTensorAccessorIlLm4ENS_16DefaultPtrTraitsElEENS5_IS2_Lm4ES6_lEEi:
	.zero		1076


//--------------------- .nv.constant0._ZN2at6native31max_unpooling3d_backward_kernelIhEEvPKT_lllNS_27GenericPackedTensorAccessorIlLm4ENS_16DefaultPtrTraitsElEENS5_IS2_Lm4ES6_lEEi --------------------------
	.section	.nv.constant0._ZN2at6native31max_unpooling3d_backward_kernelIhEEvPKT_lllNS_27GenericPackedTensorAccessorIlLm4ENS_16DefaultPtrTraitsElEENS5_IS2_Lm4ES6_lEEi,"a",@progbits
	.sectionflags	@""
	.align	4
.nv.constant0._ZN2at6native31max_unpooling3d_backward_kernelIhEEvPKT_lllNS_27GenericPackedTensorAccessorIlLm4ENS_16DefaultPtrTraitsElEENS5_IS2_Lm4ES6_lEEi:
	.zero		1076


//--------------------- .nv.constant0._ZN2at6native31max_unpooling2d_backward_kernelIN3c108BFloat16EEEvlPKT_PKllllllPS4_ --------------------------
	.section	.nv.constant0._ZN2at6native31max_unpooling2d_backward_kernelIN3c108BFloat16EEEvlPKT_PKllllllPS4_,"a",@progbits
	.sectionflags	@""
	.align	4
.nv.constant0._ZN2at6native31max_unpooling2d_backward_kernelIN3c108BFloat16EEEvlPKT_PKllllllPS4_:
	.zero		968


//--------------------- .nv.constant0._ZN2at6native31max_unpooling2d_backward_kernelIN3c104HalfEEEvlPKT_PKllllllPS4_ --------------------------
	.section	.nv.constant0._ZN2at6native31max_unpooling2d_backward_kernelIN3c104HalfEEEvlPKT_PKllllllPS4_,"a",@progbits
	.sectionflags	@""
	.align	4
.nv.constant0._ZN2at6native31max_unpooling2d_backward_kernelIN3c104HalfEEEvlPKT_PKllllllPS4_:
	.zero		968


//--------------------- .nv.constant0._ZN2at6native31max_unpooling2d_backward_kernelIfEEvlPKT_PKllllllPS2_ --------------------------
	.section	.nv.constant0._ZN2at6native31max_unpooling2d_backward_kernelIfEEvlPKT_PKllllllPS2_,"a",@progbits
	.sectionflags	@""
	.align	4
.nv.constant0._ZN2at6native31max_unpooling2d_backward_kernelIfEEvlPKT_PKllllllPS2_:
	.zero		968


//--------------------- .nv.constant0._ZN2at6native31max_unpooling2d_backward_kernelIdEEvlPKT_PKllllllPS2_ --------------------------
	.section	.nv.constant0._ZN2at6native31max_unpooling2d_backward_kernelIdEEvlPKT_PKllllllPS2_,"a",@progbits
	.sectionflags	@""
	.align	4
.nv.constant0._ZN2at6native31max_unpooling2d_backward_kernelIdEEvlPKT_PKllllllPS2_:
	.zero		968


//--------------------- .nv.constant0._ZN2at6native31max_unpooling2d_backward_kernelIsEEvlPKT_PKllllllPS2_ --------------------------
	.section	.nv.constant0._ZN2at6native31max_unpooling2d_backward_kernelIsEEvlPKT_PKllllllPS2_,"a",@progbits
	.sectionflags	@""
	.align	4
.nv.constant0._ZN2at6native31max_unpooling2d_backward_kernelIsEEvlPKT_PKllllllPS2_:
	.zero		968


//--------------------- .nv.constant0._ZN2at6native31max_unpooling2d_backward_kernelIlEEvlPKT_PKllllllPS2_ --------------------------
	.section	.nv.constant0._ZN2at6native31max_unpooling2d_backward_kernelIlEEvlPKT_PKllllllPS2_,"a",@progbits
	.sectionflags	@""
	.align	4
.nv.constant0._ZN2at6native31max_unpooling2d_backward_kernelIlEEvlPKT_PKllllllPS2_:
	.zero		968


//--------------------- .nv.constant0._ZN2at6native31max_unpooling2d_backward_kernelIiEEvlPKT_PKllllllPS2_ --------------------------
	.section	.nv.constant0._ZN2at6native31max_unpooling2d_backward_kernelIiEEvlPKT_PKllllllPS2_,"a",@progbits
	.sectionflags	@""
	.align	4
.nv.constant0._ZN2at6native31max_unpooling2d_backward_kernelIiEEvlPKT_PKllllllPS2_:
	.zero		968


//--------------------- .nv.constant0._ZN2at6native31max_unpooling2d_backward_kernelIaEEvlPKT_PKllllllPS2_ --------------------------
	.section	.nv.constant0._ZN2at6native31max_unpooling2d_backward_kernelIaEEvlPKT_PKllllllPS2_,"a",@progbits
	.sectionflags	@""
	.align	4
.nv.constant0._ZN2at6native31max_unpooling2d_backward_kernelIaEEvlPKT_PKllllllPS2_:
	.zero		968


//--------------------- .nv.constant0._ZN2at6native31max_unpooling2d_backward_kernelIhEEvlPKT_PKllllllPS2_ --------------------------
	.section	.nv.constant0._ZN2at6native31max_unpooling2d_backward_kernelIhEEvlPKT_PKllllllPS2_,"a",@progbits
	.sectionflags	@""
	.align	4
.nv.constant0._ZN2at6native31max_unpooling2d_backward_kernelIhEEvlPKT_PKllllllPS2_:
	.zero		968


//--------------------- .nv.constant0._ZN2at6native30max_unpooling3d_forward_kernelIN3c108BFloat16EEEvNS_27GenericPackedTensorAccessorIKT_Lm4ENS_16DefaultPtrTraitsElEENS4_IKlLm4ES7_lEEPS5_llll --------------------------
	.section	.nv.constant0._ZN2at6native30max_unpooling3d_forward_kernelIN3c108BFloat16EEEvNS_27GenericPackedTensorAccessorIKT_Lm4ENS_16DefaultPtrTraitsElEENS4_IKlLm4ES7_lEEPS5_llll,"a",@progbits
	.sectionflags	@""
	.align	4
.nv.constant0._ZN2at6native30max_unpooling3d_forward_kernelIN3c108BFloat16EEEvNS_27GenericPackedTensorAccessorIKT_Lm4ENS_16DefaultPtrTraitsElEENS4_IKlLm4ES7_lEEPS5_llll:
	.zero		1080


//--------------------- .nv.constant0._ZN2at6native30max_unpooling3d_forward_kernelIN3c104HalfEEEvNS_27GenericPackedTensorAccessorIKT_Lm4ENS_16DefaultPtrTraitsElEENS4_IKlLm4ES7_lEEPS5_llll --------------------------
	.section	.nv.constant0._ZN2at6native30max_unpooling3d_forward_kernelIN3c104HalfEEEvNS_27GenericPackedTensorAccessorIKT_Lm4ENS_16DefaultPtrTraitsElEENS4_IKlLm4ES7_lEEPS5_llll,"a",@progbits
	.sectionflags	@""
	.align	4
.nv.constant0._ZN2at6native30max_unpooling3d_forward_kernelIN3c104HalfEEEvNS_27GenericPackedTensorAccessorIKT_Lm4ENS_16DefaultPtrTraitsElEENS4_IKlLm4ES7_lEEPS5_llll:
	.zero		1080


//--------------------- .nv.constant0._ZN2at6native30max_unpooling3d_forward_kernelIfEEvNS_27GenericPackedTensorAccessorIKT_Lm4ENS_16DefaultPtrTraitsElEENS2_IKlLm4ES5_lEEPS3_llll --------------------------
	.section	.nv.constant0._ZN2at6native30max_unpooling3d_forward_kernelIfEEvNS_27GenericPackedTensorAccessorIKT_Lm4ENS_16DefaultPtrTraitsElEENS2_IKlLm4ES5_lEEPS3_llll,"a",@progbits
	.sectionflags	@""
	.align	4
.nv.constant0._ZN2at6native30max_unpooling3d_forward_kernelIfEEvNS_27GenericPackedTensorAccessorIKT_Lm4ENS_16DefaultPtrTraitsElEENS2_IKlLm4ES5_lEEPS3_llll:
	.zero		1080


//--------------------- .nv.constant0._ZN2at6native30max_unpooling3d_forward_kernelIdEEvNS_27GenericPackedTensorAccessorIKT_Lm4ENS_16DefaultPtrTraitsElEENS2_IKlLm4ES5_lEEPS3_llll --------------------------
	.section	.nv.constant0._ZN2at6native30max_unpooling3d_forward_kernelIdEEvNS_27GenericPackedTensorAccessorIKT_Lm4ENS_16DefaultPtrTraitsElEENS2_IKlLm4ES5_lEEPS3_llll,"a",@progbits
	.sectionflags	@""
	.align	4
.nv.constant0._ZN2at6native30max_unpooling3d_forward_kernelIdEEvNS_27GenericPackedTensorAccessorIKT_Lm4ENS_16DefaultPtrTraitsElEENS2_IKlLm4ES5_lEEPS3_llll:
	.zero		1080


//--------------------- .nv.constant0._ZN2at6native30max_unpooling3d_forward_kernelIsEEvNS_27GenericPackedTensorAccessorIKT_Lm4ENS_16DefaultPtrTraitsElEENS2_IKlLm4ES5_lEEPS3_llll --------------------------
	.section	.nv.constant0._ZN2at6native30max_unpooling3d_forward_kernelIsEEvNS_27GenericPackedTensorAccessorIKT_Lm4ENS_16DefaultPtrTraitsElEENS2_IKlLm4ES5_lEEPS3_llll,"a",@progbits
	.sectionflags	@""
	.align	4
.nv.constant0._ZN2at6native30max_unpooling3d_forward_kernelIsEEvNS_27GenericPackedTensorAccessorIKT_Lm4ENS_16DefaultPtrTraitsElEENS2_IKlLm4ES5_lEEPS3_llll:
	.zero		1080


//--------------------- .nv.constant0._ZN2at6native30max_unpooling3d_forward_kernelIlEEvNS_27GenericPackedTensorAccessorIKT_Lm4ENS_16DefaultPtrTraitsElEENS2_IKlLm4ES5_lEEPS3_llll --------------------------
	.section	.nv.constant0._ZN2at6native30max_unpooling3d_forward_kernelIlEEvNS_27GenericPackedTensorAccessorIKT_Lm4ENS_16DefaultPtrTraitsElEENS2_IKlLm4ES5_lEEPS3_llll,"a",@progbits
	.sectionflags	@""
	.align	4
.nv.constant0._ZN2at6native30max_unpooling3d_forward_kernelIlEEvNS_27GenericPackedTensorAccessorIKT_Lm4ENS_16DefaultPtrTraitsElEENS2_IKlLm4ES5_lEEPS3_llll:
	.zero		1080


//--------------------- .nv.constant0._ZN2at6native30max_unpooling3d_forward_kernelIiEEvNS_27GenericPackedTensorAccessorIKT_Lm4ENS_16DefaultPtrTraitsElEENS2_IKlLm4ES5_lEEPS3_llll --------------------------
	.section	.nv.constant0._ZN2at6native30max_unpooling3d_forward_kernelIiEEvNS_27GenericPackedTensorAccessorIKT_Lm4ENS_16DefaultPtrTraitsElEENS2_IKlLm4ES5_lEEPS3_llll,"a",@progbits
	.sectionflags	@""
	.align	4
.nv.constant0._ZN2at6native30max_unpooling3d_forward_kernelIiEEvNS_27GenericPackedTensorAccessorIKT_Lm4ENS_16DefaultPtrTraitsElEENS2_IKlLm4ES5_lEEPS3_llll:
	.zero		1080


//--------------------- .nv.constant0._ZN2at6native30max_unpooling3d_forward_kernelIaEEvNS_27GenericPackedTensorAccessorIKT_Lm4ENS_16DefaultPtrTraitsElEENS2_IKlLm4ES5_lEEPS3_llll --------------------------
	.section	.nv.constant0._ZN2at6native30max_unpooling3d_forward_kernelIaEEvNS_27GenericPackedTensorAccessorIKT_Lm4ENS_16DefaultPtrTraitsElEENS2_IKlLm4ES5_lEEPS3_llll,"a",@progbits
	.sectionflags	@""
	.align	4
.nv.constant0._ZN2at6native30max_unpooling3d_forward_kernelIaEEvNS_27GenericPackedTensorAccessorIKT_Lm4ENS_16DefaultPtrTraitsElEENS2_IKlLm4ES5_lEEPS3_llll:
	.zero		1080


//--------------------- .nv.constant0._ZN2at6native30max_unpooling3d_forward_kernelIhEEvNS_27GenericPackedTensorAccessorIKT_Lm4ENS_16DefaultPtrTraitsElEENS2_IKlLm4ES5_lEEPS3_llll --------------------------
	.section	.nv.constant0._ZN2at6native30max_unpooling3d_forward_kernelIhEEvNS_27GenericPackedTensorAccessorIKT_Lm4ENS_16DefaultPtrTraitsElEENS2_IKlLm4ES5_lEEPS3_llll,"a",@progbits
	.sectionflags	@""
	.align	4
.nv.constant0._ZN2at6native30max_unpooling3d_forward_kernelIhEEvNS_27GenericPackedTensorAccessorIKT_Lm4ENS_16DefaultPtrTraitsElEENS2_IKlLm4ES5_lEEPS3_llll:
	.zero		1080


//--------------------- .nv.constant0._ZN2at6native30max_unpooling2d_forward_kernelIN3c108BFloat16EEEvlPKT_PKllllllPS4_ --------------------------
	.section	.nv.constant0._ZN2at6native30max_unpooling2d_forward_kernelIN3c108BFloat16EEEvlPKT_PKllllllPS4_,"a",@progbits
	.sectionflags	@""
	.align	4
.nv.constant0._ZN2at6native30max_unpooling2d_forward_kernelIN3c108BFloat16EEEvlPKT_PKllllllPS4_:
	.zero		968


//--------------------- .nv.constant0._ZN2at6native30max_unpooling2d_forward_kernelIN3c104HalfEEEvlPKT_PKllllllPS4_ --------------------------
	.section	.nv.constant0._ZN2at6native30max_unpooling2d_forward_kernelIN3c104HalfEEEvlPKT_PKllllllPS4_,"a",@progbits
	.sectionflags	@""
	.align	4
.nv.constant0._ZN2at6native30max_unpooling2d_forward_kernelIN3c104HalfEEEvlPKT_PKllllllPS4_:
	.zero		968


//--------------------- .nv.constant0._ZN2at6native30max_unpooling2d_forward_kernelIfEEvlPKT_PKllllllPS2_ --------------------------
	.section	.nv.constant0._ZN2at6native30max_unpooling2d_forward_kernelIfEEvlPKT_PKllllllPS2_,"a",@progbits
	.sectionflags	@""
	.align	4
.nv.constant0._ZN2at6native30max_unpooling2d_forward_kernelIfEEvlPKT_PKllllllPS2_:
	.zero		968


//--------------------- .nv.constant0._ZN2at6native30max_unpooling2d_forward_kernelIdEEvlPKT_PKllllllPS2_ --------------------------
	.section	.nv.constant0._ZN2at6native30max_unpooling2d_forward_kernelIdEEvlPKT_PKllllllPS2_,"a",@progbits
	.sectionflags	@""
	.align	4
.nv.constant0._ZN2at6native30max_unpooling2d_forward_kernelIdEEvlPKT_PKllllllPS2_:
	.zero		968


//--------------------- .nv.constant0._ZN2at6native30max_unpooling2d_forward_kernelIsEEvlPKT_PKllllllPS2_ --------------------------
	.section	.nv.constant0._ZN2at6native30max_unpooling2d_forward_kernelIsEEvlPKT_PKllllllPS2_,"a",@progbits
	.sectionflags	@""
	.align	4
.nv.constant0._ZN2at6native30max_unpooling2d_forward_kernelIsEEvlPKT_PKllllllPS2_:
	.zero		968


//--------------------- .nv.constant0._ZN2at6native30max_unpooling2d_forward_kernelIlEEvlPKT_PKllllllPS2_ --------------------------
	.section	.nv.constant0._ZN2at6native30max_unpooling2d_forward_kernelIlEEvlPKT_PKllllllPS2_,"a",@progbits
	.sectionflags	@""
	.align	4
.nv.constant0._ZN2at6native30max_unpooling2d_forward_kernelIlEEvlPKT_PKllllllPS2_:
	.zero		968


//--------------------- .nv.constant0._ZN2at6native30max_unpooling2d_forward_kernelIiEEvlPKT_PKllllllPS2_ --------------------------
	.section	.nv.constant0._ZN2at6native30max_unpooling2d_forward_kernelIiEEvlPKT_PKllllllPS2_,"a",@progbits
	.sectionflags	@""
	.align	4
.nv.constant0._ZN2at6native30max_unpooling2d_forward_kernelIiEEvlPKT_PKllllllPS2_:
	.zero		968


//--------------------- .nv.constant0._ZN2at6native30max_unpooling2d_forward_kernelIaEEvlPKT_PKllllllPS2_ --------------------------
	.section	.nv.constant0._ZN2at6native30max_unpooling2d_forward_kernelIaEEvlPKT_PKllllllPS2_,"a",@progbits
	.sectionflags	@""
	.align	4
.nv.constant0._ZN2at6native30max_unpooling2d_forward_kernelIaEEvlPKT_PKllllllPS2_:
	.zero		968


//--------------------- .nv.constant0._ZN2at6native30max_unpooling2d_forward_kernelIhEEvlPKT_PKllllllPS2_ --------------------------
	.section	.nv.constant0._ZN2at6native30max_unpooling2d_forward_kernelIhEEvlPKT_PKllllllPS2_,"a",@progbits
	.sectionflags	@""
	.align	4
.nv.constant0._ZN2at6native30max_unpooling2d_forward_kernelIhEEvlPKT_PKllllllPS2_:
	.zero		968


//--------------------- SYMBOLS --------------------------

	.type		.nv.reservedSmem.offset0,@object
	.size		.nv.reservedSmem.offset0,0x4
	.type		__assertfail,@function
